	.target	sm_100a

	.elftype	@"ET_EXEC"


//--------------------- .note.nv.tkinfo           --------------------------
	.section	.note.nv.tkinfo,"",@"SHT_NOTE"
	.sectionflags	@"SHF_NOTE_NV_TKINFO"
	.tkinfo
        /*0018*/ 	.word	0x00000002
        /*0030*/ 	.string	""
        /*0030*/ 	.string	"ptxas"
        /*0030*/ 	.string	"Cuda compilation tools, release 13.0, V13.0.88"
        /*0030*/ 	.string	"Build cuda_13.0.r13.0/compiler.36424714_0"
        /*0030*/ 	.string	"-arch sm_100a -m 64 "



//--------------------- .note.nv.cuinfo           --------------------------
	.section	.note.nv.cuinfo,"",@"SHT_NOTE"
	.sectionflags	@"SHF_NOTE_NV_CUINFO"
        /*0018*/ 	.short	0x0002
        /*001a*/ 	.short	0x0064
        /*001c*/ 	.short	0x0082
	.zero		2


//--------------------- .nv.info                  --------------------------
	.section	.nv.info,"",@"SHT_CUDA_INFO"
	.align	4


	//----- nvinfo : EIATTR_REGCOUNT
	.align		4
        /*0000*/ 	.byte	0x04, 0x2f
        /*0002*/ 	.short	(.L_19 - .L_18)
	.align		4
.L_18:
        /*0004*/ 	.word	index@(_ZN7cutlass13device_kernelINS_4gemm6kernel13GemmUniversalIN4cute5tupleIJiiiiEEENS1_10collective13CollectiveMmaINS1_35MainloopSm100TmaUmmaWarpSpecializedILi52ELi2ELi4ENS5_IJNS4_1CILi2EEESB_NSA_ILi1EEEEEEEENS5_IJNSA_ILi128EEESF_NSA_ILi32EEEEEENS_12float_e4m3_tENS5_IJlSC_lEEESI_SJ_NS4_8TiledMMAINS4_8MMA_AtomIJNS4_10MMA_TraitsINS4_25SM100_MMA_F8F6F4_2x1SM_SSEJSI_SI_fSF_SF_NS4_17integral_constantINS4_4UMMA5MajorELSQ_0EEESR_NSO_INSP_7ScaleInELSS_0EEEST_EEEEEENS4_6LayoutINS5_IJSC_SC_SC_EEENS5_IJNSA_ILi0EEESY_SY_EEEEENS5_IJNS4_10UnderscoreES11_S11_EEEEENS4_28SM100_TMA_2SM_LOAD_MULTICASTENS4_14ComposedLayoutINS4_7SwizzleILi1ELi4ELi3EEENS4_18smem_ptr_flag_bitsILi8EEENSW_INS5_IJNSA_ILi8EEESG_EEENS5_IJSG_SC_EEEEEEEvNS4_8identityENS4_18SM100_TMA_2SM_LOADES1E_vS1F_EENS_8epilogue10collective18CollectiveEpilogueINS1I_23Sm100TmaWarpSpecializedILi2ELi2ELi32ELb0ELb0EEEJNS5_IJNSA_ILi64EEESF_SG_EEENS5_IJNSW_IS1N_SC_EENSW_INS5_IJSG_SB_EEENS5_IJSC_S1N_EEEEEEEESI_SJ_SI_SJ_NS1I_6fusion15FusionCallbacksIS1M_NS1U_17LinearCombinationISI_fSI_fLNS_15FloatRoundStyleE2EEES1O_S1T_JEEENS4_5SM1004TMEM4LOAD26SM100_TMEM_LOAD_32dp32b32xENS4_13SM90_TMA_LOADES1E_NS4_39AutoVectorizingCopyWithAssumedAlignmentILi128EEENS4_14SM90_TMA_STOREES1E_S26_S26_EEEvvEEEEvNT_6ParamsE)
        /*0008*/ 	.word	0x00000072


	//----- nvinfo : EIATTR_FRAME_SIZE
	.align		4
.L_19:
        /*000c*/ 	.byte	0x04, 0x11
        /*000e*/ 	.short	(.L_21 - .L_20)
	.align		4
.L_20:
        /*0010*/ 	.word	index@($__internal_2_$__cuda_sm10x_tcgen05_guardrail_trap_unallocated_columns_being_dealloced)
        /*0014*/ 	.word	0x00000000


	//----- nvinfo : EIATTR_FRAME_SIZE
	.align		4
.L_21:
        /*0018*/ 	.byte	0x04, 0x11
        /*001a*/ 	.short	(.L_23 - .L_22)
	.align		4
.L_22:
        /*001c*/ 	.word	index@($__internal_1_$__cuda_sm10x_tcgen05_guardrail_trap_phase_invalid_during_alloc)
        /*0020*/ 	.word	0x00000000


	//----- nvinfo : EIATTR_FRAME_SIZE
	.align		4
.L_23:
        /*0024*/ 	.byte	0x04, 0x11
        /*0026*/ 	.short	(.L_25 - .L_24)
	.align		4
.L_24:
        /*0028*/ 	.word	index@($__internal_0_$__cuda_sm10x_tcgen05_guardrail_trap_col_being_dealloced_not_returned_by_alloc)
        /*002c*/ 	.word	0x00000000


	//----- nvinfo : EIATTR_FRAME_SIZE
	.align		4
.L_25:
        /*0030*/ 	.byte	0x04, 0x11
        /*0032*/ 	.short	(.L_27 - .L_26)
	.align		4
.L_26:
        /*0034*/ 	.word	index@(_ZN7cutlass13device_kernelINS_4gemm6kernel13GemmUniversalIN4cute5tupleIJiiiiEEENS1_10collective13CollectiveMmaINS1_35MainloopSm100TmaUmmaWarpSpecializedILi52ELi2ELi4ENS5_IJNS4_1CILi2EEESB_NSA_ILi1EEEEEEEENS5_IJNSA_ILi128EEESF_NSA_ILi32EEEEEENS_12float_e4m3_tENS5_IJlSC_lEEESI_SJ_NS4_8TiledMMAINS4_8MMA_AtomIJNS4_10MMA_TraitsINS4_25SM100_MMA_F8F6F4_2x1SM_SSEJSI_SI_fSF_SF_NS4_17integral_constantINS4_4UMMA5MajorELSQ_0EEESR_NSO_INSP_7ScaleInELSS_0EEEST_EEEEEENS4_6LayoutINS5_IJSC_SC_SC_EEENS5_IJNSA_ILi0EEESY_SY_EEEEENS5_IJNS4_10UnderscoreES11_S11_EEEEENS4_28SM100_TMA_2SM_LOAD_MULTICASTENS4_14ComposedLayoutINS4_7SwizzleILi1ELi4ELi3EEENS4_18smem_ptr_flag_bitsILi8EEENSW_INS5_IJNSA_ILi8EEESG_EEENS5_IJSG_SC_EEEEEEEvNS4_8identityENS4_18SM100_TMA_2SM_LOADES1E_vS1F_EENS_8epilogue10collective18CollectiveEpilogueINS1I_23Sm100TmaWarpSpecializedILi2ELi2ELi32ELb0ELb0EEEJNS5_IJNSA_ILi64EEESF_SG_EEENS5_IJNSW_IS1N_SC_EENSW_INS5_IJSG_SB_EEENS5_IJSC_S1N_EEEEEEEESI_SJ_SI_SJ_NS1I_6fusion15FusionCallbacksIS1M_NS1U_17LinearCombinationISI_fSI_fLNS_15FloatRoundStyleE2EEES1O_S1T_JEEENS4_5SM1004TMEM4LOAD26SM100_TMEM_LOAD_32dp32b32xENS4_13SM90_TMA_LOADES1E_NS4_39AutoVectorizingCopyWithAssumedAlignmentILi128EEENS4_14SM90_TMA_STOREES1E_S26_S26_EEEvvEEEEvNT_6ParamsE)
        /*0038*/ 	.word	0x00000000


	//----- nvinfo : EIATTR_MIN_STACK_SIZE
	.align		4
.L_27:
        /*003c*/ 	.byte	0x04, 0x12
        /*003e*/ 	.short	(.L_29 - .L_28)
	.align		4
.L_28:
        /*0040*/ 	.word	index@(_ZN7cutlass13device_kernelINS_4gemm6kernel13GemmUniversalIN4cute5tupleIJiiiiEEENS1_10collective13CollectiveMmaINS1_35MainloopSm100TmaUmmaWarpSpecializedILi52ELi2ELi4ENS5_IJNS4_1CILi2EEESB_NSA_ILi1EEEEEEEENS5_IJNSA_ILi128EEESF_NSA_ILi32EEEEEENS_12float_e4m3_tENS5_IJlSC_lEEESI_SJ_NS4_8TiledMMAINS4_8MMA_AtomIJNS4_10MMA_TraitsINS4_25SM100_MMA_F8F6F4_2x1SM_SSEJSI_SI_fSF_SF_NS4_17integral_constantINS4_4UMMA5MajorELSQ_0EEESR_NSO_INSP_7ScaleInELSS_0EEEST_EEEEEENS4_6LayoutINS5_IJSC_SC_SC_EEENS5_IJNSA_ILi0EEESY_SY_EEEEENS5_IJNS4_10UnderscoreES11_S11_EEEEENS4_28SM100_TMA_2SM_LOAD_MULTICASTENS4_14ComposedLayoutINS4_7SwizzleILi1ELi4ELi3EEENS4_18smem_ptr_flag_bitsILi8EEENSW_INS5_IJNSA_ILi8EEESG_EEENS5_IJSG_SC_EEEEEEEvNS4_8identityENS4_18SM100_TMA_2SM_LOADES1E_vS1F_EENS_8epilogue10collective18CollectiveEpilogueINS1I_23Sm100TmaWarpSpecializedILi2ELi2ELi32ELb0ELb0EEEJNS5_IJNSA_ILi64EEESF_SG_EEENS5_IJNSW_IS1N_SC_EENSW_INS5_IJSG_SB_EEENS5_IJSC_S1N_EEEEEEEESI_SJ_SI_SJ_NS1I_6fusion15FusionCallbacksIS1M_NS1U_17LinearCombinationISI_fSI_fLNS_15FloatRoundStyleE2EEES1O_S1T_JEEENS4_5SM1004TMEM4LOAD26SM100_TMEM_LOAD_32dp32b32xENS4_13SM90_TMA_LOADES1E_NS4_39AutoVectorizingCopyWithAssumedAlignmentILi128EEENS4_14SM90_TMA_STOREES1E_S26_S26_EEEvvEEEEvNT_6ParamsE)
        /*0044*/ 	.word	0x00000000
.L_29:


//--------------------- .nv.compat                --------------------------
	.section	.nv.compat,"",@"SHT_CUDA_COMPAT_INFO"
	.align	4
        /*0000*/ 	.byte	0x02, 0x09, 0x01, 0x00, 0x02, 0x02, 0x02, 0x00, 0x02, 0x05, 0x05, 0x00, 0x03, 0x07, 0x01, 0x01
        /*0010*/ 	.byte	0x02, 0x03, 0x01, 0x00, 0x02, 0x06, 0x01, 0x00, 0x04, 0x0b, 0x08, 0x00, 0x09, 0x00, 0x00, 0x00
        /*0020*/ 	.byte	0x00, 0x00, 0x00, 0x00


//--------------------- .nv.info._ZN7cutlass13device_kernelINS_4gemm6kernel13GemmUniversalIN4cute5tupleIJiiiiEEENS1_10collective13CollectiveMmaINS1_35MainloopSm100TmaUmmaWarpSpecializedILi52ELi2ELi4ENS5_IJNS4_1CILi2EEESB_NSA_ILi1EEEEEEEENS5_IJNSA_ILi128EEESF_NSA_ILi32EEEEEENS_12float_e4m3_tENS5_IJlSC_lEEESI_SJ_NS4_8TiledMMAINS4_8MMA_AtomIJNS4_10MMA_TraitsINS4_25SM100_MMA_F8F6F4_2x1SM_SSEJSI_SI_fSF_SF_NS4_17integral_constantINS4_4UMMA5MajorELSQ_0EEESR_NSO_INSP_7ScaleInELSS_0EEEST_EEEEEENS4_6LayoutINS5_IJSC_SC_SC_EEENS5_IJNSA_ILi0EEESY_SY_EEEEENS5_IJNS4_10UnderscoreES11_S11_EEEEENS4_28SM100_TMA_2SM_LOAD_MULTICASTENS4_14ComposedLayoutINS4_7SwizzleILi1ELi4ELi3EEENS4_18smem_ptr_flag_bitsILi8EEENSW_INS5_IJNSA_ILi8EEESG_EEENS5_IJSG_SC_EEEEEEEvNS4_8identityENS4_18SM100_TMA_2SM_LOADES1E_vS1F_EENS_8epilogue10collective18CollectiveEpilogueINS1I_23Sm100TmaWarpSpecializedILi2ELi2ELi32ELb0ELb0EEEJNS5_IJNSA_ILi64EEESF_SG_EEENS5_IJNSW_IS1N_SC_EENSW_INS5_IJSG_SB_EEENS5_IJSC_S1N_EEEEEEEESI_SJ_SI_SJ_NS1I_6fusion15FusionCallbacksIS1M_NS1U_17LinearCombinationISI_fSI_fLNS_15FloatRoundStyleE2EEES1O_S1T_JEEENS4_5SM1004TMEM4LOAD26SM100_TMEM_LOAD_32dp32b32xENS4_13SM90_TMA_LOADES1E_NS4_39AutoVectorizingCopyWithAssumedAlignmentILi128EEENS4_14SM90_TMA_STOREES1E_S26_S26_EEEvvEEEEvNT_6ParamsE --------------------------
	.section	.nv.info._ZN7cutlass13device_kernelINS_4gemm6kernel13GemmUniversalIN4cute5tupleIJiiiiEEENS1_10collective13CollectiveMmaINS1_35MainloopSm100TmaUmmaWarpSpecializedILi52ELi2ELi4ENS5_IJNS4_1CILi2EEESB_NSA_ILi1EEEEEEEENS5_IJNSA_ILi128EEESF_NSA_ILi32EEEEEENS_12float_e4m3_tENS5_IJlSC_lEEESI_SJ_NS4_8TiledMMAINS4_8MMA_AtomIJNS4_10MMA_TraitsINS4_25SM100_MMA_F8F6F4_2x1SM_SSEJSI_SI_fSF_SF_NS4_17integral_constantINS4_4UMMA5MajorELSQ_0EEESR_NSO_INSP_7ScaleInELSS_0EEEST_EEEEEENS4_6LayoutINS5_IJSC_SC_SC_EEENS5_IJNSA_ILi0EEESY_SY_EEEEENS5_IJNS4_10UnderscoreES11_S11_EEEEENS4_28SM100_TMA_2SM_LOAD_MULTICASTENS4_14ComposedLayoutINS4_7SwizzleILi1ELi4ELi3EEENS4_18smem_ptr_flag_bitsILi8EEENSW_INS5_IJNSA_ILi8EEESG_EEENS5_IJSG_SC_EEEEEEEvNS4_8identityENS4_18SM100_TMA_2SM_LOADES1E_vS1F_EENS_8epilogue10collective18CollectiveEpilogueINS1I_23Sm100TmaWarpSpecializedILi2ELi2ELi32ELb0ELb0EEEJNS5_IJNSA_ILi64EEESF_SG_EEENS5_IJNSW_IS1N_SC_EENSW_INS5_IJSG_SB_EEENS5_IJSC_S1N_EEEEEEEESI_SJ_SI_SJ_NS1I_6fusion15FusionCallbacksIS1M_NS1U_17LinearCombinationISI_fSI_fLNS_15FloatRoundStyleE2EEES1O_S1T_JEEENS4_5SM1004TMEM4LOAD26SM100_TMEM_LOAD_32dp32b32xENS4_13SM90_TMA_LOADES1E_NS4_39AutoVectorizingCopyWithAssumedAlignmentILi128EEENS4_14SM90_TMA_STOREES1E_S26_S26_EEEvvEEEEvNT_6ParamsE,"",@"SHT_CUDA_INFO"
	.sectionflags	@""
	.align	4


	//----- nvinfo : EIATTR_CUDA_API_VERSION
	.align		4
        /*0000*/ 	.byte	0x04, 0x37
        /*0002*/ 	.short	(.L_31 - .L_30)
.L_30:
        /*0004*/ 	.word	0x00000082


	//----- nvinfo : EIATTR_KPARAM_INFO
	.align		4
.L_31:
        /*0008*/ 	.byte	0x04, 0x17
        /*000a*/ 	.short	(.L_33 - .L_32)
.L_32:
        /*000c*/ 	.word	0x00000000
        /*0010*/ 	.short	0x0000
        /*0012*/ 	.short	0x0000
        /*0014*/ 	.byte	0x00, 0xf0, 0x01, 0x20


	//----- nvinfo : EIATTR_AT_ENTRY_FRAGMENTS
	.align		4
.L_33:
        /*0018*/ 	.byte	0x04, 0x4f
        /*001a*/ 	.short	(.L_35 - .L_34)


	//   ....[0]....
.L_34:
        /*001c*/ 	.word	0x00000007


	//----- nvinfo : EIATTR_RESERVED_SMEM_USED
	.align		4
.L_35:
        /*0020*/ 	.byte	0x01, 0x41
	.zero		2


	//----- nvinfo : EIATTR_SPARSE_MMA_MASK
	.align		4
        /*0024*/ 	.byte	0x03, 0x50
        /*0026*/ 	.short	0x0000


	//----- nvinfo : EIATTR_TCGEN05_2CTA_USED
	.align		4
        /*0028*/ 	.byte	0x01, 0x52
	.zero		2


	//----- nvinfo : EIATTR_MAXREG_COUNT
	.align		4
        /*002c*/ 	.byte	0x03, 0x1b
        /*002e*/ 	.short	0x00ff


	//----- nvinfo : EIATTR_NUM_BARRIERS
	.align		4
        /*0030*/ 	.byte	0x02, 0x4c
        /*0032*/ 	.byte	0x07
	.zero		1


	//----- nvinfo : EIATTR_EXTERNS
	.align		4
        /*0034*/ 	.byte	0x04, 0x0f
        /*0036*/ 	.short	(.L_37 - .L_36)


	//   ....[0]....
	.align		4
.L_36:
        /*0038*/ 	.word	index@(__assertfail)


	//----- nvinfo : EIATTR_MERCURY_ISA_VERSION
	.align		4
.L_37:
        /*003c*/ 	.byte	0x03, 0x5f
        /*003e*/ 	.short	0x0101


	//----- nvinfo : EIATTR_INT_WARP_WIDE_INSTR_OFFSETS
	.align		4
        /*0040*/ 	.byte	0x04, 0x31
        /*0042*/ 	.short	(.L_39 - .L_38)


	//   ....[0]....
.L_38:
        /*0044*/ 	.word	0x00001360


	//   ....[1]....
        /*0048*/ 	.word	0x00001400


	//   ....[2]....
        /*004c*/ 	.word	0x00006250


	//   ....[3]....
        /*0050*/ 	.word	0x00006270


	//   ....[4]....
        /*0054*/ 	.word	0x000062a0


	//   ....[5]....
        /*0058*/ 	.word	0x00006dc0


	//   ....[6]....
        /*005c*/ 	.word	0x00006e60


	//   ....[7]....
        /*0060*/ 	.word	0x00006f10


	//   ....[8]....
        /*0064*/ 	.word	0x00006fb0


	//   ....[9]....
        /*0068*/ 	.word	0x000070a0


	//   ....[10]....
        /*006c*/ 	.word	0x00007170


	//----- nvinfo : EIATTR_COOP_GROUP_MASK_REGIDS
	.align		4
.L_39:
        /*0070*/ 	.byte	0x04, 0x29
        /*0072*/ 	.short	(.L_41 - .L_40)


	//   ....[0]....
.L_40:
        /*0074*/ 	.word	0xffffffff


	//   ....[1]....
        /*0078*/ 	.word	0xffffffff


	//   ....[2]....
        /*007c*/ 	.word	0xffffffff


	//   ....[3]....
        /*0080*/ 	.word	0xffffffff


	//   ....[4]....
        /*0084*/ 	.word	0xffffffff


	//   ....[5]....
        /*0088*/ 	.word	0xffffffff


	//   ....[6]....
        /*008c*/ 	.word	0xffffffff


	//   ....[7]....
        /*0090*/ 	.word	0xffffffff


	//   ....[8]....
        /*0094*/ 	.word	0xffffffff


	//   ....[9]....
        /*0098*/ 	.word	0xffffffff


	//   ....[10]....
        /*009c*/ 	.word	0xffffffff


	//   ....[11]....
        /*00a0*/ 	.word	0xffffffff


	//   ....[12]....
        /*00a4*/ 	.word	0xffffffff


	//   ....[13]....
        /*00a8*/ 	.word	0xffffffff


	//----- nvinfo : EIATTR_COOP_GROUP_INSTR_OFFSETS
	.align		4
.L_41:
        /*00ac*/ 	.byte	0x04, 0x28
        /*00ae*/ 	.short	(.L_43 - .L_42)


	//   ....[0]....
.L_42:
        /*00b0*/ 	.word	0x000000b0


	//   ....[1]....
        /*00b4*/ 	.word	0x00000520


	//   ....[2]....
        /*00b8*/ 	.word	0x00000d10


	//   ....[3]....
        /*00bc*/ 	.word	0x00000e60


	//   ....[4]....
        /*00c0*/ 	.word	0x00000f50


	//   ....[5]....
        /*00c4*/ 	.word	0x000010b0


	//   ....[6]....
        /*00c8*/ 	.word	0x00001240


	//   ....[7]....
        /*00cc*/ 	.word	0x00001480


	//   ....[8]....
        /*00d0*/ 	.word	0x000027d0


	//   ....[9]....
        /*00d4*/ 	.word	0x00005180


	//   ....[10]....
        /*00d8*/ 	.word	0x00005650


	//   ....[11]....
        /*00dc*/ 	.word	0x00005680


	//   ....[12]....
        /*00e0*/ 	.word	0x00006150


	//   ....[13]....
        /*00e4*/ 	.word	0x00006360


	//----- nvinfo : EIATTR_VRC_CTA_INIT_COUNT
	.align		4
.L_43:
        /*00e8*/ 	.byte	0x02, 0x4a
        /*00ea*/ 	.byte	0x80
	.zero		1


	//----- nvinfo : EIATTR_SYSCALL_OFFSETS
	.align		4
        /*00ec*/ 	.byte	0x04, 0x46
        /*00ee*/ 	.short	(.L_45 - .L_44)


	//   ....[0]....
.L_44:
        /*00f0*/ 	.word	0x00007c80


	//   ....[1]....
        /*00f4*/ 	.word	0x00007dc0


	//   ....[2]....
        /*00f8*/ 	.word	0x000085e0


	//   ....[3]....
        /*00fc*/ 	.word	0x000093d0


	//----- nvinfo : EIATTR_MBARRIER_INSTR_OFFSETS
	.align		4
.L_45:
        /*0100*/ 	.byte	0x04, 0x39
        /*0102*/ 	.short	(.L_47 - .L_46)


	//   ....[0]....
.L_46:
        /*0104*/ 	.word	0x00000670
        /*0108*/ 	.word	0x000000ff
        /*010c*/ 	.word	0x00000000
        /*0110*/ 	.short	0x0100
        /*0112*/ 	.byte	0x04
	.zero		1


	//   ....[1]....
        /*0114*/ 	.word	0x00000680
        /*0118*/ 	.word	0x000000ff
        /*011c*/ 	.word	0x000001a0
        /*0120*/ 	.short	0x0100
        /*0122*/ 	.byte	0x04
	.zero		1


	//   ....[2]....
        /*0124*/ 	.word	0x00000690
        /*0128*/ 	.word	0x000000ff
        /*012c*/ 	.word	0x00000008
        /*0130*/ 	.short	0x0100
        /*0132*/ 	.byte	0x04
	.zero		1


	//   ....[3]....
        /*0134*/ 	.word	0x000006a0
        /*0138*/ 	.word	0x000000ff
        /*013c*/ 	.word	0x000001a8
        /*0140*/ 	.short	0x0100
        /*0142*/ 	.byte	0x04
	.zero		1


	//   ....[4]....
        /*0144*/ 	.word	0x000006b0
        /*0148*/ 	.word	0x000000ff
        /*014c*/ 	.word	0x00000010
        /*0150*/ 	.short	0x0100
        /*0152*/ 	.byte	0x04
	.zero		1


	//   ....[5]....
        /*0154*/ 	.word	0x000006c0
        /*0158*/ 	.word	0x000000ff
        /*015c*/ 	.word	0x000001b0
        /*0160*/ 	.short	0x0100
        /*0162*/ 	.byte	0x04
	.zero		1


	//   ....[6]....
        /*0164*/ 	.word	0x000006d0
        /*0168*/ 	.word	0x000000ff
        /*016c*/ 	.word	0x00000018
        /*0170*/ 	.short	0x0100
        /*0172*/ 	.byte	0x04
	.zero		1


	//   ....[7]....
        /*0174*/ 	.word	0x000006e0
        /*0178*/ 	.word	0x000000ff
        /*017c*/ 	.word	0x000001b8
        /*0180*/ 	.short	0x0100
        /*0182*/ 	.byte	0x04
	.zero		1


	//   ....[8]....
        /*0184*/ 	.word	0x000006f0
        /*0188*/ 	.word	0x000000ff
        /*018c*/ 	.word	0x00000020
        /*0190*/ 	.short	0x0100
        /*0192*/ 	.byte	0x04
	.zero		1


	//   ....[9]....
        /*0194*/ 	.word	0x00000700
        /*0198*/ 	.word	0x000000ff
        /*019c*/ 	.word	0x000001c0
        /*01a0*/ 	.short	0x0100
        /*01a2*/ 	.byte	0x04
	.zero		1


	//   ....[10]....
        /*01a4*/ 	.word	0x00000710
        /*01a8*/ 	.word	0x000000ff
        /*01ac*/ 	.word	0x00000028
        /*01b0*/ 	.short	0x0100
        /*01b2*/ 	.byte	0x04
	.zero		1


	//   ....[11]....
        /*01b4*/ 	.word	0x00000720
        /*01b8*/ 	.word	0x000000ff
        /*01bc*/ 	.word	0x000001c8
        /*01c0*/ 	.short	0x0100
        /*01c2*/ 	.byte	0x04
	.zero		1


	//   ....[12]....
        /*01c4*/ 	.word	0x00000730
        /*01c8*/ 	.word	0x000000ff
        /*01cc*/ 	.word	0x00000030
        /*01d0*/ 	.short	0x0100
        /*01d2*/ 	.byte	0x04
	.zero		1


	//   ....[13]....
        /*01d4*/ 	.word	0x00000740
        /*01d8*/ 	.word	0x000000ff
        /*01dc*/ 	.word	0x000001d0
        /*01e0*/ 	.short	0x0100
        /*01e2*/ 	.byte	0x04
	.zero		1


	//   ....[14]....
        /*01e4*/ 	.word	0x00000750
        /*01e8*/ 	.word	0x000000ff
        /*01ec*/ 	.word	0x00000038
        /*01f0*/ 	.short	0x0100
        /*01f2*/ 	.byte	0x04
	.zero		1


	//   ....[15]....
        /*01f4*/ 	.word	0x00000760
        /*01f8*/ 	.word	0x000000ff
        /*01fc*/ 	.word	0x000001d8
        /*0200*/ 	.short	0x0100
        /*0202*/ 	.byte	0x04
	.zero		1


	//   ....[16]....
        /*0204*/ 	.word	0x00000770
        /*0208*/ 	.word	0x000000ff
        /*020c*/ 	.word	0x00000040
        /*0210*/ 	.short	0x0100
        /*0212*/ 	.byte	0x04
	.zero		1


	//   ....[17]....
        /*0214*/ 	.word	0x00000780
        /*0218*/ 	.word	0x000000ff
        /*021c*/ 	.word	0x000001e0
        /*0220*/ 	.short	0x0100
        /*0222*/ 	.byte	0x04
	.zero		1


	//   ....[18]....
        /*0224*/ 	.word	0x00000790
        /*0228*/ 	.word	0x000000ff
        /*022c*/ 	.word	0x00000048
        /*0230*/ 	.short	0x0100
        /*0232*/ 	.byte	0x04
	.zero		1


	//   ....[19]....
        /*0234*/ 	.word	0x000007a0
        /*0238*/ 	.word	0x000000ff
        /*023c*/ 	.word	0x000001e8
        /*0240*/ 	.short	0x0100
        /*0242*/ 	.byte	0x04
	.zero		1


	//   ....[20]....
        /*0244*/ 	.word	0x000007b0
        /*0248*/ 	.word	0x000000ff
        /*024c*/ 	.word	0x00000050
        /*0250*/ 	.short	0x0100
        /*0252*/ 	.byte	0x04
	.zero		1


	//   ....[21]....
        /*0254*/ 	.word	0x000007c0
        /*0258*/ 	.word	0x000000ff
        /*025c*/ 	.word	0x000001f0
        /*0260*/ 	.short	0x0100
        /*0262*/ 	.byte	0x04
	.zero		1


	//   ....[22]....
        /*0264*/ 	.word	0x000007d0
        /*0268*/ 	.word	0x000000ff
        /*026c*/ 	.word	0x00000058
        /*0270*/ 	.short	0x0100
        /*0272*/ 	.byte	0x04
	.zero		1


	//   ....[23]....
        /*0274*/ 	.word	0x000007e0
        /*0278*/ 	.word	0x000000ff
        /*027c*/ 	.word	0x000001f8
        /*0280*/ 	.short	0x0100
        /*0282*/ 	.byte	0x04
	.zero		1


	//   ....[24]....
        /*0284*/ 	.word	0x000007f0
        /*0288*/ 	.word	0x000000ff
        /*028c*/ 	.word	0x00000060
        /*0290*/ 	.short	0x0100
        /*0292*/ 	.byte	0x04
	.zero		1


	//   ....[25]....
        /*0294*/ 	.word	0x00000800
        /*0298*/ 	.word	0x000000ff
        /*029c*/ 	.word	0x00000200
        /*02a0*/ 	.short	0x0100
        /*02a2*/ 	.byte	0x04
	.zero		1


	//   ....[26]....
        /*02a4*/ 	.word	0x00000810
        /*02a8*/ 	.word	0x000000ff
        /*02ac*/ 	.word	0x00000068
        /*02b0*/ 	.short	0x0100
        /*02b2*/ 	.byte	0x04
	.zero		1


	//   ....[27]....
        /*02b4*/ 	.word	0x00000820
        /*02b8*/ 	.word	0x000000ff
        /*02bc*/ 	.word	0x00000208
        /*02c0*/ 	.short	0x0100
        /*02c2*/ 	.byte	0x04
	.zero		1


	//   ....[28]....
        /*02c4*/ 	.word	0x00000830
        /*02c8*/ 	.word	0x000000ff
        /*02cc*/ 	.word	0x00000070
        /*02d0*/ 	.short	0x0100
        /*02d2*/ 	.byte	0x04
	.zero		1


	//   ....[29]....
        /*02d4*/ 	.word	0x00000840
        /*02d8*/ 	.word	0x000000ff
        /*02dc*/ 	.word	0x00000210
        /*02e0*/ 	.short	0x0100
        /*02e2*/ 	.byte	0x04
	.zero		1


	//   ....[30]....
        /*02e4*/ 	.word	0x00000850
        /*02e8*/ 	.word	0x000000ff
        /*02ec*/ 	.word	0x00000078
        /*02f0*/ 	.short	0x0100
        /*02f2*/ 	.byte	0x04
	.zero		1


	//   ....[31]....
        /*02f4*/ 	.word	0x00000860
        /*02f8*/ 	.word	0x000000ff
        /*02fc*/ 	.word	0x00000218
        /*0300*/ 	.short	0x0100
        /*0302*/ 	.byte	0x04
	.zero		1


	//   ....[32]....
        /*0304*/ 	.word	0x00000870
        /*0308*/ 	.word	0x000000ff
        /*030c*/ 	.word	0x00000080
        /*0310*/ 	.short	0x0100
        /*0312*/ 	.byte	0x04
	.zero		1


	//   ....[33]....
        /*0314*/ 	.word	0x00000880
        /*0318*/ 	.word	0x000000ff
        /*031c*/ 	.word	0x00000220
        /*0320*/ 	.short	0x0100
        /*0322*/ 	.byte	0x04
	.zero		1


	//   ....[34]....
        /*0324*/ 	.word	0x00000890
        /*0328*/ 	.word	0x000000ff
        /*032c*/ 	.word	0x00000088
        /*0330*/ 	.short	0x0100
        /*0332*/ 	.byte	0x04
	.zero		1


	//   ....[35]....
        /*0334*/ 	.word	0x000008a0
        /*0338*/ 	.word	0x000000ff
        /*033c*/ 	.word	0x00000228
        /*0340*/ 	.short	0x0100
        /*0342*/ 	.byte	0x04
	.zero		1


	//   ....[36]....
        /*0344*/ 	.word	0x000008b0
        /*0348*/ 	.word	0x000000ff
        /*034c*/ 	.word	0x00000090
        /*0350*/ 	.short	0x0100
        /*0352*/ 	.byte	0x04
	.zero		1


	//   ....[37]....
        /*0354*/ 	.word	0x000008c0
        /*0358*/ 	.word	0x000000ff
        /*035c*/ 	.word	0x00000230
        /*0360*/ 	.short	0x0100
        /*0362*/ 	.byte	0x04
	.zero		1


	//   ....[38]....
        /*0364*/ 	.word	0x000008d0
        /*0368*/ 	.word	0x000000ff
        /*036c*/ 	.word	0x00000098
        /*0370*/ 	.short	0x0100
        /*0372*/ 	.byte	0x04
	.zero		1


	//   ....[39]....
        /*0374*/ 	.word	0x000008e0
        /*0378*/ 	.word	0x000000ff
        /*037c*/ 	.word	0x00000238
        /*0380*/ 	.short	0x0100
        /*0382*/ 	.byte	0x04
	.zero		1


	//   ....[40]....
        /*0384*/ 	.word	0x000008f0
        /*0388*/ 	.word	0x000000ff
        /*038c*/ 	.word	0x000000a0
        /*0390*/ 	.short	0x0100
        /*0392*/ 	.byte	0x04
	.zero		1


	//   ....[41]....
        /*0394*/ 	.word	0x00000900
        /*0398*/ 	.word	0x000000ff
        /*039c*/ 	.word	0x00000240
        /*03a0*/ 	.short	0x0100
        /*03a2*/ 	.byte	0x04
	.zero		1


	//   ....[42]....
        /*03a4*/ 	.word	0x00000910
        /*03a8*/ 	.word	0x000000ff
        /*03ac*/ 	.word	0x000000a8
        /*03b0*/ 	.short	0x0100
        /*03b2*/ 	.byte	0x04
	.zero		1


	//   ....[43]....
        /*03b4*/ 	.word	0x00000920
        /*03b8*/ 	.word	0x000000ff
        /*03bc*/ 	.word	0x00000248
        /*03c0*/ 	.short	0x0100
        /*03c2*/ 	.byte	0x04
	.zero		1


	//   ....[44]....
        /*03c4*/ 	.word	0x00000930
        /*03c8*/ 	.word	0x000000ff
        /*03cc*/ 	.word	0x000000b0
        /*03d0*/ 	.short	0x0100
        /*03d2*/ 	.byte	0x04
	.zero		1


	//   ....[45]....
        /*03d4*/ 	.word	0x00000940
        /*03d8*/ 	.word	0x000000ff
        /*03dc*/ 	.word	0x00000250
        /*03e0*/ 	.short	0x0100
        /*03e2*/ 	.byte	0x04
	.zero		1


	//   ....[46]....
        /*03e4*/ 	.word	0x00000950
        /*03e8*/ 	.word	0x000000ff
        /*03ec*/ 	.word	0x000000b8
        /*03f0*/ 	.short	0x0100
        /*03f2*/ 	.byte	0x04
	.zero		1


	//   ....[47]....
        /*03f4*/ 	.word	0x00000960
        /*03f8*/ 	.word	0x000000ff
        /*03fc*/ 	.word	0x00000258
        /*0400*/ 	.short	0x0100
        /*0402*/ 	.byte	0x04
	.zero		1


	//   ....[48]....
        /*0404*/ 	.word	0x00000970
        /*0408*/ 	.word	0x000000ff
        /*040c*/ 	.word	0x000000c0
        /*0410*/ 	.short	0x0100
        /*0412*/ 	.byte	0x04
	.zero		1


	//   ....[49]....
        /*0414*/ 	.word	0x00000980
        /*0418*/ 	.word	0x000000ff
        /*041c*/ 	.word	0x00000260
        /*0420*/ 	.short	0x0100
        /*0422*/ 	.byte	0x04
	.zero		1


	//   ....[50]....
        /*0424*/ 	.word	0x00000990
        /*0428*/ 	.word	0x000000ff
        /*042c*/ 	.word	0x000000c8
        /*0430*/ 	.short	0x0100
        /*0432*/ 	.byte	0x04
	.zero		1


	//   ....[51]....
        /*0434*/ 	.word	0x000009a0
        /*0438*/ 	.word	0x000000ff
        /*043c*/ 	.word	0x00000268
        /*0440*/ 	.short	0x0100
        /*0442*/ 	.byte	0x04
	.zero		1


	//   ....[52]....
        /*0444*/ 	.word	0x000009b0
        /*0448*/ 	.word	0x000000ff
        /*044c*/ 	.word	0x000000d0
        /*0450*/ 	.short	0x0100
        /*0452*/ 	.byte	0x04
	.zero		1


	//   ....[53]....
        /*0454*/ 	.word	0x000009c0
        /*0458*/ 	.word	0x000000ff
        /*045c*/ 	.word	0x00000270
        /*0460*/ 	.short	0x0100
        /*0462*/ 	.byte	0x04
	.zero		1


	//   ....[54]....
        /*0464*/ 	.word	0x000009d0
        /*0468*/ 	.word	0x000000ff
        /*046c*/ 	.word	0x000000d8
        /*0470*/ 	.short	0x0100
        /*0472*/ 	.byte	0x04
	.zero		1


	//   ....[55]....
        /*0474*/ 	.word	0x000009e0
        /*0478*/ 	.word	0x000000ff
        /*047c*/ 	.word	0x00000278
        /*0480*/ 	.short	0x0100
        /*0482*/ 	.byte	0x04
	.zero		1


	//   ....[56]....
        /*0484*/ 	.word	0x000009f0
        /*0488*/ 	.word	0x000000ff
        /*048c*/ 	.word	0x000000e0
        /*0490*/ 	.short	0x0100
        /*0492*/ 	.byte	0x04
	.zero		1


	//   ....[57]....
        /*0494*/ 	.word	0x00000a00
        /*0498*/ 	.word	0x000000ff
        /*049c*/ 	.word	0x00000280
        /*04a0*/ 	.short	0x0100
        /*04a2*/ 	.byte	0x04
	.zero		1


	//   ....[58]....
        /*04a4*/ 	.word	0x00000a10
        /*04a8*/ 	.word	0x000000ff
        /*04ac*/ 	.word	0x000000e8
        /*04b0*/ 	.short	0x0100
        /*04b2*/ 	.byte	0x04
	.zero		1


	//   ....[59]....
        /*04b4*/ 	.word	0x00000a20
        /*04b8*/ 	.word	0x000000ff
        /*04bc*/ 	.word	0x00000288
        /*04c0*/ 	.short	0x0100
        /*04c2*/ 	.byte	0x04
	.zero		1


	//   ....[60]....
        /*04c4*/ 	.word	0x00000a30
        /*04c8*/ 	.word	0x000000ff
        /*04cc*/ 	.word	0x000000f0
        /*04d0*/ 	.short	0x0100
        /*04d2*/ 	.byte	0x04
	.zero		1


	//   ....[61]....
        /*04d4*/ 	.word	0x00000a40
        /*04d8*/ 	.word	0x000000ff
        /*04dc*/ 	.word	0x00000290
        /*04e0*/ 	.short	0x0100
        /*04e2*/ 	.byte	0x04
	.zero		1


	//   ....[62]....
        /*04e4*/ 	.word	0x00000a50
        /*04e8*/ 	.word	0x000000ff
        /*04ec*/ 	.word	0x000000f8
        /*04f0*/ 	.short	0x0100
        /*04f2*/ 	.byte	0x04
	.zero		1


	//   ....[63]....
        /*04f4*/ 	.word	0x00000a60
        /*04f8*/ 	.word	0x000000ff
        /*04fc*/ 	.word	0x00000298
        /*0500*/ 	.short	0x0100
        /*0502*/ 	.byte	0x04
	.zero		1


	//   ....[64]....
        /*0504*/ 	.word	0x00000a70
        /*0508*/ 	.word	0x000000ff
        /*050c*/ 	.word	0x00000100
        /*0510*/ 	.short	0x0100
        /*0512*/ 	.byte	0x04
	.zero		1


	//   ....[65]....
        /*0514*/ 	.word	0x00000a80
        /*0518*/ 	.word	0x000000ff
        /*051c*/ 	.word	0x000002a0
        /*0520*/ 	.short	0x0100
        /*0522*/ 	.byte	0x04
	.zero		1


	//   ....[66]....
        /*0524*/ 	.word	0x00000a90
        /*0528*/ 	.word	0x000000ff
        /*052c*/ 	.word	0x00000108
        /*0530*/ 	.short	0x0100
        /*0532*/ 	.byte	0x04
	.zero		1


	//   ....[67]....
        /*0534*/ 	.word	0x00000aa0
        /*0538*/ 	.word	0x000000ff
        /*053c*/ 	.word	0x000002a8
        /*0540*/ 	.short	0x0100
        /*0542*/ 	.byte	0x04
	.zero		1


	//   ....[68]....
        /*0544*/ 	.word	0x00000ab0
        /*0548*/ 	.word	0x000000ff
        /*054c*/ 	.word	0x00000110
        /*0550*/ 	.short	0x0100
        /*0552*/ 	.byte	0x04
	.zero		1


	//   ....[69]....
        /*0554*/ 	.word	0x00000ac0
        /*0558*/ 	.word	0x000000ff
        /*055c*/ 	.word	0x000002b0
        /*0560*/ 	.short	0x0100
        /*0562*/ 	.byte	0x04
	.zero		1


	//   ....[70]....
        /*0564*/ 	.word	0x00000ad0
        /*0568*/ 	.word	0x000000ff
        /*056c*/ 	.word	0x00000118
        /*0570*/ 	.short	0x0100
        /*0572*/ 	.byte	0x04
	.zero		1


	//   ....[71]....
        /*0574*/ 	.word	0x00000ae0
        /*0578*/ 	.word	0x000000ff
        /*057c*/ 	.word	0x000002b8
        /*0580*/ 	.short	0x0100
        /*0582*/ 	.byte	0x04
	.zero		1


	//   ....[72]....
        /*0584*/ 	.word	0x00000af0
        /*0588*/ 	.word	0x000000ff
        /*058c*/ 	.word	0x00000120
        /*0590*/ 	.short	0x0100
        /*0592*/ 	.byte	0x04
	.zero		1


	//   ....[73]....
        /*0594*/ 	.word	0x00000b00
        /*0598*/ 	.word	0x000000ff
        /*059c*/ 	.word	0x000002c0
        /*05a0*/ 	.short	0x0100
        /*05a2*/ 	.byte	0x04
	.zero		1


	//   ....[74]....
        /*05a4*/ 	.word	0x00000b10
        /*05a8*/ 	.word	0x000000ff
        /*05ac*/ 	.word	0x00000128
        /*05b0*/ 	.short	0x0100
        /*05b2*/ 	.byte	0x04
	.zero		1


	//   ....[75]....
        /*05b4*/ 	.word	0x00000b20
        /*05b8*/ 	.word	0x000000ff
        /*05bc*/ 	.word	0x000002c8
        /*05c0*/ 	.short	0x0100
        /*05c2*/ 	.byte	0x04
	.zero		1


	//   ....[76]....
        /*05c4*/ 	.word	0x00000b30
        /*05c8*/ 	.word	0x000000ff
        /*05cc*/ 	.word	0x00000130
        /*05d0*/ 	.short	0x0100
        /*05d2*/ 	.byte	0x04
	.zero		1


	//   ....[77]....
        /*05d4*/ 	.word	0x00000b40
        /*05d8*/ 	.word	0x000000ff
        /*05dc*/ 	.word	0x000002d0
        /*05e0*/ 	.short	0x0100
        /*05e2*/ 	.byte	0x04
	.zero		1


	//   ....[78]....
        /*05e4*/ 	.word	0x00000b50
        /*05e8*/ 	.word	0x000000ff
        /*05ec*/ 	.word	0x00000138
        /*05f0*/ 	.short	0x0100
        /*05f2*/ 	.byte	0x04
	.zero		1


	//   ....[79]....
        /*05f4*/ 	.word	0x00000b60
        /*05f8*/ 	.word	0x000000ff
        /*05fc*/ 	.word	0x000002d8
        /*0600*/ 	.short	0x0100
        /*0602*/ 	.byte	0x04
	.zero		1


	//   ....[80]....
        /*0604*/ 	.word	0x00000b70
        /*0608*/ 	.word	0x000000ff
        /*060c*/ 	.word	0x00000140
        /*0610*/ 	.short	0x0100
        /*0612*/ 	.byte	0x04
	.zero		1


	//   ....[81]....
        /*0614*/ 	.word	0x00000b80
        /*0618*/ 	.word	0x000000ff
        /*061c*/ 	.word	0x000002e0
        /*0620*/ 	.short	0x0100
        /*0622*/ 	.byte	0x04
	.zero		1


	//   ....[82]....
        /*0624*/ 	.word	0x00000b90
        /*0628*/ 	.word	0x000000ff
        /*062c*/ 	.word	0x00000148
        /*0630*/ 	.short	0x0100
        /*0632*/ 	.byte	0x04
	.zero		1


	//   ....[83]....
        /*0634*/ 	.word	0x00000ba0
        /*0638*/ 	.word	0x000000ff
        /*063c*/ 	.word	0x000002e8
        /*0640*/ 	.short	0x0100
        /*0642*/ 	.byte	0x04
	.zero		1


	//   ....[84]....
        /*0644*/ 	.word	0x00000bb0
        /*0648*/ 	.word	0x000000ff
        /*064c*/ 	.word	0x00000150
        /*0650*/ 	.short	0x0100
        /*0652*/ 	.byte	0x04
	.zero		1


	//   ....[85]....
        /*0654*/ 	.word	0x00000bc0
        /*0658*/ 	.word	0x000000ff
        /*065c*/ 	.word	0x000002f0
        /*0660*/ 	.short	0x0100
        /*0662*/ 	.byte	0x04
	.zero		1


	//   ....[86]....
        /*0664*/ 	.word	0x00000bd0
        /*0668*/ 	.word	0x000000ff
        /*066c*/ 	.word	0x00000158
        /*0670*/ 	.short	0x0100
        /*0672*/ 	.byte	0x04
	.zero		1


	//   ....[87]....
        /*0674*/ 	.word	0x00000be0
        /*0678*/ 	.word	0x000000ff
        /*067c*/ 	.word	0x000002f8
        /*0680*/ 	.short	0x0100
        /*0682*/ 	.byte	0x04
	.zero		1


	//   ....[88]....
        /*0684*/ 	.word	0x00000bf0
        /*0688*/ 	.word	0x000000ff
        /*068c*/ 	.word	0x00000160
        /*0690*/ 	.short	0x0100
        /*0692*/ 	.byte	0x04
	.zero		1


	//   ....[89]....
        /*0694*/ 	.word	0x00000c00
        /*0698*/ 	.word	0x000000ff
        /*069c*/ 	.word	0x00000300
        /*06a0*/ 	.short	0x0100
        /*06a2*/ 	.byte	0x04
	.zero		1


	//   ....[90]....
        /*06a4*/ 	.word	0x00000c10
        /*06a8*/ 	.word	0x000000ff
        /*06ac*/ 	.word	0x00000168
        /*06b0*/ 	.short	0x0100
        /*06b2*/ 	.byte	0x04
	.zero		1


	//   ....[91]....
        /*06b4*/ 	.word	0x00000c20
        /*06b8*/ 	.word	0x000000ff
        /*06bc*/ 	.word	0x00000308
        /*06c0*/ 	.short	0x0100
        /*06c2*/ 	.byte	0x04
	.zero		1


	//   ....[92]....
        /*06c4*/ 	.word	0x00000c30
        /*06c8*/ 	.word	0x000000ff
        /*06cc*/ 	.word	0x00000170
        /*06d0*/ 	.short	0x0100
        /*06d2*/ 	.byte	0x04
	.zero		1


	//   ....[93]....
        /*06d4*/ 	.word	0x00000c40
        /*06d8*/ 	.word	0x000000ff
        /*06dc*/ 	.word	0x00000310
        /*06e0*/ 	.short	0x0100
        /*06e2*/ 	.byte	0x04
	.zero		1


	//   ....[94]....
        /*06e4*/ 	.word	0x00000c50
        /*06e8*/ 	.word	0x000000ff
        /*06ec*/ 	.word	0x00000178
        /*06f0*/ 	.short	0x0100
        /*06f2*/ 	.byte	0x04
	.zero		1


	//   ....[95]....
        /*06f4*/ 	.word	0x00000c60
        /*06f8*/ 	.word	0x000000ff
        /*06fc*/ 	.word	0x00000318
        /*0700*/ 	.short	0x0100
        /*0702*/ 	.byte	0x04
	.zero		1


	//   ....[96]....
        /*0704*/ 	.word	0x00000c70
        /*0708*/ 	.word	0x000000ff
        /*070c*/ 	.word	0x00000180
        /*0710*/ 	.short	0x0100
        /*0712*/ 	.byte	0x04
	.zero		1


	//   ....[97]....
        /*0714*/ 	.word	0x00000c80
        /*0718*/ 	.word	0x000000ff
        /*071c*/ 	.word	0x00000320
        /*0720*/ 	.short	0x0100
        /*0722*/ 	.byte	0x04
	.zero		1


	//   ....[98]....
        /*0724*/ 	.word	0x00000c90
        /*0728*/ 	.word	0x000000ff
        /*072c*/ 	.word	0x00000188
        /*0730*/ 	.short	0x0100
        /*0732*/ 	.byte	0x04
	.zero		1


	//   ....[99]....
        /*0734*/ 	.word	0x00000ca0
        /*0738*/ 	.word	0x000000ff
        /*073c*/ 	.word	0x00000328
        /*0740*/ 	.short	0x0100
        /*0742*/ 	.byte	0x04
	.zero		1


	//   ....[100]....
        /*0744*/ 	.word	0x00000cb0
        /*0748*/ 	.word	0x000000ff
        /*074c*/ 	.word	0x00000190
        /*0750*/ 	.short	0x0100
        /*0752*/ 	.byte	0x04
	.zero		1


	//   ....[101]....
        /*0754*/ 	.word	0x00000cc0
        /*0758*/ 	.word	0x000000ff
        /*075c*/ 	.word	0x00000330
        /*0760*/ 	.short	0x0100
        /*0762*/ 	.byte	0x04
	.zero		1


	//   ....[102]....
        /*0764*/ 	.word	0x00000cd0
        /*0768*/ 	.word	0x000000ff
        /*076c*/ 	.word	0x00000198
        /*0770*/ 	.short	0x0100
        /*0772*/ 	.byte	0x04
	.zero		1


	//   ....[103]....
        /*0774*/ 	.word	0x00000ce0
        /*0778*/ 	.word	0x000000ff
        /*077c*/ 	.word	0x00000338
        /*0780*/ 	.short	0x0100
        /*0782*/ 	.byte	0x04
	.zero		1


	//   ....[104]....
        /*0784*/ 	.word	0x00000e10
        /*0788*/ 	.word	0x000000ff
        /*078c*/ 	.word	0x00000340
        /*0790*/ 	.short	0x0100
        /*0792*/ 	.byte	0x04
	.zero		1


	//   ....[105]....
        /*0794*/ 	.word	0x00000e20
        /*0798*/ 	.word	0x000000ff
        /*079c*/ 	.word	0x00000350
        /*07a0*/ 	.short	0x0100
        /*07a2*/ 	.byte	0x04
	.zero		1


	//   ....[106]....
        /*07a4*/ 	.word	0x00000e30
        /*07a8*/ 	.word	0x000000ff
        /*07ac*/ 	.word	0x00000348
        /*07b0*/ 	.short	0x0100
        /*07b2*/ 	.byte	0x04
	.zero		1


	//   ....[107]....
        /*07b4*/ 	.word	0x00000e40
        /*07b8*/ 	.word	0x000000ff
        /*07bc*/ 	.word	0x00000358
        /*07c0*/ 	.short	0x0100
        /*07c2*/ 	.byte	0x04
	.zero		1


	//   ....[108]....
        /*07c4*/ 	.word	0x00000f20
        /*07c8*/ 	.word	0x000000ff
        /*07cc*/ 	.word	0x00000360
        /*07d0*/ 	.short	0x0100
        /*07d2*/ 	.byte	0x06
	.zero		1


	//   ....[109]....
        /*07d4*/ 	.word	0x00000f30
        /*07d8*/ 	.word	0x000000ff
        /*07dc*/ 	.word	0x00000368
        /*07e0*/ 	.short	0x0100
        /*07e2*/ 	.byte	0x06
	.zero		1


	//   ....[110]....
        /*07e4*/ 	.word	0x00001060
        /*07e8*/ 	.word	0x000000ff
        /*07ec*/ 	.word	0x00000370
        /*07f0*/ 	.short	0x0100
        /*07f2*/ 	.byte	0x06
	.zero		1


	//   ....[111]....
        /*07f4*/ 	.word	0x00001070
        /*07f8*/ 	.word	0x000000ff
        /*07fc*/ 	.word	0x00000380
        /*0800*/ 	.short	0x0100
        /*0802*/ 	.byte	0x06
	.zero		1


	//   ....[112]....
        /*0804*/ 	.word	0x00001080
        /*0808*/ 	.word	0x000000ff
        /*080c*/ 	.word	0x00000378
        /*0810*/ 	.short	0x0100
        /*0812*/ 	.byte	0x06
	.zero		1


	//   ....[113]....
        /*0814*/ 	.word	0x00001090
        /*0818*/ 	.word	0x000000ff
        /*081c*/ 	.word	0x00000388
        /*0820*/ 	.short	0x0100
        /*0822*/ 	.byte	0x06
	.zero		1


	//   ....[114]....
        /*0824*/ 	.word	0x000011b0
        /*0828*/ 	.word	0x000000ff
        /*082c*/ 	.word	0x00000390
        /*0830*/ 	.short	0x0100
        /*0832*/ 	.byte	0x04
	.zero		1


	//   ....[115]....
        /*0834*/ 	.word	0x000011c0
        /*0838*/ 	.word	0x000000ff
        /*083c*/ 	.word	0x000003b0
        /*0840*/ 	.short	0x0100
        /*0842*/ 	.byte	0x04
	.zero		1


	//   ....[116]....
        /*0844*/ 	.word	0x000011d0
        /*0848*/ 	.word	0x000000ff
        /*084c*/ 	.word	0x00000398
        /*0850*/ 	.short	0x0100
        /*0852*/ 	.byte	0x04
	.zero		1


	//   ....[117]....
        /*0854*/ 	.word	0x000011e0
        /*0858*/ 	.word	0x000000ff
        /*085c*/ 	.word	0x000003b8
        /*0860*/ 	.short	0x0100
        /*0862*/ 	.byte	0x04
	.zero		1


	//   ....[118]....
        /*0864*/ 	.word	0x000011f0
        /*0868*/ 	.word	0x000000ff
        /*086c*/ 	.word	0x000003a0
        /*0870*/ 	.short	0x0100
        /*0872*/ 	.byte	0x04
	.zero		1


	//   ....[119]....
        /*0874*/ 	.word	0x00001200
        /*0878*/ 	.word	0x000000ff
        /*087c*/ 	.word	0x000003c0
        /*0880*/ 	.short	0x0100
        /*0882*/ 	.byte	0x04
	.zero		1


	//   ....[120]....
        /*0884*/ 	.word	0x00001210
        /*0888*/ 	.word	0x000000ff
        /*088c*/ 	.word	0x000003a8
        /*0890*/ 	.short	0x0100
        /*0892*/ 	.byte	0x04
	.zero		1


	//   ....[121]....
        /*0894*/ 	.word	0x00001220
        /*0898*/ 	.word	0x000000ff
        /*089c*/ 	.word	0x000003c8
        /*08a0*/ 	.short	0x0100
        /*08a2*/ 	.byte	0x04
	.zero		1


	//   ....[122]....
        /*08a4*/ 	.word	0x00001310
        /*08a8*/ 	.word	0x000000ff
        /*08ac*/ 	.word	0x000003d0
        /*08b0*/ 	.short	0x0100
        /*08b2*/ 	.byte	0x04
	.zero		1


	//   ....[123]....
        /*08b4*/ 	.word	0x00001320
        /*08b8*/ 	.word	0x000000ff
        /*08bc*/ 	.word	0x000003e0
        /*08c0*/ 	.short	0x0100
        /*08c2*/ 	.byte	0x04
	.zero		1


	//   ....[124]....
        /*08c4*/ 	.word	0x00001330
        /*08c8*/ 	.word	0x000000ff
        /*08cc*/ 	.word	0x000003d8
        /*08d0*/ 	.short	0x0100
        /*08d2*/ 	.byte	0x04
	.zero		1


	//   ....[125]....
        /*08d4*/ 	.word	0x00001340
        /*08d8*/ 	.word	0x000000ff
        /*08dc*/ 	.word	0x000003e8
        /*08e0*/ 	.short	0x0100
        /*08e2*/ 	.byte	0x04
	.zero		1


	//   ....[126]....
        /*08e4*/ 	.word	0x00001440
        /*08e8*/ 	.word	0x000000ff
        /*08ec*/ 	.word	0x000003f0
        /*08f0*/ 	.short	0x0100
        /*08f2*/ 	.byte	0x06
	.zero		1


	//   ....[127]....
        /*08f4*/ 	.word	0x00001ff0
        /*08f8*/ 	.word	0x00000003
        /*08fc*/ 	.word	0x000003e0
        /*0900*/ 	.short	0x010a
        /*0902*/ 	.byte	0xff
	.zero		1


	//   ....[128]....
        /*0904*/ 	.word	0x00002020
        /*0908*/ 	.word	0x00000003
        /*090c*/ 	.word	0x000003d0
        /*0910*/ 	.short	0x0101
        /*0912*/ 	.byte	0xff
	.zero		1


	//   ....[129]....
        /*0914*/ 	.word	0x000020e0
        /*0918*/ 	.word	0x000000ff
        /*091c*/ 	.word	0x000001a0
        /*0920*/ 	.short	0x010a
        /*0922*/ 	.byte	0x04
	.zero		1


	//   ....[130]....
        /*0924*/ 	.word	0x000021b0
        /*0928*/ 	.word	0x000000ff
        /*092c*/ 	.word	0x000001a0
        /*0930*/ 	.short	0x010a
        /*0932*/ 	.byte	0x21
	.zero		1


	//   ....[131]....
        /*0934*/ 	.word	0x00002360
        /*0938*/ 	.word	0x000000ff
        /*093c*/ 	.word	0x000001a0
        /*0940*/ 	.short	0x010a
        /*0942*/ 	.byte	0x05
	.zero		1


	//   ....[132]....
        /*0944*/ 	.word	0x00002470
        /*0948*/ 	.word	0x000000ff
        /*094c*/ 	.word	0x00000368
        /*0950*/ 	.short	0x0101
        /*0952*/ 	.byte	0x06
	.zero		1


	//   ....[133]....
        /*0954*/ 	.word	0x00002490
        /*0958*/ 	.word	0x000000ff
        /*095c*/ 	.word	0x000001a0
        /*0960*/ 	.short	0x010a
        /*0962*/ 	.byte	0x04
	.zero		1


	//   ....[134]....
        /*0964*/ 	.word	0x00002510
        /*0968*/ 	.word	0x000000ff
        /*096c*/ 	.word	0x000001a0
        /*0970*/ 	.short	0x010a
        /*0972*/ 	.byte	0x11
	.zero		1


	//   ....[135]....
        /*0974*/ 	.word	0x000026a0
        /*0978*/ 	.word	0x000000ff
        /*097c*/ 	.word	0x000001a0
        /*0980*/ 	.short	0x010a
        /*0982*/ 	.byte	0x05
	.zero		1


	//   ....[136]....
        /*0984*/ 	.word	0x00002800
        /*0988*/ 	.word	0x00000003
        /*098c*/ 	.word	0x00000370
        /*0990*/ 	.short	0x010a
        /*0992*/ 	.byte	0xff
	.zero		1


	//   ....[137]....
        /*0994*/ 	.word	0x00002950
        /*0998*/ 	.word	0x00000000
        /*099c*/ 	.word	0x00000000
        /*09a0*/ 	.short	0x0101
        /*09a2*/ 	.byte	0xff
	.zero		1


	//   ....[138]....
        /*09a4*/ 	.word	0x00002f00
        /*09a8*/ 	.word	0x000000ff
        /*09ac*/ 	.word	0x00000000
        /*09b0*/ 	.short	0x010a
        /*09b2*/ 	.byte	0x04
	.zero		1


	//   ....[139]....
        /*09b4*/ 	.word	0x00002f90
        /*09b8*/ 	.word	0x000000ff
        /*09bc*/ 	.word	0x00000000
        /*09c0*/ 	.short	0x010a
        /*09c2*/ 	.byte	0x05
	.zero		1


	//   ....[140]....
        /*09c4*/ 	.word	0x00003020
        /*09c8*/ 	.word	0x000000ff
        /*09cc*/ 	.word	0x00000000
        /*09d0*/ 	.short	0x010a
        /*09d2*/ 	.byte	0x05
	.zero		1


	//   ....[141]....
        /*09d4*/ 	.word	0x000030b0
        /*09d8*/ 	.word	0x000000ff
        /*09dc*/ 	.word	0x00000000
        /*09e0*/ 	.short	0x010a
        /*09e2*/ 	.byte	0x05
	.zero		1


	//   ....[142]....
        /*09e4*/ 	.word	0x00003140
        /*09e8*/ 	.word	0x000000ff
        /*09ec*/ 	.word	0x00000000
        /*09f0*/ 	.short	0x010a
        /*09f2*/ 	.byte	0x05
	.zero		1


	//   ....[143]....
        /*09f4*/ 	.word	0x000031d0
        /*09f8*/ 	.word	0x000000ff
        /*09fc*/ 	.word	0x00000000
        /*0a00*/ 	.short	0x010a
        /*0a02*/ 	.byte	0x05
	.zero		1


	//   ....[144]....
        /*0a04*/ 	.word	0x00003260
        /*0a08*/ 	.word	0x000000ff
        /*0a0c*/ 	.word	0x00000000
        /*0a10*/ 	.short	0x010a
        /*0a12*/ 	.byte	0x05
	.zero		1


	//   ....[145]....
        /*0a14*/ 	.word	0x000032f0
        /*0a18*/ 	.word	0x000000ff
        /*0a1c*/ 	.word	0x00000000
        /*0a20*/ 	.short	0x010a
        /*0a22*/ 	.byte	0x05
	.zero		1


	//   ....[146]....
        /*0a24*/ 	.word	0x00003380
        /*0a28*/ 	.word	0x000000ff
        /*0a2c*/ 	.word	0x00000000
        /*0a30*/ 	.short	0x010a
        /*0a32*/ 	.byte	0x05
	.zero		1


	//   ....[147]....
        /*0a34*/ 	.word	0x00003410
        /*0a38*/ 	.word	0x000000ff
        /*0a3c*/ 	.word	0x00000000
        /*0a40*/ 	.short	0x010a
        /*0a42*/ 	.byte	0x05
	.zero		1


	//   ....[148]....
        /*0a44*/ 	.word	0x000034a0
        /*0a48*/ 	.word	0x000000ff
        /*0a4c*/ 	.word	0x00000000
        /*0a50*/ 	.short	0x010a
        /*0a52*/ 	.byte	0x05
	.zero		1


	//   ....[149]....
        /*0a54*/ 	.word	0x00003530
        /*0a58*/ 	.word	0x000000ff
        /*0a5c*/ 	.word	0x00000000
        /*0a60*/ 	.short	0x010a
        /*0a62*/ 	.byte	0x05
	.zero		1


	//   ....[150]....
        /*0a64*/ 	.word	0x000035c0
        /*0a68*/ 	.word	0x000000ff
        /*0a6c*/ 	.word	0x00000000
        /*0a70*/ 	.short	0x010a
        /*0a72*/ 	.byte	0x05
	.zero		1


	//   ....[151]....
        /*0a74*/ 	.word	0x00003650
        /*0a78*/ 	.word	0x000000ff
        /*0a7c*/ 	.word	0x00000000
        /*0a80*/ 	.short	0x010a
        /*0a82*/ 	.byte	0x05
	.zero		1


	//   ....[152]....
        /*0a84*/ 	.word	0x000036e0
        /*0a88*/ 	.word	0x000000ff
        /*0a8c*/ 	.word	0x00000000
        /*0a90*/ 	.short	0x010a
        /*0a92*/ 	.byte	0x05
	.zero		1


	//   ....[153]....
        /*0a94*/ 	.word	0x00003770
        /*0a98*/ 	.word	0x000000ff
        /*0a9c*/ 	.word	0x00000000
        /*0aa0*/ 	.short	0x010a
        /*0aa2*/ 	.byte	0x05
	.zero		1


	//   ....[154]....
        /*0aa4*/ 	.word	0x00003800
        /*0aa8*/ 	.word	0x000000ff
        /*0aac*/ 	.word	0x00000000
        /*0ab0*/ 	.short	0x010a
        /*0ab2*/ 	.byte	0x05
	.zero		1


	//   ....[155]....
        /*0ab4*/ 	.word	0x00003890
        /*0ab8*/ 	.word	0x000000ff
        /*0abc*/ 	.word	0x00000000
        /*0ac0*/ 	.short	0x010a
        /*0ac2*/ 	.byte	0x05
	.zero		1


	//   ....[156]....
        /*0ac4*/ 	.word	0x00003920
        /*0ac8*/ 	.word	0x000000ff
        /*0acc*/ 	.word	0x00000000
        /*0ad0*/ 	.short	0x010a
        /*0ad2*/ 	.byte	0x05
	.zero		1


	//   ....[157]....
        /*0ad4*/ 	.word	0x000039b0
        /*0ad8*/ 	.word	0x000000ff
        /*0adc*/ 	.word	0x00000000
        /*0ae0*/ 	.short	0x010a
        /*0ae2*/ 	.byte	0x05
	.zero		1


	//   ....[158]....
        /*0ae4*/ 	.word	0x00003a40
        /*0ae8*/ 	.word	0x000000ff
        /*0aec*/ 	.word	0x00000000
        /*0af0*/ 	.short	0x010a
        /*0af2*/ 	.byte	0x05
	.zero		1


	//   ....[159]....
        /*0af4*/ 	.word	0x00003ad0
        /*0af8*/ 	.word	0x000000ff
        /*0afc*/ 	.word	0x00000000
        /*0b00*/ 	.short	0x010a
        /*0b02*/ 	.byte	0x05
	.zero		1


	//   ....[160]....
        /*0b04*/ 	.word	0x00003b60
        /*0b08*/ 	.word	0x000000ff
        /*0b0c*/ 	.word	0x00000000
        /*0b10*/ 	.short	0x010a
        /*0b12*/ 	.byte	0x05
	.zero		1


	//   ....[161]....
        /*0b14*/ 	.word	0x00003bf0
        /*0b18*/ 	.word	0x000000ff
        /*0b1c*/ 	.word	0x00000000
        /*0b20*/ 	.short	0x010a
        /*0b22*/ 	.byte	0x05
	.zero		1


	//   ....[162]....
        /*0b24*/ 	.word	0x00003c80
        /*0b28*/ 	.word	0x000000ff
        /*0b2c*/ 	.word	0x00000000
        /*0b30*/ 	.short	0x010a
        /*0b32*/ 	.byte	0x05
	.zero		1


	//   ....[163]....
        /*0b34*/ 	.word	0x00003d10
        /*0b38*/ 	.word	0x000000ff
        /*0b3c*/ 	.word	0x00000000
        /*0b40*/ 	.short	0x010a
        /*0b42*/ 	.byte	0x05
	.zero		1


	//   ....[164]....
        /*0b44*/ 	.word	0x00003da0
        /*0b48*/ 	.word	0x000000ff
        /*0b4c*/ 	.word	0x00000000
        /*0b50*/ 	.short	0x010a
        /*0b52*/ 	.byte	0x05
	.zero		1


	//   ....[165]....
        /*0b54*/ 	.word	0x00003e30
        /*0b58*/ 	.word	0x000000ff
        /*0b5c*/ 	.word	0x00000000
        /*0b60*/ 	.short	0x010a
        /*0b62*/ 	.byte	0x05
	.zero		1


	//   ....[166]....
        /*0b64*/ 	.word	0x00003ec0
        /*0b68*/ 	.word	0x000000ff
        /*0b6c*/ 	.word	0x00000000
        /*0b70*/ 	.short	0x010a
        /*0b72*/ 	.byte	0x05
	.zero		1


	//   ....[167]....
        /*0b74*/ 	.word	0x00003f50
        /*0b78*/ 	.word	0x000000ff
        /*0b7c*/ 	.word	0x00000000
        /*0b80*/ 	.short	0x010a
        /*0b82*/ 	.byte	0x05
	.zero		1


	//   ....[168]....
        /*0b84*/ 	.word	0x00003fe0
        /*0b88*/ 	.word	0x000000ff
        /*0b8c*/ 	.word	0x00000000
        /*0b90*/ 	.short	0x010a
        /*0b92*/ 	.byte	0x05
	.zero		1


	//   ....[169]....
        /*0b94*/ 	.word	0x00004070
        /*0b98*/ 	.word	0x000000ff
        /*0b9c*/ 	.word	0x00000000
        /*0ba0*/ 	.short	0x010a
        /*0ba2*/ 	.byte	0x05
	.zero		1


	//   ....[170]....
        /*0ba4*/ 	.word	0x00004100
        /*0ba8*/ 	.word	0x000000ff
        /*0bac*/ 	.word	0x00000000
        /*0bb0*/ 	.short	0x010a
        /*0bb2*/ 	.byte	0x05
	.zero		1


	//   ....[171]....
        /*0bb4*/ 	.word	0x00004190
        /*0bb8*/ 	.word	0x000000ff
        /*0bbc*/ 	.word	0x00000000
        /*0bc0*/ 	.short	0x010a
        /*0bc2*/ 	.byte	0x05
	.zero		1


	//   ....[172]....
        /*0bc4*/ 	.word	0x00004220
        /*0bc8*/ 	.word	0x000000ff
        /*0bcc*/ 	.word	0x00000000
        /*0bd0*/ 	.short	0x010a
        /*0bd2*/ 	.byte	0x05
	.zero		1


	//   ....[173]....
        /*0bd4*/ 	.word	0x000042b0
        /*0bd8*/ 	.word	0x000000ff
        /*0bdc*/ 	.word	0x00000000
        /*0be0*/ 	.short	0x010a
        /*0be2*/ 	.byte	0x05
	.zero		1


	//   ....[174]....
        /*0be4*/ 	.word	0x00004340
        /*0be8*/ 	.word	0x000000ff
        /*0bec*/ 	.word	0x00000000
        /*0bf0*/ 	.short	0x010a
        /*0bf2*/ 	.byte	0x05
	.zero		1


	//   ....[175]....
        /*0bf4*/ 	.word	0x000043d0
        /*0bf8*/ 	.word	0x000000ff
        /*0bfc*/ 	.word	0x00000000
        /*0c00*/ 	.short	0x010a
        /*0c02*/ 	.byte	0x05
	.zero		1


	//   ....[176]....
        /*0c04*/ 	.word	0x00004460
        /*0c08*/ 	.word	0x000000ff
        /*0c0c*/ 	.word	0x00000000
        /*0c10*/ 	.short	0x010a
        /*0c12*/ 	.byte	0x05
	.zero		1


	//   ....[177]....
        /*0c14*/ 	.word	0x000044f0
        /*0c18*/ 	.word	0x000000ff
        /*0c1c*/ 	.word	0x00000000
        /*0c20*/ 	.short	0x010a
        /*0c22*/ 	.byte	0x05
	.zero		1


	//   ....[178]....
        /*0c24*/ 	.word	0x00004580
        /*0c28*/ 	.word	0x000000ff
        /*0c2c*/ 	.word	0x00000000
        /*0c30*/ 	.short	0x010a
        /*0c32*/ 	.byte	0x05
	.zero		1


	//   ....[179]....
        /*0c34*/ 	.word	0x00004610
        /*0c38*/ 	.word	0x000000ff
        /*0c3c*/ 	.word	0x00000000
        /*0c40*/ 	.short	0x010a
        /*0c42*/ 	.byte	0x05
	.zero		1


	//   ....[180]....
        /*0c44*/ 	.word	0x000046a0
        /*0c48*/ 	.word	0x000000ff
        /*0c4c*/ 	.word	0x00000000
        /*0c50*/ 	.short	0x010a
        /*0c52*/ 	.byte	0x05
	.zero		1


	//   ....[181]....
        /*0c54*/ 	.word	0x00004730
        /*0c58*/ 	.word	0x000000ff
        /*0c5c*/ 	.word	0x00000000
        /*0c60*/ 	.short	0x010a
        /*0c62*/ 	.byte	0x05
	.zero		1


	//   ....[182]....
        /*0c64*/ 	.word	0x000047c0
        /*0c68*/ 	.word	0x000000ff
        /*0c6c*/ 	.word	0x00000000
        /*0c70*/ 	.short	0x010a
        /*0c72*/ 	.byte	0x05
	.zero		1


	//   ....[183]....
        /*0c74*/ 	.word	0x00004850
        /*0c78*/ 	.word	0x000000ff
        /*0c7c*/ 	.word	0x00000000
        /*0c80*/ 	.short	0x010a
        /*0c82*/ 	.byte	0x05
	.zero		1


	//   ....[184]....
        /*0c84*/ 	.word	0x000048e0
        /*0c88*/ 	.word	0x000000ff
        /*0c8c*/ 	.word	0x00000000
        /*0c90*/ 	.short	0x010a
        /*0c92*/ 	.byte	0x05
	.zero		1


	//   ....[185]....
        /*0c94*/ 	.word	0x00004970
        /*0c98*/ 	.word	0x000000ff
        /*0c9c*/ 	.word	0x00000000
        /*0ca0*/ 	.short	0x010a
        /*0ca2*/ 	.byte	0x05
	.zero		1


	//   ....[186]....
        /*0ca4*/ 	.word	0x00004a00
        /*0ca8*/ 	.word	0x000000ff
        /*0cac*/ 	.word	0x00000000
        /*0cb0*/ 	.short	0x010a
        /*0cb2*/ 	.byte	0x05
	.zero		1


	//   ....[187]....
        /*0cb4*/ 	.word	0x00004a90
        /*0cb8*/ 	.word	0x000000ff
        /*0cbc*/ 	.word	0x00000000
        /*0cc0*/ 	.short	0x010a
        /*0cc2*/ 	.byte	0x05
	.zero		1


	//   ....[188]....
        /*0cc4*/ 	.word	0x00004b20
        /*0cc8*/ 	.word	0x000000ff
        /*0ccc*/ 	.word	0x00000000
        /*0cd0*/ 	.short	0x010a
        /*0cd2*/ 	.byte	0x05
	.zero		1


	//   ....[189]....
        /*0cd4*/ 	.word	0x00004bc0
        /*0cd8*/ 	.word	0x00000000
        /*0cdc*/ 	.word	0x00000000
        /*0ce0*/ 	.short	0x010a
        /*0ce2*/ 	.byte	0xff
	.zero		1


	//   ....[190]....
        /*0ce4*/ 	.word	0x00004ce0
        /*0ce8*/ 	.word	0x00000002
        /*0cec*/ 	.word	0x000003d0
        /*0cf0*/ 	.short	0x010a
        /*0cf2*/ 	.byte	0xff
	.zero		1


	//   ....[191]....
        /*0cf4*/ 	.word	0x00004d40
        /*0cf8*/ 	.word	0x00000004
        /*0cfc*/ 	.word	0x00000000
        /*0d00*/ 	.short	0x0101
        /*0d02*/ 	.byte	0xff
	.zero		1


	//   ....[192]....
        /*0d04*/ 	.word	0x00004d60
        /*0d08*/ 	.word	0x000000ff
        /*0d0c*/ 	.word	0x00000380
        /*0d10*/ 	.short	0x010a
        /*0d12*/ 	.byte	0x04
	.zero		1


	//   ....[193]....
        /*0d14*/ 	.word	0x00004e80
        /*0d18*/ 	.word	0x00000002
        /*0d1c*/ 	.word	0x00000370
        /*0d20*/ 	.short	0x010a
        /*0d22*/ 	.byte	0xff
	.zero		1


	//   ....[194]....
        /*0d24*/ 	.word	0x00004f90
        /*0d28*/ 	.word	0x00000002
        /*0d2c*/ 	.word	0x00000000
        /*0d30*/ 	.short	0x0101
        /*0d32*/ 	.byte	0xff
	.zero		1


	//   ....[195]....
        /*0d34*/ 	.word	0x00005020
        /*0d38*/ 	.word	0x000000ff
        /*0d3c*/ 	.word	0x00000380
        /*0d40*/ 	.short	0x0106
        /*0d42*/ 	.byte	0x04
	.zero		1


	//   ....[196]....
        /*0d44*/ 	.word	0x00005040
        /*0d48*/ 	.word	0x000000ff
        /*0d4c*/ 	.word	0x00000380
        /*0d50*/ 	.short	0x010a
        /*0d52*/ 	.byte	0x04
	.zero		1


	//   ....[197]....
        /*0d54*/ 	.word	0x000050d0
        /*0d58*/ 	.word	0x000000ff
        /*0d5c*/ 	.word	0x00000380
        /*0d60*/ 	.short	0x0106
        /*0d62*/ 	.byte	0x07
	.zero		1


	//   ....[198]....
        /*0d64*/ 	.word	0x00005110
        /*0d68*/ 	.word	0x00000000
        /*0d6c*/ 	.word	0x00000380
        /*0d70*/ 	.short	0x010a
        /*0d72*/ 	.byte	0xff
	.zero		1


	//   ....[199]....
        /*0d74*/ 	.word	0x00005350
        /*0d78*/ 	.word	0x000000ff
        /*0d7c*/ 	.word	0x00000008
        /*0d80*/ 	.short	0x010a
        /*0d82*/ 	.byte	0x05
	.zero		1


	//   ....[200]....
        /*0d84*/ 	.word	0x00005370
        /*0d88*/ 	.word	0x000000ff
        /*0d8c*/ 	.word	0x00000008
        /*0d90*/ 	.short	0x010a
        /*0d92*/ 	.byte	0x05
	.zero		1


	//   ....[201]....
        /*0d94*/ 	.word	0x00005500
        /*0d98*/ 	.word	0x000000ff
        /*0d9c*/ 	.word	0x00000008
        /*0da0*/ 	.short	0x010a
        /*0da2*/ 	.byte	0x05
	.zero		1


	//   ....[202]....
        /*0da4*/ 	.word	0x00005520
        /*0da8*/ 	.word	0x000000ff
        /*0dac*/ 	.word	0x00000008
        /*0db0*/ 	.short	0x010a
        /*0db2*/ 	.byte	0x05
	.zero		1


	//   ....[203]....
        /*0db4*/ 	.word	0x000055e0
        /*0db8*/ 	.word	0x000000ff
        /*0dbc*/ 	.word	0x00000000
        /*0dc0*/ 	.short	0x0101
        /*0dc2*/ 	.byte	0x04
	.zero		1


	//   ....[204]....
        /*0dc4*/ 	.word	0x000058c0
        /*0dc8*/ 	.word	0x00000000
        /*0dcc*/ 	.word	0x00000370
        /*0dd0*/ 	.short	0x010a
        /*0dd2*/ 	.byte	0xff
	.zero		1


	//   ....[205]....
        /*0dd4*/ 	.word	0x00005980
        /*0dd8*/ 	.word	0x00000000
        /*0ddc*/ 	.word	0x00000000
        /*0de0*/ 	.short	0x0101
        /*0de2*/ 	.byte	0xff
	.zero		1


	//   ....[206]....
        /*0de4*/ 	.word	0x00005a30
        /*0de8*/ 	.word	0x000000ff
        /*0dec*/ 	.word	0x00000000
        /*0df0*/ 	.short	0x010a
        /*0df2*/ 	.byte	0x04
	.zero		1


	//   ....[207]....
        /*0df4*/ 	.word	0x00005a40
        /*0df8*/ 	.word	0x000000ff
        /*0dfc*/ 	.word	0x000003b0
        /*0e00*/ 	.short	0x010a
        /*0e02*/ 	.byte	0x13
	.zero		1


	//   ....[208]....
        /*0e04*/ 	.word	0x00005b00
        /*0e08*/ 	.word	0x000000ff
        /*0e0c*/ 	.word	0x00000000
        /*0e10*/ 	.short	0x010a
        /*0e12*/ 	.byte	0x06
	.zero		1


	//   ....[209]....
        /*0e14*/ 	.word	0x00005c20
        /*0e18*/ 	.word	0x000000ff
        /*0e1c*/ 	.word	0x00000000
        /*0e20*/ 	.short	0x010a
        /*0e22*/ 	.byte	0x04
	.zero		1


	//   ....[210]....
        /*0e24*/ 	.word	0x00005e40
        /*0e28*/ 	.word	0x000000ff
        /*0e2c*/ 	.word	0x00000000
        /*0e30*/ 	.short	0x010a
        /*0e32*/ 	.byte	0x04
	.zero		1


	//   ....[211]....
        /*0e34*/ 	.word	0x00005ed0
        /*0e38*/ 	.word	0x000000ff
        /*0e3c*/ 	.word	0x00000000
        /*0e40*/ 	.short	0x010a
        /*0e42*/ 	.byte	0x05
	.zero		1


	//   ....[212]....
        /*0e44*/ 	.word	0x00005f60
        /*0e48*/ 	.word	0x000000ff
        /*0e4c*/ 	.word	0x00000000
        /*0e50*/ 	.short	0x010a
        /*0e52*/ 	.byte	0x05
	.zero		1


	//   ....[213]....
        /*0e54*/ 	.word	0x00006000
        /*0e58*/ 	.word	0x00000000
        /*0e5c*/ 	.word	0x00000000
        /*0e60*/ 	.short	0x010a
        /*0e62*/ 	.byte	0xff
	.zero		1


	//   ....[214]....
        /*0e64*/ 	.word	0x00006040
        /*0e68*/ 	.word	0x00000000
        /*0e6c*/ 	.word	0x00000000
        /*0e70*/ 	.short	0x010a
        /*0e72*/ 	.byte	0xff
	.zero		1


	//   ....[215]....
        /*0e74*/ 	.word	0x000060b0
        /*0e78*/ 	.word	0x000000ff
        /*0e7c*/ 	.word	0x00000000
        /*0e80*/ 	.short	0x0101
        /*0e82*/ 	.byte	0x04
	.zero		1


	//   ....[216]....
        /*0e84*/ 	.word	0x000060f0
        /*0e88*/ 	.word	0x000000ff
        /*0e8c*/ 	.word	0x000003f0
        /*0e90*/ 	.short	0x010a
        /*0e92*/ 	.byte	0x0d
	.zero		1


	//   ....[217]....
        /*0e94*/ 	.word	0x00006140
        /*0e98*/ 	.word	0x000000ff
        /*0e9c*/ 	.word	0x00000000
        /*0ea0*/ 	.short	0x0101
        /*0ea2*/ 	.byte	0x04
	.zero		1


	//   ....[218]....
        /*0ea4*/ 	.word	0x000065c0
        /*0ea8*/ 	.word	0x0000000c
        /*0eac*/ 	.word	0x00000370
        /*0eb0*/ 	.short	0x010a
        /*0eb2*/ 	.byte	0xff
	.zero		1


	//   ....[219]....
        /*0eb4*/ 	.word	0x00006730
        /*0eb8*/ 	.word	0x00000000
        /*0ebc*/ 	.word	0x00000000
        /*0ec0*/ 	.short	0x0101
        /*0ec2*/ 	.byte	0xff
	.zero		1


	//   ....[220]....
        /*0ec4*/ 	.word	0x00006bc0
        /*0ec8*/ 	.word	0x000000ff
        /*0ecc*/ 	.word	0x00000368
        /*0ed0*/ 	.short	0x010a
        /*0ed2*/ 	.byte	0x15
	.zero		1


	//   ....[221]....
        /*0ed4*/ 	.word	0x00006d40
        /*0ed8*/ 	.word	0x000000ff
        /*0edc*/ 	.word	0x00000350
        /*0ee0*/ 	.short	0x010a
        /*0ee2*/ 	.byte	0x15
	.zero		1


	//   ....[222]....
        /*0ee4*/ 	.word	0x00006f30
        /*0ee8*/ 	.word	0x000000ff
        /*0eec*/ 	.word	0x00000340
        /*0ef0*/ 	.short	0x010b
        /*0ef2*/ 	.byte	0x15
	.zero		1


	//   ....[223]....
        /*0ef4*/ 	.word	0x00006f40
        /*0ef8*/ 	.word	0x000000ff
        /*0efc*/ 	.word	0x00000000
        /*0f00*/ 	.short	0x0101
        /*0f02*/ 	.byte	0x06
	.zero		1


	//   ....[224]....
        /*0f04*/ 	.word	0x00006f50
        /*0f08*/ 	.word	0x000000ff
        /*0f0c*/ 	.word	0x00000358
        /*0f10*/ 	.short	0x010a
        /*0f12*/ 	.byte	0x15
	.zero		1


	//   ....[225]....
        /*0f14*/ 	.word	0x00007190
        /*0f18*/ 	.word	0x000000ff
        /*0f1c*/ 	.word	0x00000348
        /*0f20*/ 	.short	0x010b
        /*0f22*/ 	.byte	0x15
	.zero		1


	//   ....[226]....
        /*0f24*/ 	.word	0x000071a0
        /*0f28*/ 	.word	0x000000ff
        /*0f2c*/ 	.word	0x00000000
        /*0f30*/ 	.short	0x0101
        /*0f32*/ 	.byte	0x25
	.zero		1


	//   ....[227]....
        /*0f34*/ 	.word	0x000071e0
        /*0f38*/ 	.word	0x000000ff
        /*0f3c*/ 	.word	0x00000350
        /*0f40*/ 	.short	0x010a
        /*0f42*/ 	.byte	0x15
	.zero		1


	//   ....[228]....
        /*0f44*/ 	.word	0x00007220
        /*0f48*/ 	.word	0x00000000
        /*0f4c*/ 	.word	0x00000358
        /*0f50*/ 	.short	0x010a
        /*0f52*/ 	.byte	0xff
	.zero		1


	//   ....[229]....
        /*0f54*/ 	.word	0x00007520
        /*0f58*/ 	.word	0x00000003
        /*0f5c*/ 	.word	0x00000370
        /*0f60*/ 	.short	0x010a
        /*0f62*/ 	.byte	0xff
	.zero		1


	//   ....[230]....
        /*0f64*/ 	.word	0x000076a0
        /*0f68*/ 	.word	0x00000000
        /*0f6c*/ 	.word	0x00000000
        /*0f70*/ 	.short	0x0101
        /*0f72*/ 	.byte	0xff
	.zero		1


	//   ....[231]....
        /*0f74*/ 	.word	0x000081b0
        /*0f78*/ 	.word	0x00000003
        /*0f7c*/ 	.word	0x00000340
        /*0f80*/ 	.short	0x010a
        /*0f82*/ 	.byte	0xff
	.zero		1


	//   ....[232]....
        /*0f84*/ 	.word	0x000081f0
        /*0f88*/ 	.word	0x0000005a
        /*0f8c*/ 	.word	0x00000390
        /*0f90*/ 	.short	0x010a
        /*0f92*/ 	.byte	0xff
	.zero		1


	//   ....[233]....
        /*0f94*/ 	.word	0x00008320
        /*0f98*/ 	.word	0x00000003
        /*0f9c*/ 	.word	0x00000340
        /*0fa0*/ 	.short	0x010a
        /*0fa2*/ 	.byte	0xff
	.zero		1


	//   ....[234]....
        /*0fa4*/ 	.word	0x00008460
        /*0fa8*/ 	.word	0x00000000
        /*0fac*/ 	.word	0x00000000
        /*0fb0*/ 	.short	0x0101
        /*0fb2*/ 	.byte	0xff
	.zero		1


	//   ....[235]....
        /*0fb4*/ 	.word	0x000084c0
        /*0fb8*/ 	.word	0x0000005a
        /*0fbc*/ 	.word	0x00000390
        /*0fc0*/ 	.short	0x010a
        /*0fc2*/ 	.byte	0xff
	.zero		1


	//   ....[236]....
        /*0fc4*/ 	.word	0x00009070
        /*0fc8*/ 	.word	0x0000006d
        /*0fcc*/ 	.word	0x00000340
        /*0fd0*/ 	.short	0x010a
        /*0fd2*/ 	.byte	0xff
	.zero		1


	//   ....[237]....
        /*0fd4*/ 	.word	0x00009130
        /*0fd8*/ 	.word	0x0000006d
        /*0fdc*/ 	.word	0x00000340
        /*0fe0*/ 	.short	0x010a
        /*0fe2*/ 	.byte	0xff
	.zero		1


	//   ....[238]....
        /*0fe4*/ 	.word	0x00009270
        /*0fe8*/ 	.word	0x00000002
        /*0fec*/ 	.word	0x00000000
        /*0ff0*/ 	.short	0x0101
        /*0ff2*/ 	.byte	0xff
	.zero		1


	//   ....[239]....
        /*0ff4*/ 	.word	0x00009550
        /*0ff8*/ 	.word	0x0000005a
        /*0ffc*/ 	.word	0x00000000
        /*1000*/ 	.short	0x0101
        /*1002*/ 	.byte	0xff
	.zero		1


	//   ....[240]....
        /*1004*/ 	.word	0x00009f20
        /*1008*/ 	.word	0x00000003
        /*100c*/ 	.word	0x000003e0
        /*1010*/ 	.short	0x010a
        /*1012*/ 	.byte	0xff
	.zero		1


	//   ....[241]....
        /*1014*/ 	.word	0x00009f80
        /*1018*/ 	.word	0x00000000
        /*101c*/ 	.word	0x000001a0
        /*1020*/ 	.short	0x010a
        /*1022*/ 	.byte	0xff
	.zero		1


	//   ....[242]....
        /*1024*/ 	.word	0x00009fe0
        /*1028*/ 	.word	0x00000000
        /*102c*/ 	.word	0x000001a0
        /*1030*/ 	.short	0x010a
        /*1032*/ 	.byte	0xff
	.zero		1


	//   ....[243]....
        /*1034*/ 	.word	0x0000a030
        /*1038*/ 	.word	0x00000003
        /*103c*/ 	.word	0x00000370
        /*1040*/ 	.short	0x010a
        /*1042*/ 	.byte	0xff
	.zero		1


	//   ....[244]....
        /*1044*/ 	.word	0x0000a090
        /*1048*/ 	.word	0x00000000
        /*104c*/ 	.word	0x00000000
        /*1050*/ 	.short	0x010a
        /*1052*/ 	.byte	0xff
	.zero		1


	//   ....[245]....
        /*1054*/ 	.word	0x0000a0f0
        /*1058*/ 	.word	0x00000000
        /*105c*/ 	.word	0x00000000
        /*1060*/ 	.short	0x010a
        /*1062*/ 	.byte	0xff
	.zero		1


	//   ....[246]....
        /*1064*/ 	.word	0x0000a150
        /*1068*/ 	.word	0x00000000
        /*106c*/ 	.word	0x00000000
        /*1070*/ 	.short	0x010a
        /*1072*/ 	.byte	0xff
	.zero		1


	//   ....[247]....
        /*1074*/ 	.word	0x0000a1b0
        /*1078*/ 	.word	0x00000000
        /*107c*/ 	.word	0x00000000
        /*1080*/ 	.short	0x010a
        /*1082*/ 	.byte	0xff
	.zero		1


	//   ....[248]....
        /*1084*/ 	.word	0x0000a210
        /*1088*/ 	.word	0x00000000
        /*108c*/ 	.word	0x00000000
        /*1090*/ 	.short	0x010a
        /*1092*/ 	.byte	0xff
	.zero		1


	//   ....[249]....
        /*1094*/ 	.word	0x0000a270
        /*1098*/ 	.word	0x00000000
        /*109c*/ 	.word	0x00000000
        /*10a0*/ 	.short	0x010a
        /*10a2*/ 	.byte	0xff
	.zero		1


	//   ....[250]....
        /*10a4*/ 	.word	0x0000a2d0
        /*10a8*/ 	.word	0x00000000
        /*10ac*/ 	.word	0x00000000
        /*10b0*/ 	.short	0x010a
        /*10b2*/ 	.byte	0xff
	.zero		1


	//   ....[251]....
        /*10b4*/ 	.word	0x0000a330
        /*10b8*/ 	.word	0x00000000
        /*10bc*/ 	.word	0x00000000
        /*10c0*/ 	.short	0x010a
        /*10c2*/ 	.byte	0xff
	.zero		1


	//   ....[252]....
        /*10c4*/ 	.word	0x0000a390
        /*10c8*/ 	.word	0x00000000
        /*10cc*/ 	.word	0x00000000
        /*10d0*/ 	.short	0x010a
        /*10d2*/ 	.byte	0xff
	.zero		1


	//   ....[253]....
        /*10d4*/ 	.word	0x0000a3f0
        /*10d8*/ 	.word	0x00000000
        /*10dc*/ 	.word	0x00000000
        /*10e0*/ 	.short	0x010a
        /*10e2*/ 	.byte	0xff
	.zero		1


	//   ....[254]....
        /*10e4*/ 	.word	0x0000a450
        /*10e8*/ 	.word	0x00000000
        /*10ec*/ 	.word	0x00000000
        /*10f0*/ 	.short	0x010a
        /*10f2*/ 	.byte	0xff
	.zero		1


	//   ....[255]....
        /*10f4*/ 	.word	0x0000a4b0
        /*10f8*/ 	.word	0x00000000
        /*10fc*/ 	.word	0x00000000
        /*1100*/ 	.short	0x010a
        /*1102*/ 	.byte	0xff
	.zero		1


	//   ....[0]....
        /*1104*/ 	.word	0x0000a510
        /*1108*/ 	.word	0x00000000
        /*110c*/ 	.word	0x00000000
        /*1110*/ 	.short	0x010a
        /*1112*/ 	.byte	0xff
	.zero		1


	//   ....[1]....
        /*1114*/ 	.word	0x0000a570
        /*1118*/ 	.word	0x00000000
        /*111c*/ 	.word	0x00000000
        /*1120*/ 	.short	0x010a
        /*1122*/ 	.byte	0xff
	.zero		1


	//   ....[2]....
        /*1124*/ 	.word	0x0000a5d0
        /*1128*/ 	.word	0x00000000
        /*112c*/ 	.word	0x00000000
        /*1130*/ 	.short	0x010a
        /*1132*/ 	.byte	0xff
	.zero		1


	//   ....[3]....
        /*1134*/ 	.word	0x0000a630
        /*1138*/ 	.word	0x00000000
        /*113c*/ 	.word	0x00000000
        /*1140*/ 	.short	0x010a
        /*1142*/ 	.byte	0xff
	.zero		1


	//   ....[4]....
        /*1144*/ 	.word	0x0000a690
        /*1148*/ 	.word	0x00000000
        /*114c*/ 	.word	0x00000000
        /*1150*/ 	.short	0x010a
        /*1152*/ 	.byte	0xff
	.zero		1


	//   ....[5]....
        /*1154*/ 	.word	0x0000a6f0
        /*1158*/ 	.word	0x00000000
        /*115c*/ 	.word	0x00000000
        /*1160*/ 	.short	0x010a
        /*1162*/ 	.byte	0xff
	.zero		1


	//   ....[6]....
        /*1164*/ 	.word	0x0000a750
        /*1168*/ 	.word	0x00000000
        /*116c*/ 	.word	0x00000000
        /*1170*/ 	.short	0x010a
        /*1172*/ 	.byte	0xff
	.zero		1


	//   ....[7]....
        /*1174*/ 	.word	0x0000a7b0
        /*1178*/ 	.word	0x00000000
        /*117c*/ 	.word	0x00000000
        /*1180*/ 	.short	0x010a
        /*1182*/ 	.byte	0xff
	.zero		1


	//   ....[8]....
        /*1184*/ 	.word	0x0000a810
        /*1188*/ 	.word	0x00000000
        /*118c*/ 	.word	0x00000000
        /*1190*/ 	.short	0x010a
        /*1192*/ 	.byte	0xff
	.zero		1


	//   ....[9]....
        /*1194*/ 	.word	0x0000a870
        /*1198*/ 	.word	0x00000000
        /*119c*/ 	.word	0x00000000
        /*11a0*/ 	.short	0x010a
        /*11a2*/ 	.byte	0xff
	.zero		1


	//   ....[10]....
        /*11a4*/ 	.word	0x0000a8d0
        /*11a8*/ 	.word	0x00000000
        /*11ac*/ 	.word	0x00000000
        /*11b0*/ 	.short	0x010a
        /*11b2*/ 	.byte	0xff
	.zero		1


	//   ....[11]....
        /*11b4*/ 	.word	0x0000a930
        /*11b8*/ 	.word	0x00000000
        /*11bc*/ 	.word	0x00000000
        /*11c0*/ 	.short	0x010a
        /*11c2*/ 	.byte	0xff
	.zero		1


	//   ....[12]....
        /*11c4*/ 	.word	0x0000a990
        /*11c8*/ 	.word	0x00000000
        /*11cc*/ 	.word	0x00000000
        /*11d0*/ 	.short	0x010a
        /*11d2*/ 	.byte	0xff
	.zero		1


	//   ....[13]....
        /*11d4*/ 	.word	0x0000a9f0
        /*11d8*/ 	.word	0x00000000
        /*11dc*/ 	.word	0x00000000
        /*11e0*/ 	.short	0x010a
        /*11e2*/ 	.byte	0xff
	.zero		1


	//   ....[14]....
        /*11e4*/ 	.word	0x0000aa50
        /*11e8*/ 	.word	0x00000000
        /*11ec*/ 	.word	0x00000000
        /*11f0*/ 	.short	0x010a
        /*11f2*/ 	.byte	0xff
	.zero		1


	//   ....[15]....
        /*11f4*/ 	.word	0x0000aab0
        /*11f8*/ 	.word	0x00000000
        /*11fc*/ 	.word	0x00000000
        /*1200*/ 	.short	0x010a
        /*1202*/ 	.byte	0xff
	.zero		1


	//   ....[16]....
        /*1204*/ 	.word	0x0000ab10
        /*1208*/ 	.word	0x00000000
        /*120c*/ 	.word	0x00000000
        /*1210*/ 	.short	0x010a
        /*1212*/ 	.byte	0xff
	.zero		1


	//   ....[17]....
        /*1214*/ 	.word	0x0000ab70
        /*1218*/ 	.word	0x00000000
        /*121c*/ 	.word	0x00000000
        /*1220*/ 	.short	0x010a
        /*1222*/ 	.byte	0xff
	.zero		1


	//   ....[18]....
        /*1224*/ 	.word	0x0000abd0
        /*1228*/ 	.word	0x00000000
        /*122c*/ 	.word	0x00000000
        /*1230*/ 	.short	0x010a
        /*1232*/ 	.byte	0xff
	.zero		1


	//   ....[19]....
        /*1234*/ 	.word	0x0000ac30
        /*1238*/ 	.word	0x00000000
        /*123c*/ 	.word	0x00000000
        /*1240*/ 	.short	0x010a
        /*1242*/ 	.byte	0xff
	.zero		1


	//   ....[20]....
        /*1244*/ 	.word	0x0000ac90
        /*1248*/ 	.word	0x00000000
        /*124c*/ 	.word	0x00000000
        /*1250*/ 	.short	0x010a
        /*1252*/ 	.byte	0xff
	.zero		1


	//   ....[21]....
        /*1254*/ 	.word	0x0000acf0
        /*1258*/ 	.word	0x00000000
        /*125c*/ 	.word	0x00000000
        /*1260*/ 	.short	0x010a
        /*1262*/ 	.byte	0xff
	.zero		1


	//   ....[22]....
        /*1264*/ 	.word	0x0000ad50
        /*1268*/ 	.word	0x00000000
        /*126c*/ 	.word	0x00000000
        /*1270*/ 	.short	0x010a
        /*1272*/ 	.byte	0xff
	.zero		1


	//   ....[23]....
        /*1274*/ 	.word	0x0000adb0
        /*1278*/ 	.word	0x00000000
        /*127c*/ 	.word	0x00000000
        /*1280*/ 	.short	0x010a
        /*1282*/ 	.byte	0xff
	.zero		1


	//   ....[24]....
        /*1284*/ 	.word	0x0000ae10
        /*1288*/ 	.word	0x00000000
        /*128c*/ 	.word	0x00000000
        /*1290*/ 	.short	0x010a
        /*1292*/ 	.byte	0xff
	.zero		1


	//   ....[25]....
        /*1294*/ 	.word	0x0000ae70
        /*1298*/ 	.word	0x00000000
        /*129c*/ 	.word	0x00000000
        /*12a0*/ 	.short	0x010a
        /*12a2*/ 	.byte	0xff
	.zero		1


	//   ....[26]....
        /*12a4*/ 	.word	0x0000aed0
        /*12a8*/ 	.word	0x00000000
        /*12ac*/ 	.word	0x00000000
        /*12b0*/ 	.short	0x010a
        /*12b2*/ 	.byte	0xff
	.zero		1


	//   ....[27]....
        /*12b4*/ 	.word	0x0000af30
        /*12b8*/ 	.word	0x00000000
        /*12bc*/ 	.word	0x00000000
        /*12c0*/ 	.short	0x010a
        /*12c2*/ 	.byte	0xff
	.zero		1


	//   ....[28]....
        /*12c4*/ 	.word	0x0000af90
        /*12c8*/ 	.word	0x00000000
        /*12cc*/ 	.word	0x00000000
        /*12d0*/ 	.short	0x010a
        /*12d2*/ 	.byte	0xff
	.zero		1


	//   ....[29]....
        /*12d4*/ 	.word	0x0000aff0
        /*12d8*/ 	.word	0x00000000
        /*12dc*/ 	.word	0x00000000
        /*12e0*/ 	.short	0x010a
        /*12e2*/ 	.byte	0xff
	.zero		1


	//   ....[30]....
        /*12e4*/ 	.word	0x0000b050
        /*12e8*/ 	.word	0x00000000
        /*12ec*/ 	.word	0x00000000
        /*12f0*/ 	.short	0x010a
        /*12f2*/ 	.byte	0xff
	.zero		1


	//   ....[31]....
        /*12f4*/ 	.word	0x0000b0b0
        /*12f8*/ 	.word	0x00000000
        /*12fc*/ 	.word	0x00000000
        /*1300*/ 	.short	0x010a
        /*1302*/ 	.byte	0xff
	.zero		1


	//   ....[32]....
        /*1304*/ 	.word	0x0000b110
        /*1308*/ 	.word	0x00000000
        /*130c*/ 	.word	0x00000000
        /*1310*/ 	.short	0x010a
        /*1312*/ 	.byte	0xff
	.zero		1


	//   ....[33]....
        /*1314*/ 	.word	0x0000b170
        /*1318*/ 	.word	0x00000000
        /*131c*/ 	.word	0x00000000
        /*1320*/ 	.short	0x010a
        /*1322*/ 	.byte	0xff
	.zero		1


	//   ....[34]....
        /*1324*/ 	.word	0x0000b1d0
        /*1328*/ 	.word	0x00000000
        /*132c*/ 	.word	0x00000000
        /*1330*/ 	.short	0x010a
        /*1332*/ 	.byte	0xff
	.zero		1


	//   ....[35]....
        /*1334*/ 	.word	0x0000b230
        /*1338*/ 	.word	0x00000000
        /*133c*/ 	.word	0x00000000
        /*1340*/ 	.short	0x010a
        /*1342*/ 	.byte	0xff
	.zero		1


	//   ....[36]....
        /*1344*/ 	.word	0x0000b290
        /*1348*/ 	.word	0x00000000
        /*134c*/ 	.word	0x00000000
        /*1350*/ 	.short	0x010a
        /*1352*/ 	.byte	0xff
	.zero		1


	//   ....[37]....
        /*1354*/ 	.word	0x0000b2f0
        /*1358*/ 	.word	0x00000000
        /*135c*/ 	.word	0x00000000
        /*1360*/ 	.short	0x010a
        /*1362*/ 	.byte	0xff
	.zero		1


	//   ....[38]....
        /*1364*/ 	.word	0x0000b350
        /*1368*/ 	.word	0x00000000
        /*136c*/ 	.word	0x00000000
        /*1370*/ 	.short	0x010a
        /*1372*/ 	.byte	0xff
	.zero		1


	//   ....[39]....
        /*1374*/ 	.word	0x0000b3a0
        /*1378*/ 	.word	0x00000002
        /*137c*/ 	.word	0x000003d0
        /*1380*/ 	.short	0x010a
        /*1382*/ 	.byte	0xff
	.zero		1


	//   ....[40]....
        /*1384*/ 	.word	0x0000b400
        /*1388*/ 	.word	0x00000002
        /*138c*/ 	.word	0x00000380
        /*1390*/ 	.short	0x010a
        /*1392*/ 	.byte	0xff
	.zero		1


	//   ....[41]....
        /*1394*/ 	.word	0x0000b450
        /*1398*/ 	.word	0x00000002
        /*139c*/ 	.word	0x00000370
        /*13a0*/ 	.short	0x010a
        /*13a2*/ 	.byte	0xff
	.zero		1


	//   ....[42]....
        /*13a4*/ 	.word	0x0000b4b0
        /*13a8*/ 	.word	0x00000000
        /*13ac*/ 	.word	0x00000380
        /*13b0*/ 	.short	0x010a
        /*13b2*/ 	.byte	0xff
	.zero		1


	//   ....[43]....
        /*13b4*/ 	.word	0x0000b510
        /*13b8*/ 	.word	0x00000000
        /*13bc*/ 	.word	0x00000008
        /*13c0*/ 	.short	0x010a
        /*13c2*/ 	.byte	0xff
	.zero		1


	//   ....[44]....
        /*13c4*/ 	.word	0x0000b5f0
        /*13c8*/ 	.word	0x00000000
        /*13cc*/ 	.word	0x00000008
        /*13d0*/ 	.short	0x010a
        /*13d2*/ 	.byte	0xff
	.zero		1


	//   ....[45]....
        /*13d4*/ 	.word	0x0000b640
        /*13d8*/ 	.word	0x00000000
        /*13dc*/ 	.word	0x00000370
        /*13e0*/ 	.short	0x010a
        /*13e2*/ 	.byte	0xff
	.zero		1


	//   ....[46]....
        /*13e4*/ 	.word	0x0000b6a0
        /*13e8*/ 	.word	0x00000000
        /*13ec*/ 	.word	0x000003b0
        /*13f0*/ 	.short	0x010a
        /*13f2*/ 	.byte	0xff
	.zero		1


	//   ....[47]....
        /*13f4*/ 	.word	0x0000b700
        /*13f8*/ 	.word	0x00000000
        /*13fc*/ 	.word	0x00000000
        /*1400*/ 	.short	0x010a
        /*1402*/ 	.byte	0xff
	.zero		1


	//   ....[48]....
        /*1404*/ 	.word	0x0000b760
        /*1408*/ 	.word	0x00000000
        /*140c*/ 	.word	0x00000000
        /*1410*/ 	.short	0x010a
        /*1412*/ 	.byte	0xff
	.zero		1


	//   ....[49]....
        /*1414*/ 	.word	0x0000b7c0
        /*1418*/ 	.word	0x00000000
        /*141c*/ 	.word	0x00000000
        /*1420*/ 	.short	0x010a
        /*1422*/ 	.byte	0xff
	.zero		1


	//   ....[50]....
        /*1424*/ 	.word	0x0000b820
        /*1428*/ 	.word	0x00000000
        /*142c*/ 	.word	0x00000000
        /*1430*/ 	.short	0x010a
        /*1432*/ 	.byte	0xff
	.zero		1


	//   ....[51]....
        /*1434*/ 	.word	0x0000b880
        /*1438*/ 	.word	0x00000000
        /*143c*/ 	.word	0x000003f0
        /*1440*/ 	.short	0x010a
        /*1442*/ 	.byte	0xff
	.zero		1


	//   ....[52]....
        /*1444*/ 	.word	0x0000b8d0
        /*1448*/ 	.word	0x0000000c
        /*144c*/ 	.word	0x00000370
        /*1450*/ 	.short	0x010a
        /*1452*/ 	.byte	0xff
	.zero		1


	//   ....[53]....
        /*1454*/ 	.word	0x0000b930
        /*1458*/ 	.word	0x00000000
        /*145c*/ 	.word	0x00000368
        /*1460*/ 	.short	0x010a
        /*1462*/ 	.byte	0xff
	.zero		1


	//   ....[54]....
        /*1464*/ 	.word	0x0000b990
        /*1468*/ 	.word	0x00000000
        /*146c*/ 	.word	0x00000350
        /*1470*/ 	.short	0x010a
        /*1472*/ 	.byte	0xff
	.zero		1


	//   ....[55]....
        /*1474*/ 	.word	0x0000b9f0
        /*1478*/ 	.word	0x00000000
        /*147c*/ 	.word	0x00000358
        /*1480*/ 	.short	0x010a
        /*1482*/ 	.byte	0xff
	.zero		1


	//   ....[56]....
        /*1484*/ 	.word	0x0000ba50
        /*1488*/ 	.word	0x00000000
        /*148c*/ 	.word	0x00000350
        /*1490*/ 	.short	0x010a
        /*1492*/ 	.byte	0xff
	.zero		1


	//   ....[57]....
        /*1494*/ 	.word	0x0000baa0
        /*1498*/ 	.word	0x00000003
        /*149c*/ 	.word	0x00000370
        /*14a0*/ 	.short	0x010a
        /*14a2*/ 	.byte	0xff
	.zero		1


	//   ....[58]....
        /*14a4*/ 	.word	0x0000baf0
        /*14a8*/ 	.word	0x00000003
        /*14ac*/ 	.word	0x00000340
        /*14b0*/ 	.short	0x010a
        /*14b2*/ 	.byte	0xff
	.zero		1


	//   ....[59]....
        /*14b4*/ 	.word	0x0000bb40
        /*14b8*/ 	.word	0x0000005a
        /*14bc*/ 	.word	0x00000390
        /*14c0*/ 	.short	0x010a
        /*14c2*/ 	.byte	0xff
	.zero		1


	//   ....[60]....
        /*14c4*/ 	.word	0x0000bb90
        /*14c8*/ 	.word	0x0000006d
        /*14cc*/ 	.word	0x00000340
        /*14d0*/ 	.short	0x010a
        /*14d2*/ 	.byte	0xff
	.zero		1


	//----- nvinfo : EIATTR_NUM_MBARRIERS
	.align		4
.L_47:
        /*14d4*/ 	.byte	0x03, 0x38
        /*14d6*/ 	.short	0x007f


	//----- nvinfo : EIATTR_EXIT_INSTR_OFFSETS
	.align		4
        /*14d8*/ 	.byte	0x04, 0x1c
        /*14da*/ 	.short	(.L_49 - .L_48)


	//   ....[0]....
.L_48:
        /*14dc*/ 	.word	0x00004bf0


	//   ....[1]....
        /*14e0*/ 	.word	0x000050e0


	//   ....[2]....
        /*14e4*/ 	.word	0x00005140


	//   ....[3]....
        /*14e8*/ 	.word	0x00006370


	//   ....[4]....
        /*14ec*/ 	.word	0x00007250


	//   ....[5]....
        /*14f0*/ 	.word	0x00007290


	//   ....[6]....
        /*14f4*/ 	.word	0x00009f10


	//----- nvinfo : EIATTR_MAX_THREADS
	.align		4
.L_49:
        /*14f8*/ 	.byte	0x04, 0x05
        /*14fa*/ 	.short	(.L_51 - .L_50)
.L_50:
        /*14fc*/ 	.word	0x00000100
        /*1500*/ 	.word	0x00000001
        /*1504*/ 	.word	0x00000001


	//----- nvinfo : EIATTR_CRS_STACK_SIZE
	.align		4
.L_51:
        /*1508*/ 	.byte	0x04, 0x1e
        /*150a*/ 	.short	(.L_53 - .L_52)
.L_52:
        /*150c*/ 	.word	0x00000000


	//----- nvinfo : EIATTR_CBANK_PARAM_SIZE
	.align		4
.L_53:
        /*1510*/ 	.byte	0x03, 0x19
        /*1512*/ 	.short	0x0800


	//----- nvinfo : EIATTR_PARAM_CBANK
	.align		4
        /*1514*/ 	.byte	0x04, 0x0a
        /*1516*/ 	.short	(.L_55 - .L_54)
	.align		4
.L_54:
        /*1518*/ 	.word	index@(.nv.constant0._ZN7cutlass13device_kernelINS_4gemm6kernel13GemmUniversalIN4cute5tupleIJiiiiEEENS1_10collective13CollectiveMmaINS1_35MainloopSm100TmaUmmaWarpSpecializedILi52ELi2ELi4ENS5_IJNS4_1CILi2EEESB_NSA_ILi1EEEEEEEENS5_IJNSA_ILi128EEESF_NSA_ILi32EEEEEENS_12float_e4m3_tENS5_IJlSC_lEEESI_SJ_NS4_8TiledMMAINS4_8MMA_AtomIJNS4_10MMA_TraitsINS4_25SM100_MMA_F8F6F4_2x1SM_SSEJSI_SI_fSF_SF_NS4_17integral_constantINS4_4UMMA5MajorELSQ_0EEESR_NSO_INSP_7ScaleInELSS_0EEEST_EEEEEENS4_6LayoutINS5_IJSC_SC_SC_EEENS5_IJNSA_ILi0EEESY_SY_EEEEENS5_IJNS4_10UnderscoreES11_S11_EEEEENS4_28SM100_TMA_2SM_LOAD_MULTICASTENS4_14ComposedLayoutINS4_7SwizzleILi1ELi4ELi3EEENS4_18smem_ptr_flag_bitsILi8EEENSW_INS5_IJNSA_ILi8EEESG_EEENS5_IJSG_SC_EEEEEEEvNS4_8identityENS4_18SM100_TMA_2SM_LOADES1E_vS1F_EENS_8epilogue10collective18CollectiveEpilogueINS1I_23Sm100TmaWarpSpecializedILi2ELi2ELi32ELb0ELb0EEEJNS5_IJNSA_ILi64EEESF_SG_EEENS5_IJNSW_IS1N_SC_EENSW_INS5_IJSG_SB_EEENS5_IJSC_S1N_EEEEEEEESI_SJ_SI_SJ_NS1I_6fusion15FusionCallbacksIS1M_NS1U_17LinearCombinationISI_fSI_fLNS_15FloatRoundStyleE2EEES1O_S1T_JEEENS4_5SM1004TMEM4LOAD26SM100_TMEM_LOAD_32dp32b32xENS4_13SM90_TMA_LOADES1E_NS4_39AutoVectorizingCopyWithAssumedAlignmentILi128EEENS4_14SM90_TMA_STOREES1E_S26_S26_EEEvvEEEEvNT_6ParamsE)
        /*151c*/ 	.short	0x0380
        /*151e*/ 	.short	0x0800


	//----- nvinfo : EIATTR_SW_WAR
	.align		4
.L_55:
        /*1520*/ 	.byte	0x04, 0x36
        /*1522*/ 	.short	(.L_57 - .L_56)
.L_56:
        /*1524*/ 	.word	0x00000008
.L_57:


//--------------------- .nv.callgraph             --------------------------
	.section	.nv.callgraph,"",@"SHT_CUDA_CALLGRAPH"
	.align	4
	.sectionentsize	8
	.align		4
        /*0000*/ 	.word	0x00000000
	.align		4
        /*0004*/ 	.word	0xffffffff
	.align		4
        /*0008*/ 	.word	index@(_ZN7cutlass13device_kernelINS_4gemm6kernel13GemmUniversalIN4cute5tupleIJiiiiEEENS1_10collective13CollectiveMmaINS1_35MainloopSm100TmaUmmaWarpSpecializedILi52ELi2ELi4ENS5_IJNS4_1CILi2EEESB_NSA_ILi1EEEEEEEENS5_IJNSA_ILi128EEESF_NSA_ILi32EEEEEENS_12float_e4m3_tENS5_IJlSC_lEEESI_SJ_NS4_8TiledMMAINS4_8MMA_AtomIJNS4_10MMA_TraitsINS4_25SM100_MMA_F8F6F4_2x1SM_SSEJSI_SI_fSF_SF_NS4_17integral_constantINS4_4UMMA5MajorELSQ_0EEESR_NSO_INSP_7ScaleInELSS_0EEEST_EEEEEENS4_6LayoutINS5_IJSC_SC_SC_EEENS5_IJNSA_ILi0EEESY_SY_EEEEENS5_IJNS4_10UnderscoreES11_S11_EEEEENS4_28SM100_TMA_2SM_LOAD_MULTICASTENS4_14ComposedLayoutINS4_7SwizzleILi1ELi4ELi3EEENS4_18smem_ptr_flag_bitsILi8EEENSW_INS5_IJNSA_ILi8EEESG_EEENS5_IJSG_SC_EEEEEEEvNS4_8identityENS4_18SM100_TMA_2SM_LOADES1E_vS1F_EENS_8epilogue10collective18CollectiveEpilogueINS1I_23Sm100TmaWarpSpecializedILi2ELi2ELi32ELb0ELb0EEEJNS5_IJNSA_ILi64EEESF_SG_EEENS5_IJNSW_IS1N_SC_EENSW_INS5_IJSG_SB_EEENS5_IJSC_S1N_EEEEEEEESI_SJ_SI_SJ_NS1I_6fusion15FusionCallbacksIS1M_NS1U_17LinearCombinationISI_fSI_fLNS_15FloatRoundStyleE2EEES1O_S1T_JEEENS4_5SM1004TMEM4LOAD26SM100_TMEM_LOAD_32dp32b32xENS4_13SM90_TMA_LOADES1E_NS4_39AutoVectorizingCopyWithAssumedAlignmentILi128EEENS4_14SM90_TMA_STOREES1E_S26_S26_EEEvvEEEEvNT_6ParamsE)
	.align		4
        /*000c*/ 	.word	index@(__assertfail)
	.align		4
        /*0010*/ 	.word	0x00000000
	.align		4
        /*0014*/ 	.word	0xfffffffe
	.align		4
        /*0018*/ 	.word	0x00000000
	.align		4
        /*001c*/ 	.word	0xfffffffd
	.align		4
        /*0020*/ 	.word	0x00000000
	.align		4
        /*0024*/ 	.word	0xfffffffc


//--------------------- .nv.constant4             --------------------------
	.section	.nv.constant4,"a",@progbits
	.align	8
	.align		8
.nv.constant4:
        /*0000*/ 	.dword	__assertfail
	.align		8
        /*0008*/ 	.dword	__unnamed_1
	.align		8
        /*0010*/ 	.dword	__unnamed_2
	.align		8
        /*0018*/ 	.dword	_ZN40_INTERNAL_d2a2e829_4_k_cu_3fdd4e11_212654cuda3std3__45__cpo5beginE
	.align		8
        /*0020*/ 	.dword	_ZN40_INTERNAL_d2a2e829_4_k_cu_3fdd4e11_212654cuda3std3__45__cpo3endE
	.align		8
        /*0028*/ 	.dword	_ZN40_INTERNAL_d2a2e829_4_k_cu_3fdd4e11_212654cuda3std3__45__cpo6cbeginE
	.align		8
        /*0030*/ 	.dword	_ZN40_INTERNAL_d2a2e829_4_k_cu_3fdd4e11_212654cuda3std3__45__cpo4cendE
	.align		8
        /*0038*/ 	.dword	_ZN40_INTERNAL_d2a2e829_4_k_cu_3fdd4e11_212654cuda3std3__442_GLOBAL__N__d2a2e829_4_k_cu_3fdd4e11_212656ignoreE
	.align		8
        /*0040*/ 	.dword	_ZN40_INTERNAL_d2a2e829_4_k_cu_3fdd4e11_212654cuda3std3__419piecewise_constructE
	.align		8
        /*0048*/ 	.dword	_ZN40_INTERNAL_d2a2e829_4_k_cu_3fdd4e11_212654cuda3std3__48in_placeE
	.align		8
        /*0050*/ 	.dword	_ZN40_INTERNAL_d2a2e829_4_k_cu_3fdd4e11_212654cuda3std6ranges3__45__cpo4swapE
	.align		8
        /*0058*/ 	.dword	_ZN40_INTERNAL_d2a2e829_4_k_cu_3fdd4e11_212654cuda3std6ranges3__45__cpo9iter_moveE
	.align		8
        /*0060*/ 	.dword	_ZN40_INTERNAL_d2a2e829_4_k_cu_3fdd4e11_212654cute7productE
	.align		8
        /*0068*/ 	.dword	_ZN40_INTERNAL_d2a2e829_4_k_cu_3fdd4e11_212654cute1_E
	.align		8
        /*0070*/ 	.dword	$str$25
	.align		8
        /*0078*/ 	.dword	$str$26
	.align		8
        /*0080*/ 	.dword	$str$27
	.align		8
        /*0088*/ 	.dword	$str$28


//--------------------- .text._ZN7cutlass13device_kernelINS_4gemm6kernel13GemmUniversalIN4cute5tupleIJiiiiEEENS1_10collective13CollectiveMmaINS1_35MainloopSm100TmaUmmaWarpSpecializedILi52ELi2ELi4ENS5_IJNS4_1CILi2EEESB_NSA_ILi1EEEEEEEENS5_IJNSA_ILi128EEESF_NSA_ILi32EEEEEENS_12float_e4m3_tENS5_IJlSC_lEEESI_SJ_NS4_8TiledMMAINS4_8MMA_AtomIJNS4_10MMA_TraitsINS4_25SM100_MMA_F8F6F4_2x1SM_SSEJSI_SI_fSF_SF_NS4_17integral_constantINS4_4UMMA5MajorELSQ_0EEESR_NSO_INSP_7ScaleInELSS_0EEEST_EEEEEENS4_6LayoutINS5_IJSC_SC_SC_EEENS5_IJNSA_ILi0EEESY_SY_EEEEENS5_IJNS4_10UnderscoreES11_S11_EEEEENS4_28SM100_TMA_2SM_LOAD_MULTICASTENS4_14ComposedLayoutINS4_7SwizzleILi1ELi4ELi3EEENS4_18smem_ptr_flag_bitsILi8EEENSW_INS5_IJNSA_ILi8EEESG_EEENS5_IJSG_SC_EEEEEEEvNS4_8identityENS4_18SM100_TMA_2SM_LOADES1E_vS1F_EENS_8epilogue10collective18CollectiveEpilogueINS1I_23Sm100TmaWarpSpecializedILi2ELi2ELi32ELb0ELb0EEEJNS5_IJNSA_ILi64EEESF_SG_EEENS5_IJNSW_IS1N_SC_EENSW_INS5_IJSG_SB_EEENS5_IJSC_S1N_EEEEEEEESI_SJ_SI_SJ_NS1I_6fusion15FusionCallbacksIS1M_NS1U_17LinearCombinationISI_fSI_fLNS_15FloatRoundStyleE2EEES1O_S1T_JEEENS4_5SM1004TMEM4LOAD26SM100_TMEM_LOAD_32dp32b32xENS4_13SM90_TMA_LOADES1E_NS4_39AutoVectorizingCopyWithAssumedAlignmentILi128EEENS4_14SM90_TMA_STOREES1E_S26_S26_EEEvvEEEEvNT_6ParamsE --------------------------
	.section	.text._ZN7cutlass13device_kernelINS_4gemm6kernel13GemmUniversalIN4cute5tupleIJiiiiEEENS1_10collective13CollectiveMmaINS1_35MainloopSm100TmaUmmaWarpSpecializedILi52ELi2ELi4ENS5_IJNS4_1CILi2EEESB_NSA_ILi1EEEEEEEENS5_IJNSA_ILi128EEESF_NSA_ILi32EEEEEENS_12float_e4m3_tENS5_IJlSC_lEEESI_SJ_NS4_8TiledMMAINS4_8MMA_AtomIJNS4_10MMA_TraitsINS4_25SM100_MMA_F8F6F4_2x1SM_SSEJSI_SI_fSF_SF_NS4_17integral_constantINS4_4UMMA5MajorELSQ_0EEESR_NSO_INSP_7ScaleInELSS_0EEEST_EEEEEENS4_6LayoutINS5_IJSC_SC_SC_EEENS5_IJNSA_ILi0EEESY_SY_EEEEENS5_IJNS4_10UnderscoreES11_S11_EEEEENS4_28SM100_TMA_2SM_LOAD_MULTICASTENS4_14ComposedLayoutINS4_7SwizzleILi1ELi4ELi3EEENS4_18smem_ptr_flag_bitsILi8EEENSW_INS5_IJNSA_ILi8EEESG_EEENS5_IJSG_SC_EEEEEEEvNS4_8identityENS4_18SM100_TMA_2SM_LOADES1E_vS1F_EENS_8epilogue10collective18CollectiveEpilogueINS1I_23Sm100TmaWarpSpecializedILi2ELi2ELi32ELb0ELb0EEEJNS5_IJNSA_ILi64EEESF_SG_EEENS5_IJNSW_IS1N_SC_EENSW_INS5_IJSG_SB_EEENS5_IJSC_S1N_EEEEEEEESI_SJ_SI_SJ_NS1I_6fusion15FusionCallbacksIS1M_NS1U_17LinearCombinationISI_fSI_fLNS_15FloatRoundStyleE2EEES1O_S1T_JEEENS4_5SM1004TMEM4LOAD26SM100_TMEM_LOAD_32dp32b32xENS4_13SM90_TMA_LOADES1E_NS4_39AutoVectorizingCopyWithAssumedAlignmentILi128EEENS4_14SM90_TMA_STOREES1E_S26_S26_EEEvvEEEEvNT_6ParamsE,"ax",@progbits
	.align	128
.text._ZN7cutlass13device_kernelINS_4gemm6kernel13GemmUniversalIN4cute5tupleIJiiiiEEENS1_10collective13CollectiveMmaINS1_35MainloopSm100TmaUmmaWarpSpecializedILi52ELi2ELi4ENS5_IJNS4_1CILi2EEESB_NSA_ILi1EEEEEEEENS5_IJNSA_ILi128EEESF_NSA_ILi32EEEEEENS_12float_e4m3_tENS5_IJlSC_lEEESI_SJ_NS4_8TiledMMAINS4_8MMA_AtomIJNS4_10MMA_TraitsINS4_25SM100_MMA_F8F6F4_2x1SM_SSEJSI_SI_fSF_SF_NS4_17integral_constantINS4_4UMMA5MajorELSQ_0EEESR_NSO_INSP_7ScaleInELSS_0EEEST_EEEEEENS4_6LayoutINS5_IJSC_SC_SC_EEENS5_IJNSA_ILi0EEESY_SY_EEEEENS5_IJNS4_10UnderscoreES11_S11_EEEEENS4_28SM100_TMA_2SM_LOAD_MULTICASTENS4_14ComposedLayoutINS4_7SwizzleILi1ELi4ELi3EEENS4_18smem_ptr_flag_bitsILi8EEENSW_INS5_IJNSA_ILi8EEESG_EEENS5_IJSG_SC_EEEEEEEvNS4_8identityENS4_18SM100_TMA_2SM_LOADES1E_vS1F_EENS_8epilogue10collective18CollectiveEpilogueINS1I_23Sm100TmaWarpSpecializedILi2ELi2ELi32ELb0ELb0EEEJNS5_IJNSA_ILi64EEESF_SG_EEENS5_IJNSW_IS1N_SC_EENSW_INS5_IJSG_SB_EEENS5_IJSC_S1N_EEEEEEEESI_SJ_SI_SJ_NS1I_6fusion15FusionCallbacksIS1M_NS1U_17LinearCombinationISI_fSI_fLNS_15FloatRoundStyleE2EEES1O_S1T_JEEENS4_5SM1004TMEM4LOAD26SM100_TMEM_LOAD_32dp32b32xENS4_13SM90_TMA_LOADES1E_NS4_39AutoVectorizingCopyWithAssumedAlignmentILi128EEENS4_14SM90_TMA_STOREES1E_S26_S26_EEEvvEEEEvNT_6ParamsE:
        .type           _ZN7cutlass13device_kernelINS_4gemm6kernel13GemmUniversalIN4cute5tupleIJiiiiEEENS1_10collective13CollectiveMmaINS1_35MainloopSm100TmaUmmaWarpSpecializedILi52ELi2ELi4ENS5_IJNS4_1CILi2EEESB_NSA_ILi1EEEEEEEENS5_IJNSA_ILi128EEESF_NSA_ILi32EEEEEENS_12float_e4m3_tENS5_IJlSC_lEEESI_SJ_NS4_8TiledMMAINS4_8MMA_AtomIJNS4_10MMA_TraitsINS4_25SM100_MMA_F8F6F4_2x1SM_SSEJSI_SI_fSF_SF_NS4_17integral_constantINS4_4UMMA5MajorELSQ_0EEESR_NSO_INSP_7ScaleInELSS_0EEEST_EEEEEENS4_6LayoutINS5_IJSC_SC_SC_EEENS5_IJNSA_ILi0EEESY_SY_EEEEENS5_IJNS4_10UnderscoreES11_S11_EEEEENS4_28SM100_TMA_2SM_LOAD_MULTICASTENS4_14ComposedLayoutINS4_7SwizzleILi1ELi4ELi3EEENS4_18smem_ptr_flag_bitsILi8EEENSW_INS5_IJNSA_ILi8EEESG_EEENS5_IJSG_SC_EEEEEEEvNS4_8identityENS4_18SM100_TMA_2SM_LOADES1E_vS1F_EENS_8epilogue10collective18CollectiveEpilogueINS1I_23Sm100TmaWarpSpecializedILi2ELi2ELi32ELb0ELb0EEEJNS5_IJNSA_ILi64EEESF_SG_EEENS5_IJNSW_IS1N_SC_EENSW_INS5_IJSG_SB_EEENS5_IJSC_S1N_EEEEEEEESI_SJ_SI_SJ_NS1I_6fusion15FusionCallbacksIS1M_NS1U_17LinearCombinationISI_fSI_fLNS_15FloatRoundStyleE2EEES1O_S1T_JEEENS4_5SM1004TMEM4LOAD26SM100_TMEM_LOAD_32dp32b32xENS4_13SM90_TMA_LOADES1E_NS4_39AutoVectorizingCopyWithAssumedAlignmentILi128EEENS4_14SM90_TMA_STOREES1E_S26_S26_EEEvvEEEEvNT_6ParamsE,@function
        .size           _ZN7cutlass13device_kernelINS_4gemm6kernel13GemmUniversalIN4cute5tupleIJiiiiEEENS1_10collective13CollectiveMmaINS1_35MainloopSm100TmaUmmaWarpSpecializedILi52ELi2ELi4ENS5_IJNS4_1CILi2EEESB_NSA_ILi1EEEEEEEENS5_IJNSA_ILi128EEESF_NSA_ILi32EEEEEENS_12float_e4m3_tENS5_IJlSC_lEEESI_SJ_NS4_8TiledMMAINS4_8MMA_AtomIJNS4_10MMA_TraitsINS4_25SM100_MMA_F8F6F4_2x1SM_SSEJSI_SI_fSF_SF_NS4_17integral_constantINS4_4UMMA5MajorELSQ_0EEESR_NSO_INSP_7ScaleInELSS_0EEEST_EEEEEENS4_6LayoutINS5_IJSC_SC_SC_EEENS5_IJNSA_ILi0EEESY_SY_EEEEENS5_IJNS4_10UnderscoreES11_S11_EEEEENS4_28SM100_TMA_2SM_LOAD_MULTICASTENS4_14ComposedLayoutINS4_7SwizzleILi1ELi4ELi3EEENS4_18smem_ptr_flag_bitsILi8EEENSW_INS5_IJNSA_ILi8EEESG_EEENS5_IJSG_SC_EEEEEEEvNS4_8identityENS4_18SM100_TMA_2SM_LOADES1E_vS1F_EENS_8epilogue10collective18CollectiveEpilogueINS1I_23Sm100TmaWarpSpecializedILi2ELi2ELi32ELb0ELb0EEEJNS5_IJNSA_ILi64EEESF_SG_EEENS5_IJNSW_IS1N_SC_EENSW_INS5_IJSG_SB_EEENS5_IJSC_S1N_EEEEEEEESI_SJ_SI_SJ_NS1I_6fusion15FusionCallbacksIS1M_NS1U_17LinearCombinationISI_fSI_fLNS_15FloatRoundStyleE2EEES1O_S1T_JEEENS4_5SM1004TMEM4LOAD26SM100_TMEM_LOAD_32dp32b32xENS4_13SM90_TMA_LOADES1E_NS4_39AutoVectorizingCopyWithAssumedAlignmentILi128EEENS4_14SM90_TMA_STOREES1E_S26_S26_EEEvvEEEEvNT_6ParamsE,(.L_x_308 - _ZN7cutlass13device_kernelINS_4gemm6kernel13GemmUniversalIN4cute5tupleIJiiiiEEENS1_10collective13CollectiveMmaINS1_35MainloopSm100TmaUmmaWarpSpecializedILi52ELi2ELi4ENS5_IJNS4_1CILi2EEESB_NSA_ILi1EEEEEEEENS5_IJNSA_ILi128EEESF_NSA_ILi32EEEEEENS_12float_e4m3_tENS5_IJlSC_lEEESI_SJ_NS4_8TiledMMAINS4_8MMA_AtomIJNS4_10MMA_TraitsINS4_25SM100_MMA_F8F6F4_2x1SM_SSEJSI_SI_fSF_SF_NS4_17integral_constantINS4_4UMMA5MajorELSQ_0EEESR_NSO_INSP_7ScaleInELSS_0EEEST_EEEEEENS4_6LayoutINS5_IJSC_SC_SC_EEENS5_IJNSA_ILi0EEESY_SY_EEEEENS5_IJNS4_10UnderscoreES11_S11_EEEEENS4_28SM100_TMA_2SM_LOAD_MULTICASTENS4_14ComposedLayoutINS4_7SwizzleILi1ELi4ELi3EEENS4_18smem_ptr_flag_bitsILi8EEENSW_INS5_IJNSA_ILi8EEESG_EEENS5_IJSG_SC_EEEEEEEvNS4_8identityENS4_18SM100_TMA_2SM_LOADES1E_vS1F_EENS_8epilogue10collective18CollectiveEpilogueINS1I_23Sm100TmaWarpSpecializedILi2ELi2ELi32ELb0ELb0EEEJNS5_IJNSA_ILi64EEESF_SG_EEENS5_IJNSW_IS1N_SC_EENSW_INS5_IJSG_SB_EEENS5_IJSC_S1N_EEEEEEEESI_SJ_SI_SJ_NS1I_6fusion15FusionCallbacksIS1M_NS1U_17LinearCombinationISI_fSI_fLNS_15FloatRoundStyleE2EEES1O_S1T_JEEENS4_5SM1004TMEM4LOAD26SM100_TMEM_LOAD_32dp32b32xENS4_13SM90_TMA_LOADES1E_NS4_39AutoVectorizingCopyWithAssumedAlignmentILi128EEENS4_14SM90_TMA_STOREES1E_S26_S26_EEEvvEEEEvNT_6ParamsE)
        .other          _ZN7cutlass13device_kernelINS_4gemm6kernel13GemmUniversalIN4cute5tupleIJiiiiEEENS1_10collective13CollectiveMmaINS1_35MainloopSm100TmaUmmaWarpSpecializedILi52ELi2ELi4ENS5_IJNS4_1CILi2EEESB_NSA_ILi1EEEEEEEENS5_IJNSA_ILi128EEESF_NSA_ILi32EEEEEENS_12float_e4m3_tENS5_IJlSC_lEEESI_SJ_NS4_8TiledMMAINS4_8MMA_AtomIJNS4_10MMA_TraitsINS4_25SM100_MMA_F8F6F4_2x1SM_SSEJSI_SI_fSF_SF_NS4_17integral_constantINS4_4UMMA5MajorELSQ_0EEESR_NSO_INSP_7ScaleInELSS_0EEEST_EEEEEENS4_6LayoutINS5_IJSC_SC_SC_EEENS5_IJNSA_ILi0EEESY_SY_EEEEENS5_IJNS4_10UnderscoreES11_S11_EEEEENS4_28SM100_TMA_2SM_LOAD_MULTICASTENS4_14ComposedLayoutINS4_7SwizzleILi1ELi4ELi3EEENS4_18smem_ptr_flag_bitsILi8EEENSW_INS5_IJNSA_ILi8EEESG_EEENS5_IJSG_SC_EEEEEEEvNS4_8identityENS4_18SM100_TMA_2SM_LOADES1E_vS1F_EENS_8epilogue10collective18CollectiveEpilogueINS1I_23Sm100TmaWarpSpecializedILi2ELi2ELi32ELb0ELb0EEEJNS5_IJNSA_ILi64EEESF_SG_EEENS5_IJNSW_IS1N_SC_EENSW_INS5_IJSG_SB_EEENS5_IJSC_S1N_EEEEEEEESI_SJ_SI_SJ_NS1I_6fusion15FusionCallbacksIS1M_NS1U_17LinearCombinationISI_fSI_fLNS_15FloatRoundStyleE2EEES1O_S1T_JEEENS4_5SM1004TMEM4LOAD26SM100_TMEM_LOAD_32dp32b32xENS4_13SM90_TMA_LOADES1E_NS4_39AutoVectorizingCopyWithAssumedAlignmentILi128EEENS4_14SM90_TMA_STOREES1E_S26_S26_EEEvvEEEEvNT_6ParamsE,@"STO_CUDA_ENTRY STV_DEFAULT"
_ZN7cutlass13device_kernelINS_4gemm6kernel13GemmUniversalIN4cute5tupleIJiiiiEEENS1_10collective13CollectiveMmaINS1_35MainloopSm100TmaUmmaWarpSpecializedILi52ELi2ELi4ENS5_IJNS4_1CILi2EEESB_NSA_ILi1EEEEEEEENS5_IJNSA_ILi128EEESF_NSA_ILi32EEEEEENS_12float_e4m3_tENS5_IJlSC_lEEESI_SJ_NS4_8TiledMMAINS4_8MMA_AtomIJNS4_10MMA_TraitsINS4_25SM100_MMA_F8F6F4_2x1SM_SSEJSI_SI_fSF_SF_NS4_17integral_constantINS4_4UMMA5MajorELSQ_0EEESR_NSO_INSP_7ScaleInELSS_0EEEST_EEEEEENS4_6LayoutINS5_IJSC_SC_SC_EEENS5_IJNSA_ILi0EEESY_SY_EEEEENS5_IJNS4_10UnderscoreES11_S11_EEEEENS4_28SM100_TMA_2SM_LOAD_MULTICASTENS4_14ComposedLayoutINS4_7SwizzleILi1ELi4ELi3EEENS4_18smem_ptr_flag_bitsILi8EEENSW_INS5_IJNSA_ILi8EEESG_EEENS5_IJSG_SC_EEEEEEEvNS4_8identityENS4_18SM100_TMA_2SM_LOADES1E_vS1F_EENS_8epilogue10collective18CollectiveEpilogueINS1I_23Sm100TmaWarpSpecializedILi2ELi2ELi32ELb0ELb0EEEJNS5_IJNSA_ILi64EEESF_SG_EEENS5_IJNSW_IS1N_SC_EENSW_INS5_IJSG_SB_EEENS5_IJSC_S1N_EEEEEEEESI_SJ_SI_SJ_NS1I_6fusion15FusionCallbacksIS1M_NS1U_17LinearCombinationISI_fSI_fLNS_15FloatRoundStyleE2EEES1O_S1T_JEEENS4_5SM1004TMEM4LOAD26SM100_TMEM_LOAD_32dp32b32xENS4_13SM90_TMA_LOADES1E_NS4_39AutoVectorizingCopyWithAssumedAlignmentILi128EEENS4_14SM90_TMA_STOREES1E_S26_S26_EEEvvEEEEvNT_6ParamsE:
[----:B------:R-:W1:Y:S01]  /*0000*/  LDC R1, c[0x0][0x37c] ;  /* 0x0000df00ff017b82 */ /* 0x000e620000000800 */
[----:B------:R-:W2:Y:S01]  /*0010*/  S2R R97, SR_TID.X ;  /* 0x0000000000617919 */ /* 0x000ea20000002100 */
[----:B------:R-:W3:Y:S06]  /*0020*/  LDCU.64 UR8, c[0x0][0x890] ;  /* 0x00011200ff0877ac */ /* 0x000eec0008000a00 */
[----:B------:R-:W4:Y:S01]  /*0030*/  S2UR UR46, SR_CgaCtaId ;  /* 0x00000000002e79c3 */ /* 0x000f220000008800 */
[----:B------:R-:W-:Y:S02]  /*0040*/  PRMT R86, RZ, 0x7610, R86 ;  /* 0x00007610ff567816 */ /* 0x000fe40000000056 */
[----:B------:R-:W-:Y:S01]  /*0050*/  ELECT P1, URZ, PT ;  /* 0x0000000000ff782f */ /* 0x000fe20003820000 */
[----:B---3--:R-:W-:-:S04]  /*0060*/  UISETP.NE.U32.AND UP0, UPT, UR8, URZ, UPT ;  /* 0x000000ff0800728c */ /* 0x008fc8000bf05070 */
[----:B------:R-:W-:Y:S02]  /*0070*/  UISETP.NE.AND.EX UP0, UPT, UR9, URZ, UPT, UP0 ;  /* 0x000000ff0900728c */ /* 0x000fe4000bf05300 */
[----:B----4-:R-:W-:Y:S02]  /*0080*/  ULOP3.LUT UR27, UR46, 0x1, URZ, 0xc0, !UPT ;  /* 0x000000012e1b7892 */ /* 0x010fe4000f8ec0ff */
[----:B------:R-:W-:Y:S01]  /*0090*/  ULOP3.LUT UR28, UR46, 0x1, URZ, 0x3c, !UPT ;  /* 0x000000012e1c7892 */ /* 0x000fe2000f8e3cff */
[----:B--2---:R-:W-:-:S05]  /*00a0*/  SHF.R.U32.HI R87, RZ, 0x5, R97 ;  /* 0x00000005ff577819 */ /* 0x004fca0000011661 */
[----:B------:R-:W2:Y:S02]  /*00b0*/  SHFL.IDX PT, R0, R87, RZ, 0x1f ;  /* 0x00001fff57007589 */ /* 0x000ea400000e0000 */
[----:B--2---:R-:W-:Y:S01]  /*00c0*/  R2UR UR25, R0 ;  /* 0x00000000001972ca */ /* 0x004fe200000e0000 */
[----:B-1----:R-:W-:-:S14]  /*00d0*/  BRA.U UP0, `(.L_x_0) ;  /* 0x0000000100307547 */ /* 0x002fdc000b800000 */
[----:B------:R-:W1:Y:S02]  /*00e0*/  LDCU.64 UR4, c[0x0][0x888] ;  /* 0x00011100ff0477ac */ /* 0x000e640008000a00 */
[----:B-1----:R-:W-:-:S04]  /*00f0*/  UISETP.NE.U32.AND UP0, UPT, UR4, URZ, UPT ;  /* 0x000000ff0400728c */ /* 0x002fc8000bf05070 */
[----:B------:R-:W-:-:S09]  /*0100*/  UISETP.NE.AND.EX UP0, UPT, UR5, URZ, UPT, UP0 ;  /* 0x000000ff0500728c */ /* 0x000fd2000bf05300 */
[----:B------:R-:W-:Y:S05]  /*0110*/  BRA.U !UP0, `(.L_x_1) ;  /* 0x0000000108147547 */ /* 0x000fea000b800000 */
[----:B------:R-:W1:Y:S01]  /*0120*/  LDC.64 R2, c[0x0][0x888] ;  /* 0x00022200ff027b82 */ /* 0x000e620000000a00 */
[----:B------:R-:W1:Y:S02]  /*0130*/  LDCU.64 UR4, c[0x0][0x358] ;  /* 0x00006b00ff0477ac */ /* 0x000e640008000a00 */
[----:B-1----:R1:W5:Y:S01]  /*0140*/  LDG.E R41, desc[UR4][R2.64] ;  /* 0x0000000402297981 */ /* 0x002362000c1e1900 */
[----:B------:R-:W-:Y:S01]  /*0150*/  HFMA2 R86, -RZ, RZ, 0, 5.9604644775390625e-08 ;  /* 0x00000001ff567431 */ /* 0x000fe200000001ff */
[----:B------:R-:W-:Y:S05]  /*0160*/  BRA `(.L_x_0) ;  /* 0x00000000000c7947 */ /* 0x000fea0003800000 */
.L_x_1:
[----:B------:R-:W1:Y:S01]  /*0170*/  LDCU UR4, c[0x0][0x880] ;  /* 0x00011000ff0477ac */ /* 0x000e620008000800 */
[----:B------:R-:W-:Y:S01]  /*0180*/  HFMA2 R86, -RZ, RZ, 0, 5.9604644775390625e-08 ;  /* 0x00000001ff567431 */ /* 0x000fe200000001ff */
[----:B-1----:R-:W-:-:S07]  /*0190*/  MOV R41, UR4 ;  /* 0x0000000400297c02 */ /* 0x002fce0008000f00 */
.L_x_0:
[----:B------:R-:W2:Y:S02]  /*01a0*/  LDCU.64 UR4, c[0x0][0x8b0] ;  /* 0x00011600ff0477ac */ /* 0x000ea40008000a00 */
[----:B--2---:R-:W-:-:S04]  /*01b0*/  UISETP.NE.U32.AND UP0, UPT, UR4, URZ, UPT ;  /* 0x000000ff0400728c */ /* 0x004fc8000bf05070 */
[----:B------:R-:W-:-:S09]  /*01c0*/  UISETP.NE.AND.EX UP0, UPT, UR5, URZ, UPT, UP0 ;  /* 0x000000ff0500728c */ /* 0x000fd2000bf05300 */
[----:B------:R-:W-:Y:S05]  /*01d0*/  BRA.U UP0, `(.L_x_2) ;  /* 0x0000000100287547 */ /* 0x000fea000b800000 */
[----:B------:R-:W2:Y:S02]  /*01e0*/  LDCU.64 UR4, c[0x0][0x8a8] ;  /* 0x00011500ff0477ac */ /* 0x000ea40008000a00 */
[----:B--2---:R-:W-:-:S04]  /*01f0*/  UISETP.NE.U32.AND UP0, UPT, UR4, URZ, UPT ;  /* 0x000000ff0400728c */ /* 0x004fc8000bf05070 */
[----:B------:R-:W-:-:S09]  /*0200*/  UISETP.NE.AND.EX UP0, UPT, UR5, URZ, UPT, UP0 ;  /* 0x000000ff0500728c */ /* 0x000fd2000bf05300 */
[----:B------:R-:W-:Y:S05]  /*0210*/  BRA.U !UP0, `(.L_x_3) ;  /* 0x0000000108107547 */ /* 0x000fea000b800000 */
[----:B------:R-:W2:Y:S01]  /*0220*/  LDC.64 R38, c[0x0][0x8a8] ;  /* 0x00022a00ff267b82 */ /* 0x000ea20000000a00 */
[----:B------:R-:W2:Y:S02]  /*0230*/  LDCU.64 UR4, c[0x0][0x358] ;  /* 0x00006b00ff0477ac */ /* 0x000ea40008000a00 */
[----:B--2---:R2:W5:Y:S01]  /*0240*/  LDG.E R38, desc[UR4][R38.64] ;  /* 0x0000000426267981 */ /* 0x004562000c1e1900 */
[----:B------:R-:W-:Y:S05]  /*0250*/  BRA `(.L_x_2) ;  /* 0x0000000000087947 */ /* 0x000fea0003800000 */
.L_x_3:
[----:B------:R-:W2:Y:S02]  /*0260*/  LDCU UR4, c[0x0][0x8a0] ;  /* 0x00011400ff0477ac */ /* 0x000ea40008000800 */
[----:B--2---:R-:W-:Y:S02]  /*0270*/  MOV R38, UR4 ;  /* 0x0000000400267c02 */ /* 0x004fe40008000f00 */
.L_x_2:
[----:B------:R-:W-:Y:S01]  /*0280*/  IMAD.U32 R0, RZ, RZ, UR25 ;  /* 0x00000019ff007e24 */ /* 0x000fe2000f8e00ff */
[----:B------:R-:W-:Y:S04]  /*0290*/  BSSY.RECONVERGENT B0, `(.L_x_4) ;  /* 0x000000c000007945 */ /* 0x000fe80003800200 */
[C---:B------:R-:W-:Y:S02]  /*02a0*/  ISETP.NE.OR P2, PT, R0.reuse, 0x1, !P1 ;  /* 0x000000010000780c */ /* 0x040fe40004f45670 */
[----:B------:R-:W-:-:S11]  /*02b0*/  ISETP.NE.OR P0, PT, R0, 0x3, !P1 ;  /* 0x000000030000780c */ /* 0x000fd60004f05670 */
[----:B------:R-:W-:Y:S05]  /*02c0*/  @P2 BRA `(.L_x_5) ;  /* 0x0000000000202947 */ /* 0x000fea0003800000 */
[----:B------:R-:W3:Y:S02]  /*02d0*/  LDCU.64 UR4, c[0x0][0x348] ;  /* 0x00006900ff0477ac */ /* 0x000ee40008000a00 */
[----:B---3--:R-:W-:Y:S02]  /*02e0*/  UIADD3 UR6, UP1, UPT, UR4, 0x80, URZ ;  /* 0x0000008004067890 */ /* 0x008fe4000ff3e0ff */
[----:B------:R-:W-:Y:S02]  /*02f0*/  UIADD3 UR4, UP0, UPT, UR4, 0x180, URZ ;  /* 0x0000018004047890 */ /* 0x000fe4000ff1e0ff */
[----:B------:R-:W-:Y:S02]  /*0300*/  UIADD3.X UR7, UPT, UPT, URZ, UR5, URZ, UP1, !UPT ;  /* 0x00000005ff077290 */ /* 0x000fe40008ffe4ff */
[----:B------:R-:W-:-:S07]  /*0310*/  UIADD3.X UR5, UPT, UPT, URZ, UR5, URZ, UP0, !UPT ;  /* 0x00000005ff057290 */ /* 0x000fce00087fe4ff */
[----:B------:R3:W-:Y:S02]  /*0320*/  UTMACCTL.PF [UR6] ;  /* 0x00000000060079b9 */ /* 0x0007e40008040000 */
[----:B------:R3:W-:Y:S02]  /*0330*/  UTMACCTL.PF [UR4] ;  /* 0x00000000040079b9 */ /* 0x0007e40008040000 */
[----:B---3--:R-:W-:Y:S01]  /*0340*/  NOP ;  /* 0x0000000000007918 */ /* 0x008fe20000000000 */
.L_x_5:
[----:B------:R-:W-:Y:S05]  /*0350*/  BSYNC.RECONVERGENT B0 ;  /* 0x0000000000007941 */ /* 0x000fea0003800200 */
.L_x_4:
[----:B------:R-:W-:Y:S04]  /*0360*/  BSSY.RECONVERGENT B0, `(.L_x_6) ;  /* 0x000000a000007945 */ /* 0x000fe80003800200 */
        /* <DEDUP_REMOVED lines=9> */
.L_x_7:
[----:B------:R-:W-:Y:S05]  /*0400*/  BSYNC.RECONVERGENT B0 ;  /* 0x0000000000007941 */ /* 0x000fea0003800200 */
.L_x_6:
[----:B------:R-:W3:Y:S01]  /*0410*/  LDCU.64 UR4, c[0x0][0x888] ;  /* 0x00011100ff0477ac */ /* 0x000ee20008000a00 */
[----:B------:R-:W-:Y:S02]  /*0420*/  UISETP.EQ.U32.AND UP1, UPT, UR8, URZ, UPT ;  /* 0x000000ff0800728c */ /* 0x000fe4000bf22070 */
[----:B------:R-:W-:Y:S02]  /*0430*/  UPLOP3.LUT UP3, UPT, UPT, UPT, UPT, 0x80, 0x8 ;  /* 0x000000000008789c */ /* 0x000fe40003f6f070 */
[----:B---3--:R-:W-:-:S04]  /*0440*/  UISETP.NE.U32.AND UP0, UPT, UR4, URZ, UPT ;  /* 0x000000ff0400728c */ /* 0x008fc8000bf05070 */
[----:B------:R-:W-:-:S04]  /*0450*/  UISETP.NE.AND.EX UP0, UPT, UR5, URZ, UPT, UP0 ;  /* 0x000000ff0500728c */ /* 0x000fc8000bf05300 */
[----:B------:R-:W-:-:S04]  /*0460*/  UISETP.EQ.OR.EX UP2, UPT, UR9, URZ, !UP0, UP1 ;  /* 0x000000ff0900728c */ /* 0x000fc8000c742710 */
[----:B------:R-:W-:-:S06]  /*0470*/  UP2UR UR4, UPR, URZ, 0x4 ;  /* 0x00000004ff047883 */ /* 0x000fcc0008000000 */
[----:B------:R-:W-:Y:S01]  /*0480*/  MOV R89, UR4 ;  /* 0x0000000400597c02 */ /* 0x000fe20008000f00 */
[----:B------:R-:W-:Y:S06]  /*0490*/  BRA.U !UP2, `(.L_x_8) ;  /* 0x000000010a207547 */ /* 0x000fec000b800000 */
[----:B------:R-:W-:Y:S01]  /*04a0*/  UISETP.NE.U32.AND UP1, UPT, UR8, URZ, UPT ;  /* 0x000000ff0800728c */ /* 0x000fe2000bf25070 */
[----:B-----5:R-:W-:Y:S01]  /*04b0*/  FSETP.NEU.AND P0, PT, R41, RZ, PT ;  /* 0x000000ff2900720b */ /* 0x020fe20003f0d000 */
[----:B------:R-:W-:Y:S02]  /*04c0*/  USEL UR4, URZ, 0xffffffff, UP0 ;  /* 0xffffffffff047887 */ /* 0x000fe40008000000 */
[----:B------:R-:W-:-:S10]  /*04d0*/  UISETP.NE.AND.EX UP1, UPT, UR9, URZ, UPT, UP1 ;  /* 0x000000ff0900728c */ /* 0x000fd4000bf25310 */
[----:B------:R-:W-:Y:S01]  /*04e0*/  VOTEU.ANY UP0, P0 ;  /* 0x0000000000ff7886 */ /* 0x000fe20000000100 */
[----:B------:R-:W-:-:S04]  /*04f0*/  @!UP1 USEL UR4, URZ, 0xffffffff, UP0 ;  /* 0xffffffffff049887 */ /* 0x000fc80008000000 */
[----:B------:R-:W-:-:S04]  /*0500*/  ULOP3.LUT UR4, UR4, 0x1, URZ, 0xc0, !UPT ;  /* 0x0000000104047892 */ /* 0x000fc8000f8ec0ff */
[----:B------:R-:W-:-:S11]  /*0510*/  UISETP.NE.U32.AND UP3, UPT, UR4, 0x1, UPT ;  /* 0x000000010400788c */ /* 0x000fd6000bf65070 */
.L_x_8:
[----:B------:R-:W3:Y:S01]  /*0520*/  SHFL.IDX PT, R0, R87, RZ, 0x1f ;  /* 0x00001fff57007589 */ /* 0x000ee200000e0000 */
[----:B------:R-:W-:-:S04]  /*0530*/  UISETP.NE.AND UP0, UPT, UR25, 0x2, UPT ;  /* 0x000000021900788c */ /* 0x000fc8000bf05270 */
[----:B------:R-:W-:Y:S02]  /*0540*/  UISETP.EQ.AND UP1, UPT, UR27, URZ, !UP0 ;  /* 0x000000ff1b00728c */ /* 0x000fe4000c722270 */
[----:B------:R-:W-:-:S04]  /*0550*/  USEL UR41, URZ, 0x1, UP0 ;  /* 0x00000001ff297887 */ /* 0x000fc80008000000 */
[----:B------:R-:W-:Y:S02]  /*0560*/  PLOP3.LUT P3, PT, P1, PT, UP1, 0x80, 0x8 ;  /* 0x000000000008781c */ /* 0x000fe40000f6f018 */
[----:B---3--:R-:W-:-:S13]  /*0570*/  ISETP.NE.AND P0, PT, R0, RZ, PT ;  /* 0x000000ff0000720c */ /* 0x008fda0003f05270 */
[----:B------:R-:W-:Y:S05]  /*0580*/  @P0 BRA `(.L_x_9) ;  /* 0x0000000400e00947 */ /* 0x000fea0003800000 */
[----:B------:R-:W-:Y:S01]  /*0590*/  ELECT P0, URZ, PT ;  /* 0x0000000000ff782f */ /* 0x000fe20003800000 */
[----:B------:R-:W-:-:S12]  /*05a0*/  BSSY.RECONVERGENT B0, `(.L_x_9) ;  /* 0x0000076000007945 */ /* 0x000fd80003800200 */
[----:B------:R-:W-:Y:S05]  /*05b0*/  @!P0 BRA `(.L_x_10) ;  /* 0x0000000400d08947 */ /* 0x000fea0003800000 */
[----:B------:R-:W-:Y:S01]  /*05c0*/  UMOV UR4, 0x400 ;  /* 0x0000040000047882 */ /* 0x000fe20000000000 */
[----:B------:R-:W-:Y:S01]  /*05d0*/  UMOV UR8, 0x1 ;  /* 0x0000000100087882 */ /* 0x000fe20000000000 */
[----:B------:R-:W-:Y:S01]  /*05e0*/  UMOV UR6, 0x2 ;  /* 0x0000000200067882 */ /* 0x000fe20000000000 */
[----:B------:R-:W-:Y:S02]  /*05f0*/  ULEA UR4, UR46, UR4, 0x18 ;  /* 0x000000042e047291 */ /* 0x000fe4000f8ec0ff */
[----:B------:R-:W-:-:S04]  /*0600*/  UIADD3 UR8, UPT, UPT, -UR8, 0x100000, URZ ;  /* 0x0010000008087890 */ /* 0x000fc8000fffe1ff */
[----:B------:R-:W-:Y:S02]  /*0610*/  USHF.L.U32 UR9, UR8, 0xb, URZ ;  /* 0x0000000b08097899 */ /* 0x000fe400080006ff */
[----:B------:R-:W-:Y:S02]  /*0620*/  USHF.L.U32 UR8, UR8, 0x1, URZ ;  /* 0x0000000108087899 */ /* 0x000fe400080006ff */
[----:B------:R-:W-:-:S04]  /*0630*/  UIADD3 UR6, UPT, UPT, -UR6, 0x100000, URZ ;  /* 0x0010000006067890 */ /* 0x000fc8000fffe1ff */
[----:B------:R-:W-:Y:S02]  /*0640*/  USHF.L.U32 UR7, UR6, 0xb, URZ ;  /* 0x0000000b06077899 */ /* 0x000fe400080006ff */
[----:B------:R-:W-:Y:S01]  /*0650*/  USHF.L.U32 UR6, UR6, 0x1, URZ ;  /* 0x0000000106067899 */ /* 0x000fe200080006ff */
[----:B------:R-:W3:Y:S03]  /*0660*/  FENCE.VIEW.ASYNC.S ;  /* 0x00000000000073c6 */ /* 0x000ee60000000000 */
[----:B---3--:R3:W4:Y:S08]  /*0670*/  SYNCS.EXCH.64 URZ, [UR4], UR8 ;  /* 0x0000000804ff75b2 */ /* 0x0087300008000100 */
[----:B------:R3:W1:Y:S01]  /*0680*/  SYNCS.EXCH.64 URZ, [UR4+0x1a0], UR6 ;  /* 0x0001a00604ff75b2 */ /* 0x0006620008000100 */
        /* <DEDUP_REMOVED lines=101> */
[----:B------:R3:W1:Y:S02]  /*0ce0*/  SYNCS.EXCH.64 URZ, [UR4+0x338], UR6 ;  /* 0x0003380604ff75b2 */ /* 0x0006640008000100 */
[----:B---34-:R-:W-:Y:S01]  /*0cf0*/  NOP ;  /* 0x0000000000007918 */ /* 0x018fe20000000000 */
.L_x_10:
[----:B------:R-:W-:Y:S05]  /*0d00*/  BSYNC.RECONVERGENT B0 ;  /* 0x0000000000007941 */ /* 0x000fea0003800200 */
.L_x_9:
[----:B------:R-:W3:Y:S01]  /*0d10*/  SHFL.IDX PT, R0, R87, RZ, 0x1f ;  /* 0x00001fff57007589 */ /* 0x000ee200000e0000 */
[----:B------:R-:W-:Y:S01]  /*0d20*/  NOP ;  /* 0x0000000000007918 */ /* 0x000fe20000000000 */
[----:B---3--:R-:W-:-:S13]  /*0d30*/  ISETP.NE.AND P0, PT, R0, 0x1, PT ;  /* 0x000000010000780c */ /* 0x008fda0003f05270 */
[----:B------:R-:W-:Y:S05]  /*0d40*/  @P0 BRA `(.L_x_11) ;  /* 0x0000000000440947 */ /* 0x000fea0003800000 */
        /* <DEDUP_REMOVED lines=10> */
[----:B------:R-:W-:Y:S01]  /*0df0*/  ELECT P0, URZ, PT ;  /* 0x0000000000ff782f */ /* 0x000fe20003800000 */
[----:B------:R-:W3:Y:S02]  /*0e00*/  FENCE.VIEW.ASYNC.S ;  /* 0x00000000000073c6 */ /* 0x000ee40000000000 */
[----:B---3--:R3:W4:Y:S08]  /*0e10*/  SYNCS.EXCH.64 URZ, [UR4+0x340], UR8 ;  /* 0x0003400804ff75b2 */ /* 0x0087300008000100 */
[----:B------:R3:W1:Y:S01]  /*0e20*/  SYNCS.EXCH.64 URZ, [UR4+0x350], UR6 ;  /* 0x0003500604ff75b2 */ /* 0x0006620008000100 */
[----:B------:R3:W1:Y:S01]  /*0e30*/  SYNCS.EXCH.64 URZ, [UR4+0x348], UR8 ;  /* 0x0003480804ff75b2 */ /* 0x0006620008000100 */
[----:B------:R3:W1:Y:S01]  /*0e40*/  SYNCS.EXCH.64 URZ, [UR4+0x358], UR6 ;  /* 0x0003580604ff75b2 */ /* 0x0006620008000100 */
[----:B------:R-:W-:Y:S01]  /*0e50*/  NOP ;  /* 0x0000000000007918 */ /* 0x000fe20000000000 */
.L_x_11:
[----:B------:R-:W2:Y:S01]  /*0e60*/  SHFL.IDX PT, R0, R87, RZ, 0x1f ;  /* 0x00001fff57007589 */ /* 0x000ea200000e0000 */
[----:B------:R-:W-:Y:S01]  /*0e70*/  NOP ;  /* 0x0000000000007918 */ /* 0x000fe20000000000 */
[----:B--2---:R-:W-:-:S13]  /*0e80*/  ISETP.NE.AND P0, PT, R0, 0x3, PT ;  /* 0x000000030000780c */ /* 0x004fda0003f05270 */
[----:B------:R-:W-:Y:S05]  /*0e90*/  @P0 BRA `(.L_x_12) ;  /* 0x00000000002c0947 */ /* 0x000fea0003800000 */
[----:B---3--:R-:W-:Y:S01]  /*0ea0*/  UMOV UR6, 0x400 ;  /* 0x0000040000067882 */ /* 0x008fe20000000000 */
[----:B------:R-:W-:Y:S01]  /*0eb0*/  UMOV UR4, 0x20 ;  /* 0x0000002000047882 */ /* 0x000fe20000000000 */
[----:B------:R-:W-:Y:S02]  /*0ec0*/  ULEA UR6, UR46, UR6, 0x18 ;  /* 0x000000062e067291 */ /* 0x000fe4000f8ec0ff */
[----:B------:R-:W-:-:S04]  /*0ed0*/  UIADD3 UR4, UPT, UPT, -UR4, 0x100000, URZ ;  /* 0x0010000004047890 */ /* 0x000fc8000fffe1ff */
[----:B------:R-:W-:Y:S02]  /*0ee0*/  USHF.L.U32 UR5, UR4, 0xb, URZ ;  /* 0x0000000b04057899 */ /* 0x000fe400080006ff */
[----:B------:R-:W-:Y:S01]  /*0ef0*/  USHF.L.U32 UR4, UR4, 0x1, URZ ;  /* 0x0000000104047899 */ /* 0x000fe200080006ff */
[----:B------:R-:W-:Y:S01]  /*0f00*/  ELECT P0, URZ, PT ;  /* 0x0000000000ff782f */ /* 0x000fe20003800000 */
[----:B------:R-:W2:Y:S10]  /*0f10*/  FENCE.VIEW.ASYNC.S ;  /* 0x00000000000073c6 */ /* 0x000eb40000000000 */
[----:B--2---:R2:W3:Y:S01]  /*0f20*/  SYNCS.EXCH.64 URZ, [UR6+0x360], UR4 ;  /* 0x0003600406ff75b2 */ /* 0x0044e20008000100 */
[----:B------:R2:W1:Y:S01]  /*0f30*/  SYNCS.EXCH.64 URZ, [UR6+0x368], UR4 ;  /* 0x0003680406ff75b2 */ /* 0x0004620008000100 */
[----:B------:R-:W-:Y:S01]  /*0f40*/  NOP ;  /* 0x0000000000007918 */ /* 0x000fe20000000000 */
.L_x_12:
[----:B------:R-:W4:Y:S01]  /*0f50*/  SHFL.IDX PT, R0, R87, RZ, 0x1f ;  /* 0x00001fff57007589 */ /* 0x000f2200000e0000 */
[----:B------:R-:W-:Y:S01]  /*0f60*/  NOP ;  /* 0x0000000000007918 */ /* 0x000fe20000000000 */
[----:B----4-:R-:W-:-:S13]  /*0f70*/  ISETP.NE.AND P0, PT, R0, 0x4, PT ;  /* 0x000000040000780c */ /* 0x010fda0003f05270 */
[----:B------:R-:W-:Y:S05]  /*0f80*/  @P0 BRA `(.L_x_13) ;  /* 0x0000000000480947 */ /* 0x000fea0003800000 */
[----:B--23--:R-:W-:Y:S01]  /*0f90*/  UMOV UR4, 0x3a0 ;  /* 0x000003a000047882 */ /* 0x00cfe20000000000 */
[----:B------:R-:W-:Y:S01]  /*0fa0*/  UMOV UR6, 0x400 ;  /* 0x0000040000067882 */ /* 0x000fe20000000000 */
[----:B------:R-:W-:Y:S01]  /*0fb0*/  USEL UR4, UR4, 0x320, UP3 ;  /* 0x0000032004047887 */ /* 0x000fe20009800000 */
        /* <DEDUP_REMOVED lines=9> */
[----:B------:R-:W2:Y:S02]  /*1050*/  FENCE.VIEW.ASYNC.S ;  /* 0x00000000000073c6 */ /* 0x000ea40000000000 */
[----:B--2---:R4:W2:Y:S08]  /*1060*/  SYNCS.EXCH.64 URZ, [UR6+0x370], UR8 ;  /* 0x0003700806ff75b2 */ /* 0x0048b00008000100 */
[----:B------:R4:W3:Y:S01]  /*1070*/  SYNCS.EXCH.64 URZ, [UR6+0x380], UR4 ;  /* 0x0003800406ff75b2 */ /* 0x0008e20008000100 */
[----:B------:R4:W1:Y:S01]  /*1080*/  SYNCS.EXCH.64 URZ, [UR6+0x378], UR8 ;  /* 0x0003780806ff75b2 */ /* 0x0008620008000100 */
[----:B------:R4:W1:Y:S02]  /*1090*/  SYNCS.EXCH.64 URZ, [UR6+0x388], UR4 ;  /* 0x0003880406ff75b2 */ /* 0x0008640008000100 */
[----:B----4-:R-:W-:Y:S01]  /*10a0*/  NOP ;  /* 0x0000000000007918 */ /* 0x010fe20000000000 */
.L_x_13:
[----:B------:R-:W4:Y:S01]  /*10b0*/  SHFL.IDX PT, R0, R87, RZ, 0x1f ;  /* 0x00001fff57007589 */ /* 0x000f2200000e0000 */
[----:B------:R-:W-:Y:S01]  /*10c0*/  NOP ;  /* 0x0000000000007918 */ /* 0x000fe20000000000 */
[----:B----4-:R-:W-:-:S13]  /*10d0*/  ISETP.NE.AND P0, PT, R0, 0x5, PT ;  /* 0x000000050000780c */ /* 0x010fda0003f05270 */
[----:B------:R-:W-:Y:S05]  /*10e0*/  @P0 BRA `(.L_x_14) ;  /* 0x0000000000540947 */ /* 0x000fea0003800000 */
[----:B--23--:R-:W-:Y:S01]  /*10f0*/  UMOV UR4, 0x400 ;  /* 0x0000040000047882 */ /* 0x00cfe20000000000 */
        /* <DEDUP_REMOVED lines=14> */
[----:B------:R4:W1:Y:S01]  /*11e0*/  SYNCS.EXCH.64 URZ, [UR4+0x3b8], UR8 ;  /* 0x0003b80804ff75b2 */ /* 0x0008620008000100 */
[----:B------:R4:W1:Y:S01]  /*11f0*/  SYNCS.EXCH.64 URZ, [UR4+0x3a0], UR6 ;  /* 0x0003a00604ff75b2 */ /* 0x0008620008000100 */
[----:B------:R4:W1:Y:S01]  /*1200*/  SYNCS.EXCH.64 URZ, [UR4+0x3c0], UR8 ;  /* 0x0003c00804ff75b2 */ /* 0x0008620008000100 */
[----:B------:R4:W1:Y:S01]  /*1210*/  SYNCS.EXCH.64 URZ, [UR4+0x3a8], UR6 ;  /* 0x0003a80604ff75b2 */ /* 0x0008620008000100 */
[----:B------:R4:W1:Y:S02]  /*1220*/  SYNCS.EXCH.64 URZ, [UR4+0x3c8], UR8 ;  /* 0x0003c80804ff75b2 */ /* 0x0008640008000100 */
[----:B----4-:R-:W-:Y:S01]  /*1230*/  NOP ;  /* 0x0000000000007918 */ /* 0x010fe20000000000 */
.L_x_14:
[----:B------:R-:W4:Y:S01]  /*1240*/  SHFL.IDX PT, R0, R87, RZ, 0x1f ;  /* 0x00001fff57007589 */ /* 0x000f2200000e0000 */
[----:B------:R-:W-:Y:S01]  /*1250*/  ISETP.NE.OR P1, PT, RZ, UR25, !P1 ;  /* 0x00000019ff007c0c */ /* 0x000fe2000cf25670 */
[----:B------:R-:W-:Y:S01]  /*1260*/  NOP ;  /* 0x0000000000007918 */ /* 0x000fe20000000000 */
[----:B----4-:R-:W-:-:S13]  /*1270*/  ISETP.NE.AND P0, PT, R0, 0x3, PT ;  /* 0x000000030000780c */ /* 0x010fda0003f05270 */
[----:B------:R-:W-:Y:S05]  /*1280*/  @P0 BRA `(.L_x_15) ;  /* 0x0000000000340947 */ /* 0x000fea0003800000 */
[----:B--23--:R-:W-:Y:S01]  /*1290*/  UMOV UR4, 0x400 ;  /* 0x0000040000047882 */ /* 0x00cfe20000000000 */
[----:B------:R-:W-:Y:S01]  /*12a0*/  UMOV UR6, 0x20 ;  /* 0x0000002000067882 */ /* 0x000fe20000000000 */
[----:B------:R-:W-:Y:S02]  /*12b0*/  ULEA UR4, UR46, UR4, 0x18 ;  /* 0x000000042e047291 */ /* 0x000fe4000f8ec0ff */
[----:B------:R-:W-:-:S04]  /*12c0*/  UIADD3 UR6, UPT, UPT, -UR6, 0x100000, URZ ;  /* 0x0010000006067890 */ /* 0x000fc8000fffe1ff */
[----:B------:R-:W-:Y:S02]  /*12d0*/  USHF.L.U32 UR7, UR6, 0xb, URZ ;  /* 0x0000000b06077899 */ /* 0x000fe400080006ff */
[----:B------:R-:W-:Y:S01]  /*12e0*/  USHF.L.U32 UR6, UR6, 0x1, URZ ;  /* 0x0000000106067899 */ /* 0x000fe200080006ff */
[----:B------:R-:W-:Y:S01]  /*12f0*/  ELECT P0, URZ, PT ;  /* 0x0000000000ff782f */ /* 0x000fe20003800000 */
[----:B------:R-:W2:Y:S10]  /*1300*/  FENCE.VIEW.ASYNC.S ;  /* 0x00000000000073c6 */ /* 0x000eb40000000000 */
[----:B--2---:R4:W2:Y:S01]  /*1310*/  SYNCS.EXCH.64 URZ, [UR4+0x3d0], UR6 ;  /* 0x0003d00604ff75b2 */ /* 0x0048a20008000100 */
[----:B------:R4:W3:Y:S01]  /*1320*/  SYNCS.EXCH.64 URZ, [UR4+0x3e0], UR6 ;  /* 0x0003e00604ff75b2 */ /* 0x0008e20008000100 */
[----:B------:R4:W1:Y:S01]  /*1330*/  SYNCS.EXCH.64 URZ, [UR4+0x3d8], UR6 ;  /* 0x0003d80604ff75b2 */ /* 0x0008620008000100 */
[----:B------:R4:W1:Y:S02]  /*1340*/  SYNCS.EXCH.64 URZ, [UR4+0x3e8], UR6 ;  /* 0x0003e80604ff75b2 */ /* 0x0008640008000100 */
[----:B----4-:R-:W-:Y:S01]  /*1350*/  NOP ;  /* 0x0000000000007918 */ /* 0x010fe20000000000 */
.L_x_15:
[----:B------:R-:W-:Y:S01]  /*1360*/  VOTEU.ALL UP0, P1 ;  /* 0x0000000000ff7886 */ /* 0x000fe20000800000 */
[----:B--23--:R-:W-:Y:S01]  /*1370*/  UMOV UR4, 0x20 ;  /* 0x0000002000047882 */ /* 0x00cfe20000000000 */
[----:B------:R-:W2:Y:S01]  /*1380*/  LDCU UR7, c[0x0][0x36c] ;  /* 0x00006d80ff0777ac */ /* 0x000ea20008000800 */
[----:B------:R-:W-:Y:S01]  /*1390*/  NOP ;  /* 0x0000000000007918 */ /* 0x000fe20000000000 */
[----:B------:R-:W-:Y:S01]  /*13a0*/  LOP3.LUT R0, R97, 0x1f, RZ, 0xc0, !PT ;  /* 0x0000001f61007812 */ /* 0x000fe200078ec0ff */
[----:B------:R-:W-:Y:S01]  /*13b0*/  @!UP0 UMOV UR6, 0x400 ;  /* 0x0000040000068882 */ /* 0x000fe20000000000 */
[----:B------:R-:W-:-:S04]  /*13c0*/  @!UP0 UIADD3 UR4, UPT, UPT, -UR4, 0x100000, URZ ;  /* 0x0010000004048890 */ /* 0x000fc8000fffe1ff */
[----:B------:R-:W-:Y:S02]  /*13d0*/  @!UP0 USHF.L.U32 UR5, UR4, 0xb, URZ ;  /* 0x0000000b04058899 */ /* 0x000fe400080006ff */
[----:B------:R-:W-:Y:S02]  /*13e0*/  @!UP0 USHF.L.U32 UR4, UR4, 0x1, URZ ;  /* 0x0000000104048899 */ /* 0x000fe400080006ff */
[----:B------:R-:W-:Y:S01]  /*13f0*/  @!UP0 ULEA UR6, UR46, UR6, 0x18 ;  /* 0x000000062e068291 */ /* 0x000fe2000f8ec0ff */
[----:B------:R-:W-:Y:S01]  /*1400*/  VOTEU.ALL UP0, P1 ;  /* 0x0000000000ff7886 */ /* 0x000fe20000800000 */
[----:B------:R-:W-:Y:S02]  /*1410*/  UISETP.NE.AND UP4, UPT, UR25, URZ, UPT ;  /* 0x000000ff1900728c */ /* 0x000fe4000bf85270 */
[----:B--2---:R-:W-:Y:S01]  /*1420*/  UISETP.EQ.U32.AND UP5, UPT, UR7, 0x1, UPT ;  /* 0x000000010700788c */ /* 0x004fe2000bfa2070 */
[----:B------:R-:W2:Y:S07]  /*1430*/  FENCE.VIEW.ASYNC.S ;  /* 0x00000000000073c6 */ /* 0x000eae0000000000 */
[----:B--2---:R2:W3:Y:S01]  /*1440*/  @!UP0 SYNCS.EXCH.64 URZ, [UR6+0x3f0], UR4 ;  /* 0x0003f00406ff85b2 */ /* 0x0044e20008000100 */
[----:B------:R-:W-:Y:S05]  /*1450*/  BRA.U !UP5, `(.L_x_16) ;  /* 0x000000010d087547 */ /* 0x000fea000b800000 */
[----:B-1-3--:R-:W-:Y:S01]  /*1460*/  UCGABAR_ARV ;  /* 0x00000000000079c7 */ /* 0x00afe20008000000 */
[----:B------:R-:W-:Y:S05]  /*1470*/  BRA `(.L_x_17) ;  /* 0x0000000000047947 */ /* 0x000fea0003800000 */
.L_x_16:
[----:B-1-3--:R-:W-:Y:S01]  /*1480*/  NOP ;  /* 0x0000000000007918 */ /* 0x00afe20000000000 */
.L_x_17:
[----:B------:R-:W1:Y:S01]  /*1490*/  S2UR UR20, SR_CTAID.X ;  /* 0x00000000001479c3 */ /* 0x000e620000002500 */
[----:B------:R-:W-:-:S05]  /*14a0*/  CS2R.32 R88, SR_CgaSize ;  /* 0x0000000000587805 */ /* 0x000fca0000008a00 */
[----:B------:R-:W-:-:S05]  /*14b0*/  IMAD R88, R88, -0xa0, RZ ;  /* 0xffffff6058587824 */ /* 0x000fca00078e02ff */
[----:B--2---:R-:W-:-:S14]  /*14c0*/  R2UR UR5, R88 ;  /* 0x00000000580572ca */ /* 0x004fdc00000e0000 */
[----:B------:R-:W2:Y:S01]  /*14d0*/  LDCU UR5, c[0x0][UR5+0x2b0] ;  /* 0x00005600050577ac */ /* 0x000ea20008000800 */
[----:B------:R-:W-:-:S05]  /*14e0*/  CS2R.32 R88, SR_CgaSize ;  /* 0x0000000000587805 */ /* 0x000fca0000008a00 */
[----:B------:R-:W-:-:S05]  /*14f0*/  IMAD R88, R88, -0xa0, RZ ;  /* 0xffffff6058587824 */ /* 0x000fca00078e02ff */
[----:B------:R-:W-:-:S14]  /*1500*/  R2UR UR4, R88 ;  /* 0x00000000580472ca */ /* 0x000fdc00000e0000 */
[----:B------:R-:W3:Y:S01]  /*1510*/  LDCU UR4, c[0x0][UR4+0x2b4] ;  /* 0x00005680040477ac */ /* 0x000ee20008000800 */
[----:B------:R-:W4:Y:S01]  /*1520*/  S2UR UR7, SR_CTAID.Y ;  /* 0x00000000000779c3 */ /* 0x000f220000002600 */
[----:B------:R-:W-:-:S05]  /*1530*/  CS2R.32 R88, SR_CgaSize ;  /* 0x0000000000587805 */ /* 0x000fca0000008a00 */
[----:B------:R-:W-:-:S05]  /*1540*/  IMAD R88, R88, -0xa0, RZ ;  /* 0xffffff6058587824 */ /* 0x000fca00078e02ff */
[----:B------:R-:W-:-:S14]  /*1550*/  R2UR UR8, R88 ;  /* 0x00000000580872ca */ /* 0x000fdc00000e0000 */
[----:B------:R-:W3:Y:S01]  /*1560*/  LDCU UR8, c[0x0][UR8+0x2a0] ;  /* 0x00005400080877ac */ /* 0x000ee20008000800 */
[----:B------:R-:W3:Y:S01]  /*1570*/  LDCU UR21, c[0x0][0xb24] ;  /* 0x00016480ff1577ac */ /* 0x000ee20008000800 */
[----:B------:R-:W1:Y:S01]  /*1580*/  S2UR UR36, SR_CTAID.Z ;  /* 0x00000000002479c3 */ /* 0x000e620000002700 */
[----:B------:R-:W-:-:S05]  /*1590*/  CS2R.32 R88, SR_CgaSize ;  /* 0x0000000000587805 */ /* 0x000fca0000008a00 */
[----:B------:R-:W-:-:S05]  /*15a0*/  IMAD R88, R88, -0xa0, RZ ;  /* 0xffffff6058587824 */ /* 0x000fca00078e02ff */
[----:B------:R-:W-:-:S14]  /*15b0*/  R2UR UR63, R88 ;  /* 0x00000000583f72ca */ /* 0x000fdc00000e0000 */
[----:B------:R-:W3:Y:S01]  /*15c0*/  LDCU UR63, c[0x0][UR63+0x2a4] ;  /* 0x000054803f3f77ac */ /* 0x000ee20008000800 */
[----:B------:R-:W-:Y:S02]  /*15d0*/  UISETP.GT.U32.AND UP0, UPT, UR27, 0xffff, UPT ;  /* 0x0000ffff1b00788c */ /* 0x000fe4000bf04070 */
[----:B------:R-:W-:Y:S01]  /*15e0*/  USHF.L.U32 UR29, UR46, 0x9, URZ ;  /* 0x000000092e1d7899 */ /* 0x000fe200080006ff */
[----:B-1----:R-:W-:Y:S01]  /*15f0*/  I2FP.F32.U32 R3, UR20 ;  /* 0x0000001400037c45 */ /* 0x002fe20008201000 */
[----:B------:R-:W-:Y:S01]  /*1600*/  UMOV UR32, 0x5 ;  /* 0x0000000500207882 */ /* 0x000fe20000000000 */
[----:B------:R-:W1:Y:S03]  /*1610*/  LDCU UR42, c[0x0][0xb24] ;  /* 0x00016480ff2a77ac */ /* 0x000e660008000800 */
[----:B--2---:R-:W-:Y:S01]  /*1620*/  FMUL R3, R3, UR5 ;  /* 0x0000000503037c20 */ /* 0x004fe20008400000 */
[----:B------:R-:W2:Y:S01]  /*1630*/  LDCU UR31, c[0x0][0xb30] ;  /* 0x00016600ff1f77ac */ /* 0x000ea20008000800 */
[----:B----4-:R-:W-:Y:S01]  /*1640*/  I2FP.F32.U32 R2, UR7 ;  /* 0x0000000700027c45 */ /* 0x010fe20008201000 */
[----:B------:R-:W-:-:S03]  /*1650*/  USHF.L.U32 UR45, UR20, 0x6, URZ ;  /* 0x00000006142d7899 */ /* 0x000fc600080006ff */
[----:B------:R-:W4:Y:S01]  /*1660*/  F2I.U32.TRUNC.NTZ R3, R3 ;  /* 0x0000000300037305 */ /* 0x000f22000020f000 */
[----:B------:R-:W-:Y:S01]  /*1670*/  USEL UR26, UR27, 0xffff, !UP0 ;  /* 0x0000ffff1b1a7887 */ /* 0x000fe2000c000000 */
[----:B---3--:R-:W-:Y:S01]  /*1680*/  FMUL R2, R2, UR4 ;  /* 0x0000000402027c20 */ /* 0x008fe20008400000 */
[----:B------:R-:W-:Y:S01]  /*1690*/  UISETP.GE.AND UP2, UPT, UR21, 0x1, UPT ;  /* 0x000000011500788c */ /* 0x000fe2000bf46270 */
[----:B------:R-:W-:-:S04]  /*16a0*/  UMOV UR24, UR7 ;  /* 0x0000000700187c82 */ /* 0x000fc80008000000 */
[----:B------:R-:W3:Y:S01]  /*16b0*/  F2I.U32.TRUNC.NTZ R2, R2 ;  /* 0x0000000200027305 */ /* 0x000ee2000020f000 */
[----:B----4-:R-:W-:Y:S02]  /*16c0*/  R2UR UR4, R3 ;  /* 0x00000000030472ca */ /* 0x010fe400000e0000 */
[----:B------:R-:W-:Y:S02]  /*16d0*/  PRMT R3, RZ, 0x7610, R3 ;  /* 0x00007610ff037816 */ /* 0x000fe40000000003 */
[----:B---3--:R-:W-:Y:S02]  /*16e0*/  R2UR UR6, R2 ;  /* 0x00000000020672ca */ /* 0x008fe400000e0000 */
[----:B------:R-:W-:-:S07]  /*16f0*/  PRMT R2, RZ, 0x7610, R2 ;  /* 0x00007610ff027816 */ /* 0x000fce0000000002 */
[----:B------:R-:W-:-:S04]  /*1700*/  UIADD3 UR5, UPT, UPT, -UR4, URZ, URZ ;  /* 0x000000ff04057290 */ /* 0x000fc8000fffe1ff */
[----:B------:R-:W-:Y:S02]  /*1710*/  UIMAD UR5, UR8, UR5, UR20 ;  /* 0x00000005080572a4 */ /* 0x000fe4000f8e0214 */
[----:B------:R-:W-:-:S04]  /*1720*/  UIADD3 UR4, UPT, UPT, -UR6, URZ, URZ ;  /* 0x000000ff06047290 */ /* 0x000fc8000fffe1ff */
[----:B------:R-:W-:Y:S01]  /*1730*/  IMAD.U32 R88, RZ, RZ, UR5 ;  /* 0x00000005ff587e24 */ /* 0x000fe2000f8e00ff */
[----:B------:R-:W-:Y:S01]  /*1740*/  UIMAD UR63, UR63, UR4, UR7 ;  /* 0x000000043f3f72a4 */ /* 0x000fe2000f8e0207 */
[----:B-12---:R-:W-:Y:S11]  /*1750*/  BRA.U UP4, `(.L_x_18) ;  /* 0x0000000104407547 */ /* 0x006ff6000b800000 */
[----:B------:R-:W-:-:S13]  /*1760*/  R2UR UR4, R88 ;  /* 0x00000000580472ca */ /* 0x000fda00000e0000 */
[----:B------:R-:W-:Y:S02]  /*1770*/  UISETP.GT.U32.AND UP0, UPT, UR4, 0x1, UPT ;  /* 0x000000010400788c */ /* 0x000fe4000bf04070 */
[----:B------:R-:W-:Y:S02]  /*1780*/  ULOP3.LUT UR4, UR4, 0xfffffffe, URZ, 0xc0, !UPT ;  /* 0xfffffffe04047892 */ /* 0x000fe4000f8ec0ff */
[----:B------:R-:W-:Y:S02]  /*1790*/  UISETP.NE.AND UP1, UPT, UR63, URZ, UP0 ;  /* 0x000000ff3f00728c */ /* 0x000fe40008725270 */
[----:B------:R-:W-:Y:S02]  /*17a0*/  UISETP.NE.AND UP0, UPT, UR63, 0x1, UP0 ;  /* 0x000000013f00788c */ /* 0x000fe40008705270 */
[----:B------:R-:W-:Y:S02]  /*17b0*/  USEL UR7, URZ, 0x1, UP1 ;  /* 0x00000001ff077887 */ /* 0x000fe40008800000 */
[----:B------:R-:W-:-:S02]  /*17c0*/  USEL UR6, URZ, 0x4, UP0 ;  /* 0x00000004ff067887 */ /* 0x000fc40008000000 */
[----:B------:R-:W-:Y:S02]  /*17d0*/  USEL UR5, URZ, 0x2, UP1 ;  /* 0x00000002ff057887 */ /* 0x000fe40008800000 */
[----:B------:R-:W-:Y:S02]  /*17e0*/  ULEA UR4, UR63, UR4, 0x1 ;  /* 0x000000043f047291 */ /* 0x000fe4000f8e08ff */
[----:B------:R-:W-:Y:S02]  /*17f0*/  USEL UR8, URZ, 0x8, UP0 ;  /* 0x00000008ff087887 */ /* 0x000fe40008000000 */
[----:B------:R-:W-:-:S03]  /*1800*/  UIADD3 UR5, UPT, UPT, UR5, UR6, UR7 ;  /* 0x0000000605057290 */ /* 0x000fc6000fffe007 */
[----:B------:R-:W-:Y:S01]  /*1810*/  UMOV UR6, 0x3 ;  /* 0x0000000300067882 */ /* 0x000fe20000000000 */
[----:B------:R-:W-:Y:S02]  /*1820*/  UIADD3 UR5, UPT, UPT, UR5, UR8, URZ ;  /* 0x0000000805057290 */ /* 0x000fe4000fffe0ff */
[----:B------:R-:W-:-:S04]  /*1830*/  USHF.L.U32 UR4, UR6, UR4, URZ ;  /* 0x0000000406047299 */ /* 0x000fc800080006ff */
[----:B------:R-:W-:Y:S02]  /*1840*/  MOV R3, UR5 ;  /* 0x0000000500037c02 */ /* 0x000fe40008000f00 */
[----:B------:R-:W-:Y:S02]  /*1850*/  IMAD.U32 R2, RZ, RZ, UR4 ;  /* 0x00000004ff027e24 */ /* 0x000fe4000f8e00ff */
.L_x_18:
[----:B------:R-:W-:Y:S05]  /*1860*/  BRA.U !UP2, `(.L_x_19) ;  /* 0x000000010ad47547 */ /* 0x000fea000b800000 */
[----:B------:R-:W1:Y:S01]  /*1870*/  LDCU.128 UR12, c[0x0][0xb10] ;  /* 0x00016200ff0c77ac */ /* 0x000e620008000c00 */
[----:B------:R-:W2:Y:S01]  /*1880*/  LDCU UR6, c[0x0][0x370] ;  /* 0x00006e00ff0677ac */ /* 0x000ea20008000800 */
[----:B------:R-:W3:Y:S01]  /*1890*/  LDCU UR5, c[0x0][0x374] ;  /* 0x00006e80ff0577ac */ /* 0x000ee20008000800 */
[----:B------:R-:W4:Y:S01]  /*18a0*/  LDCU UR30, c[0x0][0xb0c] ;  /* 0x00016180ff1e77ac */ /* 0x000f220008000800 */
[----:B------:R-:W4:Y:S01]  /*18b0*/  LDCU UR4, c[0x0][0xb20] ;  /* 0x00016400ff0477ac */ /* 0x000f220008000800 */
[----:B------:R-:W4:Y:S01]  /*18c0*/  LDCU.64 UR8, c[0x0][0xb28] ;  /* 0x00016500ff0877ac */ /* 0x000f220008000a00 */
[----:B-1----:R-:W-:Y:S02]  /*18d0*/  UISETP.NE.AND UP0, UPT, UR14, 0x1, UPT ;  /* 0x000000010e00788c */ /* 0x002fe4000bf05270 */
[----:B---3--:R-:W-:Y:S02]  /*18e0*/  UIMAD.WIDE.U32 UR10, UR5, UR15, URZ ;  /* 0x0000000f050a72a5 */ /* 0x008fe4000f8e00ff */
[----:B--2---:R-:W-:-:S02]  /*18f0*/  UIMAD.WIDE.U32 UR18, UR6, UR12, URZ ;  /* 0x0000000c061272a5 */ /* 0x004fc4000f8e00ff */
[----:B----4-:R-:W-:Y:S02]  /*1900*/  UISETP.NE.AND UP1, UPT, UR30, 0x1, UPT ;  /* 0x000000011e00788c */ /* 0x010fe4000bf25270 */
[----:B------:R-:W-:Y:S01]  /*1910*/  UISETP.NE.AND UP2, UPT, UR21, 0x1, UPT ;  /* 0x000000011500788c */ /* 0x000fe2000bf45270 */
[----:B------:R-:W-:Y:S02]  /*1920*/  UMOV UR10, UR11 ;  /* 0x0000000b000a7c82 */ /* 0x000fe40008000000 */
[----:B------:R-:W-:Y:S01]  /*1930*/  UMOV UR18, UR19 ;  /* 0x0000001300127c82 */ /* 0x000fe20008000000 */
[----:B------:R-:W-:Y:S02]  /*1940*/  @UP0 USHF.R.U32.HI UR5, URZ, UR4, UR10 ;  /* 0x00000004ff050299 */ /* 0x000fe4000801160a */
[----:B------:R-:W-:Y:S02]  /*1950*/  UIMAD.WIDE.U32 UR22, UR24, UR15, URZ ;  /* 0x0000000f181672a5 */ /* 0x000fe4000f8e00ff */
[----:B------:R-:W-:-:S02]  /*1960*/  UIMAD.WIDE.U32 UR10, UR5, UR8, URZ ;  /* 0x00000008050a72a5 */ /* 0x000fc4000f8e00ff */
[----:B------:R-:W-:Y:S02]  /*1970*/  @UP1 USHF.R.U32.HI UR6, URZ, UR13, UR18 ;  /* 0x0000000dff061299 */ /* 0x000fe40008011612 */
[----:B------:R-:W-:Y:S02]  /*1980*/  UIMAD.WIDE.U32 UR16, UR20, UR12, URZ ;  /* 0x0000000c141072a5 */ /* 0x000fe4000f8e00ff */
[----:B------:R-:W-:Y:S01]  /*1990*/  UIMAD.WIDE.U32 UR18, UR6, UR8, URZ ;  /* 0x00000008061272a5 */ /* 0x000fe2000f8e00ff */
[----:B------:R-:W-:Y:S01]  /*19a0*/  UMOV UR22, UR23 ;  /* 0x0000001700167c82 */ /* 0x000fe20008000000 */
[----:B------:R-:W-:Y:S01]  /*19b0*/  UMOV UR10, UR11 ;  /* 0x0000000b000a7c82 */ /* 0x000fe20008000000 */
[----:B------:R-:W-:Y:S02]  /*19c0*/  USHF.R.U32.HI UR22, URZ, UR4, UR22 ;  /* 0x00000004ff167299 */ /* 0x000fe40008011616 */
[----:B------:R-:W-:Y:S02]  /*19d0*/  @UP2 USHF.R.U32.HI UR5, URZ, UR9, UR10 ;  /* 0x00000009ff052299 */ /* 0x000fe4000801160a */
[----:B------:R-:W-:Y:S01]  /*19e0*/  UMOV UR7, UR19 ;  /* 0x0000001300077c82 */ /* 0x000fe20008000000 */
[----:B------:R-:W-:Y:S01]  /*19f0*/  UMOV UR16, UR17 ;  /* 0x0000001100107c82 */ /* 0x000fe20008000000 */
[----:B------:R-:W-:-:S02]  /*1a00*/  @UP2 USHF.R.U32.HI UR6, URZ, UR9, UR7 ;  /* 0x00000009ff062299 */ /* 0x000fc40008011607 */
[----:B------:R-:W-:Y:S02]  /*1a10*/  USHF.R.U32.HI UR13, URZ, UR13, UR16 ;  /* 0x0000000dff0d7299 */ /* 0x000fe40008011610 */
[----:B------:R-:W-:Y:S02]  /*1a20*/  USEL UR4, UR24, UR22, !UP0 ;  /* 0x0000001618047287 */ /* 0x000fe4000c000000 */
[----:B------:R-:W-:Y:S02]  /*1a30*/  UIMAD UR7, UR5, UR21, URZ ;  /* 0x00000015050772a4 */ /* 0x000fe4000f8e02ff */
[----:B------:R-:W-:Y:S02]  /*1a40*/  USEL UR5, UR20, UR13, !UP1 ;  /* 0x0000000d14057287 */ /* 0x000fe4000c800000 */
[----:B------:R-:W-:Y:S02]  /*1a50*/  UIMAD UR12, UR6, UR21, URZ ;  /* 0x00000015060c72a4 */ /* 0x000fe4000f8e02ff */
[----:B------:R-:W-:-:S02]  /*1a60*/  UISETP.GE.AND UP0, UPT, UR4, UR7, UPT ;  /* 0x000000070400728c */ /* 0x000fc4000bf06270 */
[----:B------:R-:W-:Y:S02]  /*1a70*/  UIMAD.WIDE.U32 UR10, UR4, UR8, URZ ;  /* 0x00000008040a72a5 */ /* 0x000fe4000f8e00ff */
[----:B------:R-:W-:Y:S02]  /*1a80*/  UISETP.GE.OR UP0, UPT, UR5, UR12, UP0 ;  /* 0x0000000c0500728c */ /* 0x000fe40008706670 */
[----:B------:R-:W-:Y:S02]  /*1a90*/  UIMAD.WIDE.U32 UR12, UR5, UR8, URZ ;  /* 0x00000008050c72a5 */ /* 0x000fe4000f8e00ff */
[----:B------:R-:W-:Y:S01]  /*1aa0*/  UIADD3 UR10, UPT, UPT, -UR4, URZ, URZ ;  /* 0x000000ff040a7290 */ /* 0x000fe2000fffe1ff */
[----:B------:R-:W-:Y:S01]  /*1ab0*/  UMOV UR8, UR11 ;  /* 0x0000000b00087c82 */ /* 0x000fe20008000000 */
[----:B------:R-:W-:Y:S02]  /*1ac0*/  UIADD3 UR11, UPT, UPT, -UR5, URZ, URZ ;  /* 0x000000ff050b7290 */ /* 0x000fe4000fffe1ff */
[----:B------:R-:W-:-:S03]  /*1ad0*/  USHF.R.U32.HI UR8, URZ, UR9, UR8 ;  /* 0x00000009ff087299 */ /* 0x000fc60008011608 */
[----:B------:R-:W-:Y:S01]  /*1ae0*/  @!UP0 UMOV UR7, UR13 ;  /* 0x0000000d00078c82 */ /* 0x000fe20008000000 */
[----:B------:R-:W-:Y:S02]  /*1af0*/  UIMAD UR24, UR14, UR10, UR24 ;  /* 0x0000000a0e1872a4 */ /* 0x000fe4000f8e0218 */
[----:B------:R-:W-:Y:S02]  /*1b00*/  USEL UR8, UR4, UR8, !UP2 ;  /* 0x0000000804087287 */ /* 0x000fe4000d000000 */
[----:B------:R-:W-:Y:S02]  /*1b10*/  @!UP0 USHF.R.U32.HI UR7, URZ, UR9, UR7 ;  /* 0x00000009ff078299 */ /* 0x000fe40008011607 */
[----:B------:R-:W-:Y:S02]  /*1b20*/  UIADD3 UR9, UPT, UPT, -UR8, URZ, URZ ;  /* 0x000000ff08097290 */ /* 0x000fe4000fffe1ff */
[----:B------:R-:W-:Y:S02]  /*1b30*/  @!UP0 USEL UR7, UR5, UR7, !UP2 ;  /* 0x0000000705078287 */ /* 0x000fe4000d000000 */
[----:B------:R-:W-:-:S02]  /*1b40*/  UIMAD UR9, UR21, UR9, UR4 ;  /* 0x00000009150972a4 */ /* 0x000fc4000f8e0204 */
[----:B------:R-:W-:Y:S02]  /*1b50*/  @!UP0 UIADD3 UR8, UPT, UPT, UR8, -UR7, URZ ;  /* 0x8000000708088290 */ /* 0x000fe4000fffe0ff */
[----:B------:R-:W-:Y:S02]  /*1b60*/  @!UP0 UIMAD UR6, UR9, UR6, UR7 ;  /* 0x00000006090682a4 */ /* 0x000fe4000f8e0207 */
[----:B------:R-:W-:Y:S02]  /*1b70*/  @!UP0 UIMAD UR4, UR8, UR21, UR5 ;  /* 0x00000015080482a4 */ /* 0x000fe4000f8e0205 */
[----:B------:R-:W-:Y:S02]  /*1b80*/  UIMAD UR20, UR30, UR11, UR20 ;  /* 0x0000000b1e1472a4 */ /* 0x000fe4000f8e0214 */
[----:B------:R-:W-:Y:S01]  /*1b90*/  UIMAD UR24, UR4, UR14, UR24 ;  /* 0x0000000e041872a4 */ /* 0x000fe2000f8e0218 */
[----:B------:R-:W-:Y:S02]  /*1ba0*/  @!UP0 UMOV UR5, UR6 ;  /* 0x0000000600058c82 */ /* 0x000fe40008000000 */
[----:B------:R-:W-:-:S12]  /*1bb0*/  UIMAD UR20, UR5, UR30, UR20 ;  /* 0x0000001e051472a4 */ /* 0x000fd8000f8e0214 */
.L_x_19:
[----:B------:R-:W-:Y:S02]  /*1bc0*/  UISETP.NE.AND UP1, UPT, UR31, 0x1, UPT ;  /* 0x000000011f00788c */ /* 0x000fe4000bf25270 */
[----:B------:R-:W-:Y:S02]  /*1bd0*/  ULOP3.LUT UR21, UR26, 0xffff, URZ, 0xc0, !UPT ;  /* 0x0000ffff1a157892 */ /* 0x000fe4000f8ec0ff */
[----:B------:R-:W-:Y:S02]  /*1be0*/  UISETP.NE.AND UP0, UPT, UR25, 0x2, UPT ;  /* 0x000000021900788c */ /* 0x000fe4000bf05270 */
[----:B------:R-:W-:Y:S02]  /*1bf0*/  ULOP3.LUT UR22, UR29, 0x400, URZ, 0xc0, !UPT ;  /* 0x000004001d167892 */ /* 0x000fe4000f8ec0ff */
[----:B------:R-:W-:Y:S02]  /*1c00*/  ULOP3.LUT UR45, UR45, 0x40, URZ, 0xc0, !UPT ;  /* 0x000000402d2d7892 */ /* 0x000fe4000f8ec0ff */
[----:B------:R-:W-:Y:S01]  /*1c10*/  USHF.L.U32 UR21, UR32, UR21, URZ ;  /* 0x0000001520157299 */ /* 0x000fe200080006ff */
[----:B------:R-:W-:Y:S11]  /*1c20*/  BRA.U UP1, `(.L_x_20) ;  /* 0x0000000101447547 */ /* 0x000ff6000b800000 */
[----:B------:R-:W1:Y:S01]  /*1c30*/  LDCU.128 UR8, c[0x0][0xb10] ;  /* 0x00016200ff0877ac */ /* 0x000e620008000c00 */
[----:B------:R-:W2:Y:S01]  /*1c40*/  LDCU UR12, c[0x0][0xb0c] ;  /* 0x00016180ff0c77ac */ /* 0x000ea20008000800 */
[----:B------:R-:W3:Y:S01]  /*1c50*/  LDCU UR13, c[0x0][0xb20] ;  /* 0x00016400ff0d77ac */ /* 0x000ee20008000800 */
[----:B-1----:R-:W-:Y:S02]  /*1c60*/  UIMAD.WIDE.U32 UR6, UR20, UR8, URZ ;  /* 0x00000008140672a5 */ /* 0x002fe4000f8e00ff */
[----:B------:R-:W-:Y:S02]  /*1c70*/  UIMAD.WIDE.U32 UR4, UR24, UR11, URZ ;  /* 0x0000000b180472a5 */ /* 0x000fe4000f8e00ff */
[----:B--2---:R-:W-:Y:S02]  /*1c80*/  UISETP.NE.AND UP2, UPT, UR12, 0x1, UPT ;  /* 0x000000010c00788c */ /* 0x004fe4000bf45270 */
[----:B------:R-:W-:Y:S01]  /*1c90*/  UISETP.NE.AND UP1, UPT, UR10, 0x1, UPT ;  /* 0x000000010a00788c */ /* 0x000fe2000bf25270 */
[----:B------:R-:W-:-:S02]  /*1ca0*/  UMOV UR6, UR7 ;  /* 0x0000000700067c82 */ /* 0x000fc40008000000 */
[----:B------:R-:W-:Y:S01]  /*1cb0*/  UMOV UR4, UR5 ;  /* 0x0000000500047c82 */ /* 0x000fe20008000000 */
[----:B------:R-:W-:Y:S02]  /*1cc0*/  USHF.R.U32.HI UR6, URZ, UR9, UR6 ;  /* 0x00000009ff067299 */ /* 0x000fe40008011606 */
[----:B---3--:R-:W-:Y:S02]  /*1cd0*/  USHF.R.U32.HI UR4, URZ, UR13, UR4 ;  /* 0x0000000dff047299 */ /* 0x008fe40008011604 */
[----:B------:R-:W-:Y:S02]  /*1ce0*/  USEL UR5, UR20, UR6, !UP2 ;  /* 0x0000000614057287 */ /* 0x000fe4000d000000 */
[----:B------:R-:W-:-:S04]  /*1cf0*/  USEL UR4, UR24, UR4, !UP1 ;  /* 0x0000000418047287 */ /* 0x000fc8000c800000 */
[----:B------:R-:W-:Y:S02]  /*1d00*/  UIADD3 UR6, UPT, UPT, UR5, -UR4, URZ ;  /* 0x8000000405067290 */ /* 0x000fe4000fffe0ff */
[----:B------:R-:W-:Y:S02]  /*1d10*/  UIADD3 UR4, UPT, UPT, -UR5, UR4, URZ ;  /* 0x0000000405047290 */ /* 0x000fe4000fffe1ff */
[----:B------:R-:W-:Y:S02]  /*1d20*/  UIMAD UR24, UR6, UR10, UR24 ;  /* 0x0000000a061872a4 */ /* 0x000fe4000f8e0218 */
[----:B------:R-:W-:-:S12]  /*1d30*/  UIMAD UR20, UR4, UR12, UR20 ;  /* 0x0000000c041472a4 */ /* 0x000fd8000f8e0214 */
.L_x_20:
[----:B------:R-:W-:Y:S05]  /*1d40*/  BRA.U !UP5, `(.L_x_21) ;  /* 0x000000010d0c7547 */ /* 0x000fea000b800000 */
[----:B------:R-:W-:Y:S01]  /*1d50*/  UCGABAR_WAIT ;  /* 0x0000000000007dc7 */ /* 0x000fe20008000000 */
[----:B------:R-:W-:Y:S01]  /*1d60*/  CCTL.IVALL ;  /* 0x00000000ff00798f */ /* 0x000fe20002000000 */
[----:B------:R-:W-:Y:S05]  /*1d70*/  BRA `(.L_x_22) ;  /* 0x0000000000047947 */ /* 0x000fea0003800000 */
.L_x_21:
[----:B------:R-:W-:Y:S06]  /*1d80*/  BAR.SYNC.DEFER_BLOCKING 0x0 ;  /* 0x0000000000007b1d */ /* 0x000fec0000010000 */
.L_x_22:
[----:B------:R-:W-:Y:S05]  /*1d90*/  BRA.U UP0, `(.L_x_23) ;  /* 0x0000002d009c7547 */ /* 0x000fea000b800000 */
[----:B------:R-:W1:Y:S01]  /*1da0*/  LDCU UR6, c[0x0][0x38c] ;  /* 0x00007180ff0677ac */ /* 0x000e620008000800 */
[----:B------:R-:W-:Y:S01]  /*1db0*/  PLOP3.LUT P1, PT, PT, PT, UP3, 0x80, 0x8 ;  /* 0x000000000008781c */ /* 0x000fe20003f2f038 */
[----:B------:R-:W-:Y:S01]  /*1dc0*/  IMAD.MOV.U32 R12, RZ, RZ, 0x1 ;  /* 0x00000001ff0c7424 */ /* 0x000fe200078e00ff */
[----:B------:R-:W-:Y:S02]  /*1dd0*/  ISETP.NE.AND P2, PT, R0, RZ, P3 ;  /* 0x000000ff0000720c */ /* 0x000fe40001f45270 */
[----:B------:R-:W-:Y:S02]  /*1de0*/  CS2R R10, SRZ ;  /* 0x00000000000a7805 */ /* 0x000fe4000001ff00 */
[----:B------:R-:W-:Y:S01]  /*1df0*/  PLOP3.LUT P1, PT, P1, PT, PT, 0x8, 0x80 ;  /* 0x000000000080781c */ /* 0x000fe20000f2e170 */
[----:B------:R-:W-:Y:S01]  /*1e00*/  IMAD.MOV.U32 R9, RZ, RZ, RZ ;  /* 0x000000ffff097224 */ /* 0x000fe200078e00ff */
[----:B------:R-:W2:Y:S01]  /*1e10*/  LDCU UR38, c[0x0][0x370] ;  /* 0x00006e00ff2677ac */ /* 0x000ea20008000800 */
[----:B------:R-:W-:Y:S01]  /*1e20*/  IMAD.MOV.U32 R8, RZ, RZ, 0x1 ;  /* 0x00000001ff087424 */ /* 0x000fe200078e00ff */
[----:B------:R-:W3:Y:S01]  /*1e30*/  LDCU.64 UR26, c[0x0][0x348] ;  /* 0x00006900ff1a77ac */ /* 0x000ee20008000a00 */
[----:B------:R-:W-:Y:S01]  /*1e40*/  ULEA.HI UR43, UR22, UR45, URZ, 0x1b ;  /* 0x0000002d162b7291 */ /* 0x000fe2000f8fd8ff */
[----:B------:R-:W4:Y:S01]  /*1e50*/  LDCU UR37, c[0x0][0x374] ;  /* 0x00006e80ff2577ac */ /* 0x000f220008000800 */
[----:B-1----:R-:W-:-:S02]  /*1e60*/  UIADD3 UR5, UPT, UPT, UR6, 0x1f, URZ ;  /* 0x0000001f06057890 */ /* 0x002fc4000fffe0ff */
[----:B------:R-:W-:Y:S02]  /*1e70*/  UIADD3 UR47, UPT, UPT, UR6, 0x3e, URZ ;  /* 0x0000003e062f7890 */ /* 0x000fe4000fffe0ff */
[----:B------:R-:W-:Y:S01]  /*1e80*/  USHF.R.S32.HI UR4, URZ, 0x1f, UR5 ;  /* 0x0000001fff047899 */ /* 0x000fe20008011405 */
[----:B------:R-:W-:-:S03]  /*1e90*/  UMOV UR7, URZ ;  /* 0x000000ff00077c82 */ /* 0x000fc60008000000 */
[----:B------:R-:W-:Y:S02]  /*1ea0*/  ULEA.HI UR4, UR4, UR5, URZ, 0x5 ;  /* 0x0000000504047291 */ /* 0x000fe4000f8f28ff */
[----:B------:R-:W-:Y:S02]  /*1eb0*/  UIADD3 UR5, UPT, UPT, UR6, -0x1, URZ ;  /* 0xffffffff06057890 */ /* 0x000fe4000fffe0ff */
[----:B------:R-:W-:Y:S02]  /*1ec0*/  USHF.R.S32.HI UR40, URZ, 0x5, UR4 ;  /* 0x00000005ff287899 */ /* 0x000fe40008011404 */
[----:B------:R-:W-:Y:S02]  /*1ed0*/  UISETP.GE.U32.AND UP1, UPT, UR5, -0x3f, UPT ;  /* 0xffffffc10500788c */ /* 0x000fe4000bf26070 */
[----:B------:R-:W-:-:S04]  /*1ee0*/  UISETP.LT.U32.AND UP0, UPT, UR40, 0x34, UPT ;  /* 0x000000342800788c */ /* 0x000fc8000bf01070 */
[----:B------:R-:W-:Y:S02]  /*1ef0*/  USEL UR39, UR40, 0x34, UP0 ;  /* 0x0000003428277887 */ /* 0x000fe40008000000 */
[----:B------:R-:W-:Y:S02]  /*1f00*/  UISETP.NE.AND UP0, UPT, UR25, URZ, UPT ;  /* 0x000000ff1900728c */ /* 0x000fe4000bf05270 */
[----:B------:R-:W-:Y:S02]  /*1f10*/  UIADD3 UR4, UPT, UPT, UR39, -0x1, URZ ;  /* 0xffffffff27047890 */ /* 0x000fe4000fffe0ff */
[----:B------:R-:W-:Y:S02]  /*1f20*/  @UP1 UIADD3 UR4, UPT, UPT, UR39, URZ, URZ ;  /* 0x000000ff27041290 */ /* 0x000fe4000fffe0ff */
[----:B------:R-:W-:Y:S02]  /*1f30*/  USEL UR23, UR41, 0x2, UP0 ;  /* 0x0000000229177887 */ /* 0x000fe40008000000 */
[----:B------:R-:W-:-:S02]  /*1f40*/  UIADD3 UR44, UPT, UPT, UR40, -UR39, URZ ;  /* 0x80000027282c7290 */ /* 0x000fc4000fffe0ff */
[----:B------:R-:W-:Y:S02]  /*1f50*/  UIADD3 UR25, UPT, UPT, UR4, 0x1, URZ ;  /* 0x0000000104197890 */ /* 0x000fe4000fffe0ff */
[----:B--234-:R-:W-:-:S12]  /*1f60*/  UIADD3 UR41, UPT, UPT, -UR4, URZ, URZ ;  /* 0x000000ff04297290 */ /* 0x01cfd8000fffe1ff */
.L_x_43:
[----:B------:R-:W-:Y:S01]  /*1f70*/  UISETP.NE.AND UP0, UPT, UR46, URZ, UPT ;  /* 0x000000ff2e00728c */ /* 0x000fe2000bf05270 */
[----:B-1----:R-:W1:Y:S08]  /*1f80*/  S2UR UR46, SR_CgaCtaId ;  /* 0x00000000002e79c3 */ /* 0x002e700000008800 */
[----:B------:R-:W-:Y:S05]  /*1f90*/  BRA.U UP0, `(.L_x_24) ;  /* 0x0000000100347547 */ /* 0x000fea000b800000 */
[----:B------:R-:W2:Y:S01]  /*1fa0*/  S2R R0, SR_CgaCtaId ;  /* 0x0000000000007919 */ /* 0x000ea20000008800 */
[----:B------:R-:W-:Y:S02]  /*1fb0*/  MOV R3, 0x400 ;  /* 0x0000040000037802 */ /* 0x000fe40000000f00 */
[----:B------:R-:W-:Y:S02]  /*1fc0*/  SHF.L.U32 R2, R8, 0x1f, RZ ;  /* 0x0000001f08027819 */ /* 0x000fe400000006ff */
[----:B--2---:R-:W-:-:S05]  /*1fd0*/  LEA R0, R0, R3, 0x18 ;  /* 0x0000000300007211 */ /* 0x004fca00078ec0ff */
[----:B------:R-:W-:-:S04]  /*1fe0*/  IMAD R3, R9, 0x8, R0 ;  /* 0x0000000809037824 */ /* 0x000fc800078e0200 */
[----:B------:R-:W2:Y:S02]  /*1ff0*/  SYNCS.PHASECHK.TRANS64.TRYWAIT P0, [R3+URZ+0x3e0], R2 ;  /* 0x0003e002030075a7 */ /* 0x000ea400080011ff */
[----:B--2---:R-:W-:Y:S05]  /*2000*/  @!P0 BRA `(.L_x_25) ;  /* 0x0000007c00c48947 */ /* 0x004fea0003800000 */
.L_x_172:
[----:B------:R-:W-:Y:S01]  /*2010*/  VIADD R9, R9, 0x1 ;  /* 0x0000000109097836 */ /* 0x000fe20000000000 */
[----:B------:R2:W-:Y:S04]  /*2020*/  SYNCS.ARRIVE.TRANS64.A1T0 RZ, [R3+URZ+0x3d0], RZ ;  /* 0x0003d0ff03ff79a7 */ /* 0x0005e800081000ff */
[----:B------:R-:W-:-:S04]  /*2030*/  ISETP.NE.AND P0, PT, R9, 0x2, PT ;  /* 0x000000020900780c */ /* 0x000fc80003f05270 */
[----:B------:R-:W-:Y:S02]  /*2040*/  SEL R9, R9, RZ, P0 ;  /* 0x000000ff09097207 */ /* 0x000fe40000000000 */
[----:B--2---:R-:W-:-:S04]  /*2050*/  SEL R3, RZ, 0x1, P0 ;  /* 0x00000001ff037807 */ /* 0x004fc80000000000 */
[----:B------:R-:W-:-:S07]  /*2060*/  LOP3.LUT R8, R8, R3, RZ, 0x3c, !PT ;  /* 0x0000000308087212 */ /* 0x000fce00078e3cff */
.L_x_24:
[----:B------:R-:W-:Y:S01]  /*2070*/  UMOV UR6, 0x400 ;  /* 0x0000040000067882 */ /* 0x000fe20000000000 */
[----:B------:R-:W-:Y:S01]  /*2080*/  SHF.L.U32 R0, R12, 0x1f, RZ ;  /* 0x0000001f0c007819 */ /* 0x000fe200000006ff */
[----:B-1----:R-:W-:Y:S02]  /*2090*/  ULEA UR6, UR46, UR6, 0x18 ;  /* 0x000000062e067291 */ /* 0x002fe4000f8ec0ff */
[----:B------:R-:W-:Y:S02]  /*20a0*/  UISETP.GE.U32.AND UP0, UPT, UR47, 0x3f, UPT ;  /* 0x0000003f2f00788c */ /* 0x000fe4000bf06070 */
[----:B------:R-:W-:Y:S02]  /*20b0*/  ULEA UR4, UR7, UR6, 0x3 ;  /* 0x0000000607047291 */ /* 0x000fe4000f8e18ff */
[----:B------:R-:W-:Y:S01]  /*20c0*/  ULEA UR11, UR24, UR45, 0x7 ;  /* 0x0000002d180b7291 */ /* 0x000fe2000f8e38ff */
[----:B------:R-:W-:-:S06]  /*20d0*/  UMOV UR13, URZ ;  /* 0x000000ff000d7c82 */ /* 0x000fcc0008000000 */
[----:B------:R1:W2:Y:S01]  /*20e0*/  SYNCS.PHASECHK.TRANS64.TRYWAIT P0, [UR4+0x1a0], R0 ;  /* 0x0001a000ff0075a7 */ /* 0x0002a20008001104 */
[----:B------:R-:W-:-:S04]  /*20f0*/  ULEA.HI UR4, UR20, UR20, URZ, 0x1 ;  /* 0x0000001414047291 */ /* 0x000fc8000f8f08ff */
[----:B------:R-:W-:-:S04]  /*2100*/  USHF.L.U32 UR4, UR4, 0x6, URZ ;  /* 0x0000000604047899 */ /* 0x000fc800080006ff */
[----:B------:R-:W-:-:S04]  /*2110*/  ULOP3.LUT UR35, UR4, 0xffffff80, URZ, 0xc0, !UPT ;  /* 0xffffff8004237892 */ /* 0x000fc8000f8ec0ff */
[----:B------:R-:W-:Y:S01]  /*2120*/  UIADD3 UR35, UPT, UPT, UR43, UR35, URZ ;  /* 0x000000232b237290 */ /* 0x000fe2000fffe0ff */
[----:B------:R-:W-:Y:S11]  /*2130*/  BRA.U !UP0, `(.L_x_26) ;  /* 0x0000000108c47547 */ /* 0x000ff6000b800000 */
[----:B------:R-:W-:Y:S01]  /*2140*/  UMOV UR16, UR41 ;  /* 0x0000002900107c82 */ /* 0x000fe20008000000 */
[----:B------:R-:W-:Y:S01]  /*2150*/  UMOV UR4, UR7 ;  /* 0x0000000700047c82 */ /* 0x000fe20008000000 */
[----:B------:R-:W-:-:S05]  /*2160*/  UMOV UR34, URZ ;  /* 0x000000ff00227c82 */ /* 0x000fca0008000000 */
.L_x_32:
[----:B------:R-:W-:Y:S01]  /*2170*/  ULEA UR33, UR4, UR6, 0x3 ;  /* 0x0000000604217291 */ /* 0x000fe2000f8e18ff */
[----:B------:R-:W-:Y:S01]  /*2180*/  @P3 MOV R2, 0x2000 ;  /* 0x0000200000023802 */ /* 0x000fe20000000f00 */
[----:B--234-:R-:W-:Y:S10]  /*2190*/  @P0 BRA `(.L_x_27) ;  /* 0x00000000000c0947 */ /* 0x01cff40003800000 */
[----:B------:R-:W-:-:S04]  /*21a0*/  SHF.L.U32 R3, R12, 0x1f, RZ ;  /* 0x0000001f0c037819 */ /* 0x000fc800000006ff */
[----:B------:R-:W2:Y:S02]  /*21b0*/  SYNCS.PHASECHK.TRANS64.TRYWAIT P0, [UR33+0x1a0], R3 ;  /* 0x0001a003ff0075a7 */ /* 0x000ea40008001121 */
[----:B--2---:R-:W-:Y:S05]  /*21c0*/  @!P0 BRA `(.L_x_28) ;  /* 0x0000007c00688947 */ /* 0x004fea0003800000 */
.L_x_27:
[----:B------:R2:W-:Y:S01]  /*21d0*/  @P3 SYNCS.ARRIVE.TRANS64 RZ, [UR33], R2 ;  /* 0x00000002ffff39a7 */ /* 0x0005e20008000021 */
[----:B------:R-:W-:Y:S02]  /*21e0*/  ULOP3.LUT UR5, UR23, 0x2, URZ, 0xfc, !UPT ;  /* 0x0000000217057892 */ /* 0x000fe4000f8efcff */
[----:B------:R-:W-:Y:S02]  /*21f0*/  UIADD3 UR16, UPT, UPT, UR16, 0x1, URZ ;  /* 0x0000000110107890 */ /* 0x000fe4000fffe0ff */
[----:B------:R-:W-:Y:S02]  /*2200*/  UISETP.NE.AND UP0, UPT, UR5, 0x2, UPT ;  /* 0x000000020500788c */ /* 0x000fe4000bf05270 */
[----:B------:R-:W-:-:S07]  /*2210*/  UISETP.NE.AND UP2, UPT, UR16, 0x1, UPT ;  /* 0x000000011000788c */ /* 0x000fce000bf45270 */
[----:B------:R-:W-:Y:S05]  /*2220*/  BRA.U UP0, `(.L_x_29) ;  /* 0x0000000100047547 */ /* 0x000fea000b800000 */
[----:B------:R-:W-:Y:S05]  /*2230*/  BPT.TRAP 0x1 ;  /* 0x000000040000795c */ /* 0x000fea0000300000 */
.L_x_29:
[----:B------:R-:W-:Y:S04]  /*2240*/  BSSY.RECONVERGENT B0, `(.L_x_30) ;  /* 0x0000003000007945 */ /* 0x000fe80003800200 */
[----:B------:R-:W-:Y:S05]  /*2250*/  @!P2 BRA `(.L_x_31) ;  /* 0x000000000004a947 */ /* 0x000fea0003800000 */
[----:B------:R-:W-:Y:S05]  /*2260*/  BPT.TRAP 0x1 ;  /* 0x000000040000795c */ /* 0x000fea0000300000 */
.L_x_31:
[----:B------:R-:W-:Y:S05]  /*2270*/  BSYNC.RECONVERGENT B0 ;  /* 0x0000000000007941 */ /* 0x000fea0003800200 */
.L_x_30:
[----:B------:R-:W-:Y:S02]  /*2280*/  UIADD3 UR5, UPT, UPT, UR4, 0x1, URZ ;  /* 0x0000000104057890 */ /* 0x000fe4000fffe0ff */
[----:B------:R-:W-:Y:S02]  /*2290*/  UIADD3 UR14, UP1, UPT, UR26, 0x80, URZ ;  /* 0x000000801a0e7890 */ /* 0x000fe4000ff3e0ff */
[----:B------:R-:W-:Y:S02]  /*22a0*/  UISETP.NE.AND UP0, UPT, UR5, 0x34, UPT ;  /* 0x000000340500788c */ /* 0x000fe4000bf05270 */
[----:B------:R-:W-:Y:S02]  /*22b0*/  ULOP3.LUT UR33, UR33, 0xfefffff8, URZ, 0xc0, !UPT ;  /* 0xfefffff821217892 */ /* 0x000fe4000f8ec0ff */
[----:B------:R-:W-:Y:S02]  /*22c0*/  USEL UR8, URZ, 0x1, UP0 ;  /* 0x00000001ff087887 */ /* 0x000fe40008000000 */
[----:B------:R-:W-:-:S02]  /*22d0*/  USEL UR7, UR5, URZ, UP0 ;  /* 0x000000ff05077287 */ /* 0x000fc40008000000 */
[----:B------:R-:W-:Y:S02]  /*22e0*/  UIADD3.X UR15, UPT, UPT, URZ, UR27, URZ, UP1, !UPT ;  /* 0x0000001bff0f7290 */ /* 0x000fe40008ffe4ff */
[----:B------:R-:W-:Y:S01]  /*22f0*/  ULEA UR5, UR7, UR6, 0x3 ;  /* 0x0000000607057291 */ /* 0x000fe2000f8e18ff */
[----:B------:R-:W-:Y:S01]  /*2300*/  LOP3.LUT R12, R12, UR8, RZ, 0x3c, !PT ;  /* 0x000000080c0c7c12 */ /* 0x000fe2000f8e3cff */
[----:B------:R-:W-:Y:S02]  /*2310*/  USHF.L.U32 UR8, UR4, 0xb, URZ ;  /* 0x0000000b04087899 */ /* 0x000fe400080006ff */
[----:B------:R-:W-:Y:S01]  /*2320*/  UIADD3 UR4, UP0, UPT, UR26, 0x180, URZ ;  /* 0x000001801a047890 */ /* 0x000fe2000ff1e0ff */
[----:B-1----:R-:W-:Y:S01]  /*2330*/  SHF.L.U32 R0, R12, 0x1f, RZ ;  /* 0x0000001f0c007819 */ /* 0x002fe200000006ff */
[----:B------:R-:W-:Y:S02]  /*2340*/  ULOP3.LUT UR32, UR8, UR22, URZ, 0xfc, !UPT ;  /* 0x0000001608207292 */ /* 0x000fe4000f8efcff */
[----:B------:R-:W-:Y:S01]  /*2350*/  UPRMT UR13, URZ, 0x5410, UR21 ;  /* 0x00005410ff0d7896 */ /* 0x000fe20008000015 */
[----:B------:R3:W4:Y:S01]  /*2360*/  SYNCS.PHASECHK.TRANS64.TRYWAIT P0, [UR5+0x1a0], R0 ;  /* 0x0001a000ff0075a7 */ /* 0x0007220008001105 */
[----:B------:R-:W-:-:S02]  /*2370*/  UIADD3 UR32, UPT, UPT, UR6, 0x4600, UR32 ;  /* 0x0000460006207890 */ /* 0x000fc4000fffe020 */
[----:B------:R-:W-:Y:S02]  /*2380*/  UIADD3 UR8, UPT, UPT, UR6, 0x1e600, UR8 ;  /* 0x0001e60006087890 */ /* 0x000fe4000fffe008 */
[----:B------:R-:W-:Y:S01]  /*2390*/  UIADD3.X UR5, UPT, UPT, URZ, UR27, URZ, UP0, !UPT ;  /* 0x0000001bff057290 */ /* 0x000fe200087fe4ff */
[----:B------:R-:W-:Y:S01]  /*23a0*/  UMOV UR18, 0x0 ;  /* 0x0000000000127882 */ /* 0x000fe20000000000 */
[----:B------:R-:W-:Y:S01]  /*23b0*/  UMOV UR19, 0x10000000 ;  /* 0x1000000000137882 */ /* 0x000fe20000000000 */
[----:B------:R-:W-:Y:S01]  /*23c0*/  UMOV UR10, UR34 ;  /* 0x00000022000a7c82 */ /* 0x000fe20008000000 */
[----:B------:R-:W-:Y:S01]  /*23d0*/  UMOV UR12, UR36 ;  /* 0x00000024000c7c82 */ /* 0x000fe20008000000 */
[----:B------:R-:W-:Y:S01]  /*23e0*/  UMOV UR9, UR33 ;  /* 0x0000002100097c82 */ /* 0x000fe20008000000 */
[----:B------:R1:W-:Y:S03]  /*23f0*/  UTMALDG.3D.MULTICAST.2CTA [UR32], [UR14], UR13, desc[UR18] ;  /* 0x000012200e0073b4 */ /* 0x0003e6000821180d */
[----:B------:R2:W-:Y:S01]  /*2400*/  UTMALDG.3D.2CTA [UR8], [UR4], desc[UR18] ;  /* 0x00001208040075b4 */ /* 0x0005e20008211000 */
[----:B-1----:R-:W-:Y:S01]  /*2410*/  UIADD3 UR34, UPT, UPT, UR34, 0x20, URZ ;  /* 0x0000002022227890 */ /* 0x002fe2000fffe0ff */
[----:B------:R-:W-:Y:S01]  /*2420*/  UMOV UR13, UR25 ;  /* 0x00000019000d7c82 */ /* 0x000fe20008000000 */
[----:B--2---:R-:W-:Y:S01]  /*2430*/  UMOV UR4, UR7 ;  /* 0x0000000700047c82 */ /* 0x004fe20008000000 */
[----:B------:R-:W-:Y:S09]  /*2440*/  BRA.U UP2, `(.L_x_32) ;  /* 0xfffffffd02487547 */ /* 0x000ff2000b83ffff */
.L_x_26:
[----:B------:R-:W-:Y:S01]  /*2450*/  ULEA UR4, UR7, UR6, 0x3 ;  /* 0x0000000607047291 */ /* 0x000fe2000f8e18ff */
[----:B-1-3--:R-:W-:Y:S01]  /*2460*/  SHF.L.U32 R0, R12, 0x1f, RZ ;  /* 0x0000001f0c007819 */ /* 0x00afe200000006ff */
[----:B------:R-:W-:Y:S01]  /*2470*/  @!P1 SYNCS.ARRIVE.TRANS64.A1T0 RZ, [UR6+0x368], RZ ;  /* 0x000368ffffff99a7 */ /* 0x000fe20008100006 */
[----:B------:R-:W-:-:S06]  /*2480*/  UISETP.GT.AND UP0, UPT, UR40, UR39, UPT ;  /* 0x000000272800728c */ /* 0x000fcc000bf04270 */
[----:B--2-4-:R1:W2:Y:S03]  /*2490*/  SYNCS.PHASECHK.TRANS64.TRYWAIT P0, [UR4+0x1a0], R0 ;  /* 0x0001a000ff0075a7 */ /* 0x0142a60008001104 */
[----:B------:R-:W-:Y:S05]  /*24a0*/  BRA.U !UP0, `(.L_x_33) ;  /* 0x0000000108c47547 */ /* 0x000fea000b800000 */
[----:B------:R-:W-:Y:S01]  /*24b0*/  UIADD3 UR24, UPT, UPT, UR44, UR13, URZ ;  /* 0x0000000d2c187290 */ /* 0x000fe2000fffe0ff */
[----:B------:R-:W-:-:S11]  /*24c0*/  UMOV UR4, UR7 ;  /* 0x0000000700047c82 */ /* 0x000fd60008000000 */
.L_x_39:
[----:B------:R-:W-:Y:S01]  /*24d0*/  ULEA UR17, UR4, UR6, 0x3 ;  /* 0x0000000604117291 */ /* 0x000fe2000f8e18ff */
[----:B--2---:R-:W-:Y:S01]  /*24e0*/  @P3 MOV R2, 0x2000 ;  /* 0x0000200000023802 */ /* 0x004fe20000000f00 */
[----:B--2-4-:R-:W-:Y:S10]  /*24f0*/  @P0 BRA `(.L_x_34) ;  /* 0x00000000000c0947 */ /* 0x014ff40003800000 */
[----:B------:R-:W-:-:S04]  /*2500*/  SHF.L.U32 R3, R12, 0x1f, RZ ;  /* 0x0000001f0c037819 */ /* 0x000fc800000006ff */
[----:B------:R-:W2:Y:S02]  /*2510*/  SYNCS.PHASECHK.TRANS64.TRYWAIT P0, [UR17+0x1a0], R3 ;  /* 0x0001a003ff0075a7 */ /* 0x000ea40008001111 */
[----:B--2---:R-:W-:Y:S05]  /*2520*/  @!P0 BRA `(.L_x_35) ;  /* 0x0000007800a88947 */ /* 0x004fea0003800000 */
.L_x_34:
[----:B------:R2:W-:Y:S01]  /*2530*/  @P3 SYNCS.ARRIVE.TRANS64 RZ, [UR17], R2 ;  /* 0x00000002ffff39a7 */ /* 0x0005e20008000011 */
[----:B------:R-:W-:-:S04]  /*2540*/  ULOP3.LUT UR5, UR23, 0x2, URZ, 0xfc, !UPT ;  /* 0x0000000217057892 */ /* 0x000fc8000f8efcff */
[----:B------:R-:W-:-:S09]  /*2550*/  UISETP.NE.AND UP0, UPT, UR5, 0x2, UPT ;  /* 0x000000020500788c */ /* 0x000fd2000bf05270 */
[----:B------:R-:W-:Y:S05]  /*2560*/  BRA.U UP0, `(.L_x_36) ;  /* 0x0000000100047547 */ /* 0x000fea000b800000 */
[----:B------:R-:W-:Y:S05]  /*2570*/  BPT.TRAP 0x1 ;  /* 0x000000040000795c */ /* 0x000fea0000300000 */
.L_x_36:
[----:B------:R-:W-:Y:S04]  /*2580*/  BSSY.RECONVERGENT B0, `(.L_x_37) ;  /* 0x0000003000007945 */ /* 0x000fe80003800200 */
[----:B------:R-:W-:Y:S05]  /*2590*/  @!P2 BRA `(.L_x_38) ;  /* 0x000000000004a947 */ /* 0x000fea0003800000 */
[----:B------:R-:W-:Y:S05]  /*25a0*/  BPT.TRAP 0x1 ;  /* 0x000000040000795c */ /* 0x000fea0000300000 */
.L_x_38:
[----:B------:R-:W-:Y:S05]  /*25b0*/  BSYNC.RECONVERGENT B0 ;  /* 0x0000000000007941 */ /* 0x000fea0003800200 */
.L_x_37:
[----:B------:R-:W-:Y:S02]  /*25c0*/  UIADD3 UR5, UPT, UPT, UR4, 0x1, URZ ;  /* 0x0000000104057890 */ /* 0x000fe4000fffe0ff */
[----:B------:R-:W-:Y:S02]  /*25d0*/  USHF.L.U32 UR18, UR13, 0x5, URZ ;  /* 0x000000050d127899 */ /* 0x000fe400080006ff */
[----:B------:R-:W-:Y:S02]  /*25e0*/  UISETP.NE.AND UP0, UPT, UR5, 0x34, UPT ;  /* 0x000000340500788c */ /* 0x000fe4000bf05270 */
[----:B------:R-:W-:Y:S02]  /*25f0*/  ULOP3.LUT UR17, UR17, 0xfefffff8, URZ, 0xc0, !UPT ;  /* 0xfefffff811117892 */ /* 0x000fe4000f8ec0ff */
[----:B------:R-:W-:Y:S02]  /*2600*/  USEL UR8, URZ, 0x1, UP0 ;  /* 0x00000001ff087887 */ /* 0x000fe40008000000 */
[----:B------:R-:W-:-:S02]  /*2610*/  USEL UR7, UR5, URZ, UP0 ;  /* 0x000000ff05077287 */ /* 0x000fc40008000000 */
[----:B------:R-:W-:Y:S02]  /*2620*/  UIADD3 UR14, UP0, UPT, UR26, 0x180, URZ ;  /* 0x000001801a0e7890 */ /* 0x000fe4000ff1e0ff */
        /* <DEDUP_REMOVED lines=9> */
[----:B------:R-:W-:Y:S02]  /*26c0*/  UIADD3.X UR5, UPT, UPT, URZ, UR27, URZ, UP1, !UPT ;  /* 0x0000001bff057290 */ /* 0x000fe40008ffe4ff */
[----:B------:R-:W-:Y:S02]  /*26d0*/  UIADD3 UR8, UPT, UPT, UR6, 0x1e600, UR8 ;  /* 0x0001e60006087890 */ /* 0x000fe4000fffe008 */
[----:B------:R-:W-:Y:S01]  /*26e0*/  UIADD3.X UR15, UPT, UPT, URZ, UR27, URZ, UP0, !UPT ;  /* 0x0000001bff0f7290 */ /* 0x000fe200087fe4ff */
[----:B------:R-:W-:Y:S01]  /*26f0*/  UMOV UR28, 0x0 ;  /* 0x00000000001c7882 */ /* 0x000fe20000000000 */
[----:B------:R-:W-:Y:S01]  /*2700*/  UMOV UR29, 0x10000000 ;  /* 0x10000000001d7882 */ /* 0x000fe20000000000 */
[----:B------:R-:W-:Y:S01]  /*2710*/  UMOV UR19, UR35 ;  /* 0x0000002300137c82 */ /* 0x000fe20008000000 */
[----:B------:R-:W-:Y:S01]  /*2720*/  UMOV UR20, UR36 ;  /* 0x0000002400147c82 */ /* 0x000fe20008000000 */
[----:B------:R-:W-:Y:S01]  /*2730*/  UMOV UR12, UR36 ;  /* 0x00000024000c7c82 */ /* 0x000fe20008000000 */
[----:B------:R1:W-:Y:S01]  /*2740*/  UTMALDG.3D.MULTICAST.2CTA [UR16], [UR4], UR10, desc[UR28] ;  /* 0x00001c10040073b4 */ /* 0x0003e2000821180a */
[----:B------:R-:W-:Y:S01]  /*2750*/  UMOV UR9, UR17 ;  /* 0x0000001100097c82 */ /* 0x000fe20008000000 */
[----:B------:R-:W-:-:S04]  /*2760*/  UIADD3 UR13, UPT, UPT, UR13, 0x1, URZ ;  /* 0x000000010d0d7890 */ /* 0x000fc8000fffe0ff */
[----:B------:R-:W-:Y:S01]  /*2770*/  UISETP.NE.AND UP0, UPT, UR13, UR24, UPT ;  /* 0x000000180d00728c */ /* 0x000fe2000bf05270 */
[----:B-1----:R-:W-:Y:S01]  /*2780*/  UMOV UR10, UR18 ;  /* 0x00000012000a7c82 */ /* 0x002fe20008000000 */
[----:B------:R-:W-:Y:S01]  /*2790*/  UMOV UR4, UR7 ;  /* 0x0000000700047c82 */ /* 0x000fe20008000000 */
[----:B------:R3:W-:Y:S06]  /*27a0*/  UTMALDG.3D.2CTA [UR8], [UR14], desc[UR28] ;  /* 0x00001c080e0075b4 */ /* 0x0007ec0008211000 */
[----:B---3--:R-:W-:Y:S05]  /*27b0*/  BRA.U UP0, `(.L_x_39) ;  /* 0xfffffffd00447547 */ /* 0x008fea000b83ffff */
.L_x_33:
[C---:B------:R-:W-:Y:S01]  /*27c0*/  LEA R3, R11.reuse, UR6, 0x3 ;  /* 0x000000060b037c11 */ /* 0x040fe2000f8e18ff */
[----:B------:R-:W-:Y:S01]  /*27d0*/  NOP ;  /* 0x0000000000007918 */ /* 0x000fe20000000000 */
[----:B-1----:R-:W-:Y:S02]  /*27e0*/  SHF.L.U32 R0, R10, 0x1f, RZ ;  /* 0x0000001f0a007819 */ /* 0x002fe400000006ff */
[----:B------:R-:W-:Y:S02]  /*27f0*/  LEA R5, R11, UR6, 0x4 ;  /* 0x000000060b057c11 */ /* 0x000fe4000f8e20ff */
[----:B--2-4-:R-:W1:Y:S02]  /*2800*/  SYNCS.PHASECHK.TRANS64.TRYWAIT P0, [R3+URZ+0x370], R0 ;  /* 0x00037000030075a7 */ /* 0x014e6400080011ff */
[----:B-1----:R-:W-:Y:S05]  /*2810*/  @!P0 BRA `(.L_x_40) ;  /* 0x0000007800048947 */ /* 0x002fea0003800000 */
.L_x_175:
[----:B------:R-:W2:Y:S01]  /*2820*/  LDS.128 R4, [R5+0x400] ;  /* 0x0004000005047984 */ /* 0x000ea20000000c00 */
[----:B------:R-:W-:Y:S01]  /*2830*/  UISETP.GE.AND UP0, UPT, UR42, 0x1, UPT ;  /* 0x000000012a00788c */ /* 0x000fe2000bf06270 */
[----:B------:R-:W-:Y:S01]  /*2840*/  @!PT LDS RZ, [RZ] ;  /* 0x00000000fffff984 */ /* 0x000fe20000000800 */
[----:B------:R-:W-:Y:S01]  /*2850*/  @!PT LDS RZ, [RZ] ;  /* 0x00000000fffff984 */ /* 0x000fe20000000800 */
[----:B------:R-:W-:Y:S01]  /*2860*/  @!PT LDS RZ, [RZ] ;  /* 0x00000000fffff984 */ /* 0x000fe20000000800 */
[----:B------:R-:W-:Y:S01]  /*2870*/  @!PT LDS RZ, [RZ] ;  /* 0x00000000fffff984 */ /* 0x000fe20000000800 */
[----:B------:R3:W-:Y:S06]  /*2880*/  MEMBAR.ALL.CTA ;  /* 0x0000000000007992 */ /* 0x0007ec0000008000 */
[----:B---3--:R-:W3:Y:S01]  /*2890*/  FENCE.VIEW.ASYNC.S ;  /* 0x00000000000073c6 */ /* 0x008ee20000000000 */
[----:B--2---:R-:W-:-:S13]  /*28a0*/  LOP3.LUT P0, RZ, R6, 0x1, RZ, 0xc0, !PT ;  /* 0x0000000106ff7812 */ /* 0x004fda000780c0ff */
[----:B---3--:R-:W-:Y:S01]  /*28b0*/  VOTEU.ANY UP1, P0 ;  /* 0x0000000000ff7886 */ /* 0x008fe20000020100 */
[----:B------:R-:W-:-:S13]  /*28c0*/  PLOP3.LUT P0, PT, PT, PT, UP1, 0x80, 0x8 ;  /* 0x000000000008781c */ /* 0x000fda0003f0f018 */
[----:B-1----:R-:W-:Y:S02]  /*28d0*/  @P0 LOP3.LUT R0, R5, 0xffff, RZ, 0xc0, !PT ;  /* 0x0000ffff05000812 */ /* 0x002fe400078ec0ff */
[----:B------:R-:W-:Y:S02]  /*28e0*/  @P0 MOV R2, R4 ;  /* 0x0000000400020202 */ /* 0x000fe40000000f00 */
[----:B------:R-:W-:Y:S01]  /*28f0*/  @P0 R2UR UR5, R0 ;  /* 0x00000000000502ca */ /* 0x000fe200000e0000 */
[----:B------:R-:W-:Y:S01]  /*2900*/  VIADD R0, R3, 0x380 ;  /* 0x0000038003007836 */ /* 0x000fe20000000000 */
[----:B------:R-:W-:Y:S02]  /*2910*/  @P0 SHF.R.U32.HI R4, RZ, 0x10, R5 ;  /* 0x00000010ff040819 */ /* 0x000fe40000011605 */
[----:B------:R-:W-:Y:S02]  /*2920*/  @P0 R2UR UR8, R2 ;  /* 0x00000000020802ca */ /* 0x000fe400000e0000 */
[----:B------:R-:W-:-:S02]  /*2930*/  PRMT R0, RZ, 0x654, R0 ;  /* 0x00000654ff007816 */ /* 0x000fc40000000000 */
[----:B------:R-:W-:Y:S02]  /*2940*/  @P0 R2UR UR4, R4 ;  /* 0x00000000040402ca */ /* 0x000fe400000e0000 */
[----:B------:R1:W-:Y:S03]  /*2950*/  SYNCS.ARRIVE.TRANS64.RED.A1T0 RZ, [R0+URZ], RZ ;  /* 0x000000ff00ff79a7 */ /* 0x0003e600081004ff */
[----:B------:R-:W-:-:S04]  /*2960*/  @UP1 UMOV UR30, UR5 ;  /* 0x00000005001e1c82 */ /* 0x000fc80008000000 */
[----:B------:R-:W-:-:S04]  /*2970*/  @UP1 UMOV UR31, UR8 ;  /* 0x00000008001f1c82 */ /* 0x000fc80008000000 */
[----:B------:R-:W-:Y:S01]  /*2980*/  @UP1 UMOV UR36, UR4 ;  /* 0x0000000400241c82 */ /* 0x000fe20008000000 */
[----:B------:R-:W-:Y:S05]  /*2990*/  BRA.U !UP0, `(.L_x_41) ;  /* 0x0000000108d47547 */ /* 0x000fea000b800000 */
[----:B------:R-:W2:Y:S01]  /*29a0*/  LDCU.128 UR12, c[0x0][0xb10] ;  /* 0x00016200ff0c77ac */ /* 0x000ea20008000c00 */
[----:B------:R-:W3:Y:S01]  /*29b0*/  LDCU UR24, c[0x0][0xb20] ;  /* 0x00016400ff1877ac */ /* 0x000ee20008000800 */
[----:B------:R-:W4:Y:S01]  /*29c0*/  LDCU UR20, c[0x0][0xb0c] ;  /* 0x00016180ff1477ac */ /* 0x000f220008000800 */
[----:B------:R-:W1:Y:S01]  /*29d0*/  LDCU.64 UR10, c[0x0][0xb28] ;  /* 0x00016500ff0a77ac */ /* 0x000e620008000a00 */
[----:B------:R-:W-:Y:S02]  /*29e0*/  UISETP.NE.AND UP3, UPT, UR42, 0x1, UPT ;  /* 0x000000012a00788c */ /* 0x000fe4000bf65270 */
[----:B--2---:R-:W-:Y:S02]  /*29f0*/  UIMAD.WIDE.U32 UR8, UR37, UR15, URZ ;  /* 0x0000000f250872a5 */ /* 0x004fe4000f8e00ff */
[----:B------:R-:W-:Y:S02]  /*2a00*/  UIMAD.WIDE.U32 UR4, UR38, UR12, URZ ;  /* 0x0000000c260472a5 */ /* 0x000fe4000f8e00ff */
[----:B------:R-:W-:-:S02]  /*2a10*/  UISETP.NE.AND UP0, UPT, UR14, 0x1, UPT ;  /* 0x000000010e00788c */ /* 0x000fc4000bf05270 */
[----:B------:R-:W-:Y:S01]  /*2a20*/  UIMAD.WIDE.U32 UR28, UR30, UR15, URZ ;  /* 0x0000000f1e1c72a5 */ /* 0x000fe2000f8e00ff */
[----:B------:R-:W-:Y:S02]  /*2a30*/  UMOV UR8, UR9 ;  /* 0x0000000900087c82 */ /* 0x000fe40008000000 */
[----:B------:R-:W-:Y:S01]  /*2a40*/  UMOV UR4, UR5 ;  /* 0x0000000500047c82 */ /* 0x000fe20008000000 */
[----:B---3--:R-:W-:Y:S02]  /*2a50*/  USHF.R.U32.HI UR8, URZ, UR24, UR8 ;  /* 0x00000018ff087299 */ /* 0x008fe40008011608 */
[----:B----4-:R-:W-:Y:S02]  /*2a60*/  UISETP.NE.AND UP2, UPT, UR20, 0x1, UPT ;  /* 0x000000011400788c */ /* 0x010fe4000bf45270 */
[----:B------:R-:W-:Y:S02]  /*2a70*/  USHF.R.U32.HI UR4, URZ, UR13, UR4 ;  /* 0x0000000dff047299 */ /* 0x000fe40008011604 */
[----:B------:R-:W-:-:S02]  /*2a80*/  USEL UR5, UR37, UR8, !UP0 ;  /* 0x0000000825057287 */ /* 0x000fc4000c000000 */
[----:B------:R-:W-:Y:S02]  /*2a90*/  USEL UR8, UR38, UR4, !UP2 ;  /* 0x0000000426087287 */ /* 0x000fe4000d000000 */
[----:B-1----:R-:W-:Y:S01]  /*2aa0*/  UIMAD.WIDE.U32 UR16, UR5, UR10, URZ ;  /* 0x0000000a051072a5 */ /* 0x002fe2000f8e00ff */
[----:B------:R-:W-:Y:S01]  /*2ab0*/  UMOV UR4, UR29 ;  /* 0x0000001d00047c82 */ /* 0x000fe20008000000 */
[----:B------:R-:W-:Y:S02]  /*2ac0*/  UIMAD.WIDE.U32 UR18, UR31, UR12, URZ ;  /* 0x0000000c1f1272a5 */ /* 0x000fe4000f8e00ff */
[----:B------:R-:W-:-:S03]  /*2ad0*/  UIMAD.WIDE.U32 UR28, UR8, UR10, URZ ;  /* 0x0000000a081c72a5 */ /* 0x000fc6000f8e00ff */
[----:B------:R-:W-:Y:S01]  /*2ae0*/  UMOV UR16, UR17 ;  /* 0x0000001100107c82 */ /* 0x000fe20008000000 */
[----:B------:R-:W-:Y:S02]  /*2af0*/  USHF.R.U32.HI UR4, URZ, UR24, UR4 ;  /* 0x00000018ff047299 */ /* 0x000fe40008011604 */
[----:B------:R-:W-:Y:S01]  /*2b00*/  @UP3 USHF.R.U32.HI UR5, URZ, UR11, UR16 ;  /* 0x0000000bff053299 */ /* 0x000fe20008011610 */
[----:B------:R-:W-:Y:S01]  /*2b10*/  UMOV UR18, UR19 ;  /* 0x0000001300127c82 */ /* 0x000fe20008000000 */
[----:B------:R-:W-:Y:S01]  /*2b20*/  UMOV UR28, UR29 ;  /* 0x0000001d001c7c82 */ /* 0x000fe20008000000 */
[----:B------:R-:W-:Y:S02]  /*2b30*/  USHF.R.U32.HI UR13, URZ, UR13, UR18 ;  /* 0x0000000dff0d7299 */ /* 0x000fe40008011612 */
[----:B------:R-:W-:Y:S02]  /*2b40*/  USEL UR4, UR30, UR4, !UP0 ;  /* 0x000000041e047287 */ /* 0x000fe4000c000000 */
[----:B------:R-:W-:-:S02]  /*2b50*/  @UP3 USHF.R.U32.HI UR8, URZ, UR11, UR28 ;  /* 0x0000000bff083299 */ /* 0x000fc4000801161c */
[----:B------:R-:W-:Y:S02]  /*2b60*/  UIMAD UR9, UR42, UR5, URZ ;  /* 0x000000052a0972a4 */ /* 0x000fe4000f8e02ff */
[----:B------:R-:W-:Y:S02]  /*2b70*/  USEL UR5, UR31, UR13, !UP2 ;  /* 0x0000000d1f057287 */ /* 0x000fe4000d000000 */
[----:B------:R-:W-:Y:S02]  /*2b80*/  UIMAD UR12, UR42, UR8, URZ ;  /* 0x000000082a0c72a4 */ /* 0x000fe4000f8e02ff */
[----:B------:R-:W-:Y:S02]  /*2b90*/  UISETP.GE.AND UP0, UPT, UR4, UR9, UPT ;  /* 0x000000090400728c */ /* 0x000fe4000bf06270 */
[----:B------:R-:W-:Y:S02]  /*2ba0*/  UIMAD.WIDE.U32 UR16, UR4, UR10, URZ ;  /* 0x0000000a041072a5 */ /* 0x000fe4000f8e00ff */
[----:B------:R-:W-:-:S02]  /*2bb0*/  UISETP.GE.OR UP0, UPT, UR5, UR12, UP0 ;  /* 0x0000000c0500728c */ /* 0x000fc40008706670 */
        /* <DEDUP_REMOVED lines=19> */
.L_x_41:
[----:B------:R-:W2:Y:S02]  /*2cf0*/  LDCU UR4, c[0x0][0xb30] ;  /* 0x00016600ff0477ac */ /* 0x000ea40008000800 */
[----:B--2---:R-:W-:-:S09]  /*2d00*/  UISETP.NE.AND UP0, UPT, UR4, 0x1, UPT ;  /* 0x000000010400788c */ /* 0x004fd2000bf05270 */
[----:B------:R-:W-:Y:S05]  /*2d10*/  BRA.U UP0, `(.L_x_42) ;  /* 0x0000000100447547 */ /* 0x000fea000b800000 */
[----:B------:R-:W2:Y:S01]  /*2d20*/  LDCU.128 UR12, c[0x0][0xb10] ;  /* 0x00016200ff0c77ac */ /* 0x000ea20008000c00 */
[----:B------:R-:W3:Y:S01]  /*2d30*/  LDCU UR10, c[0x0][0xb0c] ;  /* 0x00016180ff0a77ac */ /* 0x000ee20008000800 */
[----:B------:R-:W4:Y:S01]  /*2d40*/  LDCU UR11, c[0x0][0xb20] ;  /* 0x00016400ff0b77ac */ /* 0x000f220008000800 */
[----:B--2---:R-:W-:Y:S02]  /*2d50*/  UIMAD.WIDE.U32 UR8, UR31, UR12, URZ ;  /* 0x0000000c1f0872a5 */ /* 0x004fe4000f8e00ff */
[----:B------:R-:W-:Y:S02]  /*2d60*/  UIMAD.WIDE.U32 UR4, UR30, UR15, URZ ;  /* 0x0000000f1e0472a5 */ /* 0x000fe4000f8e00ff */
[----:B---3--:R-:W-:Y:S02]  /*2d70*/  UISETP.NE.AND UP2, UPT, UR10, 0x1, UPT ;  /* 0x000000010a00788c */ /* 0x008fe4000bf45270 */
[----:B------:R-:W-:Y:S01]  /*2d80*/  UISETP.NE.AND UP0, UPT, UR14, 0x1, UPT ;  /* 0x000000010e00788c */ /* 0x000fe2000bf05270 */
[----:B------:R-:W-:-:S02]  /*2d90*/  UMOV UR8, UR9 ;  /* 0x0000000900087c82 */ /* 0x000fc40008000000 */
[----:B------:R-:W-:Y:S01]  /*2da0*/  UMOV UR4, UR5 ;  /* 0x0000000500047c82 */ /* 0x000fe20008000000 */
[----:B------:R-:W-:Y:S02]  /*2db0*/  USHF.R.U32.HI UR13, URZ, UR13, UR8 ;  /* 0x0000000dff0d7299 */ /* 0x000fe40008011608 */
[----:B----4-:R-:W-:Y:S02]  /*2dc0*/  USHF.R.U32.HI UR4, URZ, UR11, UR4 ;  /* 0x0000000bff047299 */ /* 0x010fe40008011604 */
[----:B------:R-:W-:Y:S02]  /*2dd0*/  USEL UR5, UR31, UR13, !UP2 ;  /* 0x0000000d1f057287 */ /* 0x000fe4000d000000 */
[----:B------:R-:W-:-:S04]  /*2de0*/  USEL UR4, UR30, UR4, !UP0 ;  /* 0x000000041e047287 */ /* 0x000fc8000c000000 */
[----:B------:R-:W-:Y:S02]  /*2df0*/  UIADD3 UR8, UPT, UPT, UR5, -UR4, URZ ;  /* 0x8000000405087290 */ /* 0x000fe4000fffe0ff */
[----:B------:R-:W-:Y:S02]  /*2e00*/  UIADD3 UR4, UPT, UPT, -UR5, UR4, URZ ;  /* 0x0000000405047290 */ /* 0x000fe4000fffe1ff */
[----:B------:R-:W-:Y:S02]  /*2e10*/  UIMAD UR30, UR8, UR14, UR30 ;  /* 0x0000000e081e72a4 */ /* 0x000fe4000f8e021e */
[----:B------:R-:W-:-:S12]  /*2e20*/  UIMAD UR31, UR4, UR10, UR31 ;  /* 0x0000000a041f72a4 */ /* 0x000fd8000f8e021f */
.L_x_42:
[----:B------:R-:W-:Y:S01]  /*2e30*/  VIADD R11, R11, 0x1 ;  /* 0x000000010b0b7836 */ /* 0x000fe20000000000 */
[----:B------:R-:W-:Y:S01]  /*2e40*/  R2UR UR4, R88 ;  /* 0x00000000580472ca */ /* 0x000fe200000e0000 */
[----:B------:R-:W-:Y:S01]  /*2e50*/  UIADD3 UR24, UPT, UPT, UR30, UR63, URZ ;  /* 0x0000003f1e187290 */ /* 0x000fe2000fffe0ff */
[----:B------:R-:W-:Y:S02]  /*2e60*/  PLOP3.LUT P1, PT, PT, PT, PT, 0x80, 0x8 ;  /* 0x000000000008781c */ /* 0x000fe40003f2f070 */
[----:B------:R-:W-:-:S04]  /*2e70*/  ISETP.NE.AND P0, PT, R11, 0x2, PT ;  /* 0x000000020b00780c */ /* 0x000fc80003f05270 */
[----:B------:R-:W-:Y:S02]  /*2e80*/  SEL R3, RZ, 0x1, P0 ;  /* 0x00000001ff037807 */ /* 0x000fe40000000000 */
[----:B------:R-:W-:Y:S02]  /*2e90*/  SEL R11, R11, RZ, P0 ;  /* 0x000000ff0b0b7207 */ /* 0x000fe40000000000 */
[----:B------:R-:W-:Y:S01]  /*2ea0*/  LOP3.LUT R10, R10, R3, RZ, 0x3c, !PT ;  /* 0x000000030a0a7212 */ /* 0x000fe200078e3cff */
[----:B------:R-:W-:Y:S01]  /*2eb0*/  UIADD3 UR20, UPT, UPT, UR31, UR4, URZ ;  /* 0x000000041f147290 */ /* 0x000fe2000fffe0ff */
[----:B------:R-:W-:Y:S11]  /*2ec0*/  BRA.U UP1, `(.L_x_43) ;  /* 0xfffffff101287547 */ /* 0x000ff6000b83ffff */
[----:B------:R-:W-:Y:S01]  /*2ed0*/  UIADD3 UR8, UPT, UPT, UR6, 0x1a0, URZ ;  /* 0x000001a006087890 */ /* 0x000fe2000fffe0ff */
[----:B------:R-:W-:-:S03]  /*2ee0*/  SHF.L.U32 R3, R12, 0x1f, RZ ;  /* 0x0000001f0c037819 */ /* 0x000fc600000006ff */
[----:B------:R-:W-:-:S09]  /*2ef0*/  ULEA UR4, UR7, UR8, 0x3 ;  /* 0x0000000807047291 */ /* 0x000fd2000f8e18ff */
[----:B------:R-:W2:Y:S02]  /*2f00*/  SYNCS.PHASECHK.TRANS64.TRYWAIT P0, [UR4], R3 ;  /* 0x00000003ff0075a7 */ /* 0x000ea40008001104 */
[----:B--2---:R-:W-:Y:S05]  /*2f10*/  @!P0 BRA `(.L_x_44) ;  /* 0x0000007000588947 */ /* 0x004fea0003800000 */
.L_x_177:
[----:B------:R-:W-:-:S04]  /*2f20*/  UIADD3 UR4, UPT, UPT, UR7, 0x1, URZ ;  /* 0x0000000107047890 */ /* 0x000fc8000fffe0ff */
[----:B------:R-:W-:-:S04]  /*2f30*/  UISETP.NE.AND UP0, UPT, UR4, 0x34, UPT ;  /* 0x000000340400788c */ /* 0x000fc8000bf05270 */
[----:B------:R-:W-:Y:S02]  /*2f40*/  USEL UR6, URZ, 0x1, UP0 ;  /* 0x00000001ff067887 */ /* 0x000fe40008000000 */
[----:B------:R-:W-:-:S04]  /*2f50*/  USEL UR4, UR4, URZ, UP0 ;  /* 0x000000ff04047287 */ /* 0x000fc80008000000 */
[----:B------:R-:W-:Y:S01]  /*2f60*/  ULEA UR5, UR4, UR8, 0x3 ;  /* 0x0000000804057291 */ /* 0x000fe2000f8e18ff */
[----:B------:R-:W-:-:S04]  /*2f70*/  LOP3.LUT R2, R12, UR6, RZ, 0x3c, !PT ;  /* 0x000000060c027c12 */ /* 0x000fc8000f8e3cff */
[----:B-1----:R-:W-:-:S04]  /*2f80*/  SHF.L.U32 R3, R2, 0x1f, RZ ;  /* 0x0000001f02037819 */ /* 0x002fc800000006ff */
[----:B------:R-:W1:Y:S02]  /*2f90*/  SYNCS.PHASECHK.TRANS64.TRYWAIT P0, [UR5], R3 ;  /* 0x00000003ff0075a7 */ /* 0x000e640008001105 */
[----:B-1----:R-:W-:Y:S05]  /*2fa0*/  @!P0 BRA `(.L_x_45) ;  /* 0x00000070004c8947 */ /* 0x002fea0003800000 */
.L_x_179:
        /* <DEDUP_REMOVED lines=9> */
.L_x_181:
        /* <DEDUP_REMOVED lines=9> */
.L_x_183:
        /* <DEDUP_REMOVED lines=9> */
.L_x_185:
        /* <DEDUP_REMOVED lines=9> */
.L_x_187:
        /* <DEDUP_REMOVED lines=9> */
.L_x_189:
        /* <DEDUP_REMOVED lines=9> */
.L_x_191:
        /* <DEDUP_REMOVED lines=9> */
.L_x_193:
        /* <DEDUP_REMOVED lines=9> */
.L_x_195:
        /* <DEDUP_REMOVED lines=9> */
.L_x_197:
        /* <DEDUP_REMOVED lines=9> */
.L_x_199:
        /* <DEDUP_REMOVED lines=9> */
.L_x_201:
        /* <DEDUP_REMOVED lines=9> */
.L_x_203:
        /* <DEDUP_REMOVED lines=9> */
.L_x_205:
        /* <DEDUP_REMOVED lines=9> */
.L_x_207:
        /* <DEDUP_REMOVED lines=9> */
.L_x_209:
        /* <DEDUP_REMOVED lines=9> */
.L_x_211:
        /* <DEDUP_REMOVED lines=9> */
.L_x_213:
        /* <DEDUP_REMOVED lines=9> */
.L_x_215:
        /* <DEDUP_REMOVED lines=9> */
.L_x_217:
        /* <DEDUP_REMOVED lines=9> */
.L_x_219:
        /* <DEDUP_REMOVED lines=9> */
.L_x_221:
        /* <DEDUP_REMOVED lines=9> */
.L_x_223:
        /* <DEDUP_REMOVED lines=9> */
.L_x_225:
        /* <DEDUP_REMOVED lines=9> */
.L_x_227:
        /* <DEDUP_REMOVED lines=9> */
.L_x_229:
        /* <DEDUP_REMOVED lines=9> */
.L_x_231:
        /* <DEDUP_REMOVED lines=9> */
.L_x_233:
        /* <DEDUP_REMOVED lines=9> */
.L_x_235:
        /* <DEDUP_REMOVED lines=9> */
.L_x_237:
        /* <DEDUP_REMOVED lines=9> */
.L_x_239:
        /* <DEDUP_REMOVED lines=9> */
.L_x_241:
        /* <DEDUP_REMOVED lines=9> */
.L_x_243:
        /* <DEDUP_REMOVED lines=9> */
.L_x_245:
        /* <DEDUP_REMOVED lines=9> */
.L_x_247:
        /* <DEDUP_REMOVED lines=9> */
.L_x_249:
        /* <DEDUP_REMOVED lines=9> */
.L_x_251:
        /* <DEDUP_REMOVED lines=9> */
.L_x_253:
        /* <DEDUP_REMOVED lines=9> */
.L_x_255:
        /* <DEDUP_REMOVED lines=9> */
.L_x_257:
        /* <DEDUP_REMOVED lines=9> */
.L_x_259:
        /* <DEDUP_REMOVED lines=9> */
.L_x_261:
        /* <DEDUP_REMOVED lines=9> */
.L_x_263:
        /* <DEDUP_REMOVED lines=9> */
.L_x_265:
        /* <DEDUP_REMOVED lines=9> */
.L_x_267:
        /* <DEDUP_REMOVED lines=9> */
.L_x_269:
        /* <DEDUP_REMOVED lines=9> */
.L_x_271:
        /* <DEDUP_REMOVED lines=9> */
.L_x_273:
        /* <DEDUP_REMOVED lines=9> */
.L_x_275:
        /* <DEDUP_REMOVED lines=9> */
.L_x_277:
[----:B------:R-:W-:-:S04]  /*4b40*/  UIADD3 UR4, UPT, UPT, UR4, 0x1, URZ ;  /* 0x0000000104047890 */ /* 0x000fc8000fffe0ff */
[----:B------:R-:W-:-:S04]  /*4b50*/  UISETP.NE.AND UP0, UPT, UR4, 0x34, UPT ;  /* 0x000000340400788c */ /* 0x000fc8000bf05270 */
[----:B------:R-:W-:Y:S02]  /*4b60*/  USEL UR5, URZ, 0x1, UP0 ;  /* 0x00000001ff057887 */ /* 0x000fe40008000000 */
[----:B------:R-:W-:-:S04]  /*4b70*/  USEL UR4, UR4, URZ, UP0 ;  /* 0x000000ff04047287 */ /* 0x000fc80008000000 */
[----:B------:R-:W-:Y:S01]  /*4b80*/  ULEA UR4, UR4, UR8, 0x3 ;  /* 0x0000000804047291 */ /* 0x000fe2000f8e18ff */
[----:B-1----:R-:W-:-:S04]  /*4b90*/  LOP3.LUT R3, R2, UR5, RZ, 0x3c, !PT ;  /* 0x0000000502037c12 */ /* 0x002fc8000f8e3cff */
[----:B------:R-:W-:Y:S01]  /*4ba0*/  SHF.L.U32 R3, R3, 0x1f, RZ ;  /* 0x0000001f03037819 */ /* 0x000fe200000006ff */
[----:B------:R-:W-:-:S07]  /*4bb0*/  IMAD.U32 R0, RZ, RZ, UR4 ;  /* 0x00000004ff007e24 */ /* 0x000fce000f8e00ff */
.L_x_95:
[----:B-1----:R1:W2:Y:S02]  /*4bc0*/  SYNCS.PHASECHK.TRANS64.TRYWAIT P0, [R0+URZ], R3 ;  /* 0x00000003000075a7 */ /* 0x0022a400080011ff */
[----:B--2---:R-:W-:Y:S05]  /*4bd0*/  @!P0 NANOSLEEP.SYNCS 0x989680 ;  /* 0x009896800000895d */ /* 0x004fea0003900000 */
[----:B------:R-:W2:Y:S02]  /*4be0*/  @!P0 SYNCS.PHASECHK.TRANS64 P0, [R0+URZ], R3 ;  /* 0x00000003000085a7 */ /* 0x000ea400080010ff */
[----:B--2---:R-:W-:Y:S05]  /*4bf0*/  @P0 EXIT ;  /* 0x000000000000094d */ /* 0x004fea0003800000 */
[----:B------:R-:W-:Y:S05]  /*4c00*/  BRA `(.L_x_95) ;  /* 0xfffffffc00ec7947 */ /* 0x000fea000383ffff */
.L_x_23:
[----:B------:R-:W-:-:S04]  /*4c10*/  UISETP.NE.AND UP0, UPT, UR46, URZ, UPT ;  /* 0x000000ff2e00728c */ /* 0x000fc8000bf05270 */
[----:B------:R-:W-:-:S09]  /*4c20*/  UISETP.NE.OR UP0, UPT, UR25, 0x1, UP0 ;  /* 0x000000011900788c */ /* 0x000fd20008705670 */
[----:B------:R-:W-:Y:S05]  /*4c30*/  BRA.U UP0, `(.L_x_96) ;  /* 0x0000000500487547 */ /* 0x000fea000b800000 */
[----:B------:R-:W-:Y:S01]  /*4c40*/  ISETP.GE.U32.AND P2, PT, R0, 0x4, PT ;  /* 0x000000040000780c */ /* 0x000fe20003f46070 */
[----:B------:R-:W-:Y:S01]  /*4c50*/  IMAD.MOV.U32 R12, RZ, RZ, 0x1 ;  /* 0x00000001ff0c7424 */ /* 0x000fe200078e00ff */
[----:B------:R-:W-:Y:S02]  /*4c60*/  CS2R R10, SRZ ;  /* 0x00000000000a7805 */ /* 0x000fe4000001ff00 */
[----:B------:R-:W-:Y:S01]  /*4c70*/  CS2R R8, SRZ ;  /* 0x0000000000087805 */ /* 0x000fe2000001ff00 */
[----:B------:R-:W-:Y:S01]  /*4c80*/  UMOV UR6, 0x400 ;  /* 0x0000040000067882 */ /* 0x000fe20000000000 */
[----:B------:R-:W-:Y:S01]  /*4c90*/  UMOV UR5, URZ ;  /* 0x000000ff00057c82 */ /* 0x000fe20008000000 */
[----:B------:R-:W-:-:S12]  /*4ca0*/  ULEA UR6, UR46, UR6, 0x18 ;  /* 0x000000062e067291 */ /* 0x000fd8000f8ec0ff */
.L_x_100:
[----:B------:R-:W-:Y:S02]  /*4cb0*/  LEA R2, R8, UR6, 0x3 ;  /* 0x0000000608027c11 */ /* 0x000fe4000f8e18ff */
[----:B------:R-:W-:-:S03]  /*4cc0*/  SHF.L.U32 R5, R9, 0x1f, RZ ;  /* 0x0000001f09057819 */ /* 0x000fc600000006ff */
[----:B------:R-:W-:Y:S01]  /*4cd0*/  VIADD R4, R2, 0x3e0 ;  /* 0x000003e002047836 */ /* 0x000fe20000000000 */
[----:B------:R-:W1:Y:S02]  /*4ce0*/  SYNCS.PHASECHK.TRANS64.TRYWAIT P0, [R2+URZ+0x3d0], R5 ;  /* 0x0003d005020075a7 */ /* 0x000e6400080011ff */
[----:B-1----:R-:W-:Y:S05]  /*4cf0*/  @!P0 BRA `(.L_x_97) ;  /* 0x0000006400a88947 */ /* 0x002fea0003800000 */
.L_x_278:
[----:B------:R-:W-:Y:S01]  /*4d00*/  ULEA UR4, UR5, UR6, 0x3 ;  /* 0x0000000605047291 */ /* 0x000fe2000f8e18ff */
[----:B------:R-:W-:Y:S02]  /*4d10*/  PRMT R4, RZ, 0x654, R4 ;  /* 0x00000654ff047816 */ /* 0x000fe40000000004 */
[----:B-1----:R-:W-:Y:S01]  /*4d20*/  SHF.L.U32 R5, R12, 0x1f, RZ ;  /* 0x0000001f0c057819 */ /* 0x002fe200000006ff */
[----:B------:R-:W-:Y:S01]  /*4d30*/  UIADD3 UR7, UPT, UPT, UR4, 0x370, URZ ;  /* 0x0000037004077890 */ /* 0x000fe2000fffe0ff */
[----:B------:R1:W-:Y:S05]  /*4d40*/  SYNCS.ARRIVE.TRANS64.RED.A1T0 RZ, [R4+URZ], RZ ;  /* 0x000000ff04ff79a7 */ /* 0x0003ea00081004ff */
[----:B------:R-:W-:Y:S01]  /*4d50*/  IMAD.U32 R7, RZ, RZ, UR7 ;  /* 0x00000007ff077e24 */ /* 0x000fe2000f8e00ff */
[----:B------:R-:W2:Y:S04]  /*4d60*/  SYNCS.PHASECHK.TRANS64.TRYWAIT P0, [UR4+0x380], R5 ;  /* 0x00038005ff0075a7 */ /* 0x000ea80008001104 */
[----:B------:R-:W-:Y:S01]  /*4d70*/  PRMT R6, R0, 0x654, R7 ;  /* 0x0000065400067816 */ /* 0x000fe20000000007 */
[----:B-1----:R-:W-:Y:S01]  /*4d80*/  @!P2 IMAD.MOV.U32 R4, RZ, RZ, 0x10 ;  /* 0x00000010ff04a424 */ /* 0x002fe200078e00ff */
[----:B--2---:R-:W-:Y:S06]  /*4d90*/  @!P0 BRA `(.L_x_98) ;  /* 0x0000006400948947 */ /* 0x004fec0003800000 */
.L_x_280:
[----:B------:R-:W-:Y:S01]  /*4da0*/  ULEA UR8, UR5, UR6, 0x4 ;  /* 0x0000000605087291 */ /* 0x000fe2000f8e20ff */
[----:B------:R-:W-:Y:S01]  /*4db0*/  SEL R3, R6, R3, !P2 ;  /* 0x0000000306037207 */ /* 0x000fe20005000000 */
[----:B------:R-:W-:Y:S01]  /*4dc0*/  UIADD3 UR9, UPT, UPT, UR4, 0x370, URZ ;  /* 0x0000037004097890 */ /* 0x000fe2000fffe0ff */
[----:B-1----:R-:W-:Y:S01]  /*4dd0*/  LEA R2, R11, UR6, 0x3 ;  /* 0x000000060b027c11 */ /* 0x002fe2000f8e18ff */
[----:B------:R-:W-:Y:S01]  /*4de0*/  UIADD3 UR8, UPT, UPT, UR8, 0x400, URZ ;  /* 0x0000040008087890 */ /* 0x000fe2000fffe0ff */
[----:B------:R-:W-:Y:S01]  /*4df0*/  SHF.L.U32 R5, R10, 0x1f, RZ ;  /* 0x0000001f0a057819 */ /* 0x000fe200000006ff */
[----:B------:R1:W-:Y:S01]  /*4e00*/  @!P2 SYNCS.ARRIVE.TRANS64.RED RZ, [R3+URZ], R4 ;  /* 0x0000000403ffa9a7 */ /* 0x0003e200080004ff */
[----:B------:R-:W-:Y:S01]  /*4e10*/  UIADD3 UR4, UPT, UPT, UR5, 0x1, URZ ;  /* 0x0000000105047890 */ /* 0x000fe2000fffe0ff */
[----:B------:R-:W-:-:S03]  /*4e20*/  VIADD R8, R8, 0x1 ;  /* 0x0000000108087836 */ /* 0x000fc60000000000 */
[----:B------:R-:W-:Y:S02]  /*4e30*/  UISETP.NE.AND UP0, UPT, UR4, 0x2, UPT ;  /* 0x000000020400788c */ /* 0x000fe4000bf05270 */
[----:B------:R-:W-:Y:S06]  /*4e40*/  UGETNEXTWORKID.BROADCAST [UR8], [UR9] ;  /* 0x00000000080073ca */ /* 0x000fec0008000100 */
[----:B------:R-:W-:Y:S01]  /*4e50*/  USEL UR7, URZ, 0x1, UP0 ;  /* 0x00000001ff077887 */ /* 0x000fe20008000000 */
[----:B------:R-:W-:Y:S01]  /*4e60*/  ISETP.NE.AND P0, PT, R8, 0x2, PT ;  /* 0x000000020800780c */ /* 0x000fe20003f05270 */
[----:B------:R-:W-:Y:S01]  /*4e70*/  USEL UR5, UR4, URZ, UP0 ;  /* 0x000000ff04057287 */ /* 0x000fe20008000000 */
[----:B------:R-:W2:Y:S03]  /*4e80*/  SYNCS.PHASECHK.TRANS64.TRYWAIT P1, [R2+URZ+0x370], R5 ;  /* 0x00037005020075a7 */ /* 0x000ea600080211ff */
[----:B------:R-:W-:Y:S01]  /*4e90*/  LOP3.LUT R12, R12, UR7, RZ, 0x3c, !PT ;  /* 0x000000070c0c7c12 */ /* 0x000fe2000f8e3cff */
[----:B-12---:R-:W-:Y:S07]  /*4ea0*/  @!P1 BRA `(.L_x_99) ;  /* 0x0000006400689947 */ /* 0x006fee0003800000 */
.L_x_281:
[C---:B------:R-:W-:Y:S01]  /*4eb0*/  LEA R4, R11.reuse, UR6, 0x4 ;  /* 0x000000060b047c11 */ /* 0x040fe2000f8e20ff */
[----:B-1----:R-:W-:Y:S01]  /*4ec0*/  VIADD R2, R2, 0x380 ;  /* 0x0000038002027836 */ /* 0x002fe20000000000 */
[----:B------:R-:W-:Y:S01]  /*4ed0*/  SEL R8, R8, RZ, P0 ;  /* 0x000000ff08087207 */ /* 0x000fe20000000000 */
[----:B------:R-:W-:-:S03]  /*4ee0*/  VIADD R11, R11, 0x1 ;  /* 0x000000010b0b7836 */ /* 0x000fc60000000000 */
[----:B------:R-:W1:Y:S01]  /*4ef0*/  LDS.128 R4, [R4+0x400] ;  /* 0x0004000004047984 */ /* 0x000e620000000c00 */
[----:B------:R-:W-:Y:S02]  /*4f00*/  PRMT R2, RZ, 0x654, R2 ;  /* 0x00000654ff027816 */ /* 0x000fe40000000002 */
[C---:B------:R-:W-:Y:S01]  /*4f10*/  ISETP.NE.AND P1, PT, R11.reuse, 0x2, PT ;  /* 0x000000020b00780c */ /* 0x040fe20003f25270 */
[----:B------:R-:W-:Y:S01]  /*4f20*/  @!PT LDS RZ, [RZ] ;  /* 0x00000000fffff984 */ /* 0x000fe20000000800 */
[----:B------:R-:W-:Y:S01]  /*4f30*/  @!PT LDS RZ, [RZ] ;  /* 0x00000000fffff984 */ /* 0x000fe20000000800 */
[----:B------:R-:W-:Y:S01]  /*4f40*/  @!PT LDS RZ, [RZ] ;  /* 0x00000000fffff984 */ /* 0x000fe20000000800 */
[----:B------:R-:W-:Y:S01]  /*4f50*/  @!PT LDS RZ, [RZ] ;  /* 0x00000000fffff984 */ /* 0x000fe20000000800 */
[----:B------:R2:W-:Y:S06]  /*4f60*/  MEMBAR.ALL.CTA ;  /* 0x0000000000007992 */ /* 0x0005ec0000008000 */
[----:B--2---:R-:W2:Y:S01]  /*4f70*/  FENCE.VIEW.ASYNC.S ;  /* 0x00000000000073c6 */ /* 0x004ea20000000000 */
[----:B------:R-:W-:Y:S01]  /*4f80*/  SEL R11, R11, RZ, P1 ;  /* 0x000000ff0b0b7207 */ /* 0x000fe20000800000 */
[----:B--2---:R2:W-:Y:S01]  /*4f90*/  SYNCS.ARRIVE.TRANS64.RED.A1T0 RZ, [R2+URZ], RZ ;  /* 0x000000ff02ff79a7 */ /* 0x0045e200081004ff */
[----:B-1----:R-:W-:-:S02]  /*4fa0*/  LOP3.LUT P3, RZ, R6, 0x1, RZ, 0xc0, !PT ;  /* 0x0000000106ff7812 */ /* 0x002fc4000786c0ff */
[----:B------:R-:W-:-:S04]  /*4fb0*/  SEL R5, RZ, 0x1, P1 ;  /* 0x00000001ff057807 */ /* 0x000fc80000800000 */
[----:B------:R-:W-:Y:S02]  /*4fc0*/  LOP3.LUT R10, R10, R5, RZ, 0x3c, !PT ;  /* 0x000000050a0a7212 */ /* 0x000fe400078e3cff */
[----:B--2---:R-:W-:-:S04]  /*4fd0*/  SEL R2, RZ, 0x1, P0 ;  /* 0x00000001ff027807 */ /* 0x004fc80000000000 */
[----:B------:R-:W-:Y:S01]  /*4fe0*/  LOP3.LUT R9, R9, R2, RZ, 0x3c, !PT ;  /* 0x0000000209097212 */ /* 0x000fe200078e3cff */
[----:B------:R-:W-:Y:S06]  /*4ff0*/  @P3 BRA `(.L_x_100) ;  /* 0xfffffffc002c3947 */ /* 0x000fec000383ffff */
[----:B------:R-:W-:Y:S01]  /*5000*/  ULEA UR4, UR5, UR6, 0x3 ;  /* 0x0000000605047291 */ /* 0x000fe2000f8e18ff */
[----:B------:R-:W-:-:S08]  /*5010*/  SHF.L.U32 R3, R12, 0x1f, RZ ;  /* 0x0000001f0c037819 */ /* 0x000fd000000006ff */
[----:B------:R-:W1:Y:S02]  /*5020*/  SYNCS.PHASECHK.TRANS64 P0, [UR4+0x380], R3 ;  /* 0x00038003ff0075a7 */ /* 0x000e640008001004 */
[----:B-1----:R-:W-:Y:S05]  /*5030*/  @P0 BRA `(.L_x_101) ;  /* 0x0000000000080947 */ /* 0x002fea0003800000 */
[----:B------:R-:W1:Y:S02]  /*5040*/  SYNCS.PHASECHK.TRANS64.TRYWAIT P0, [UR4+0x380], R3 ;  /* 0x00038003ff0075a7 */ /* 0x000e640008001104 */
[----:B-1----:R-:W-:Y:S05]  /*5050*/  @!P0 BRA `(.L_x_102) ;  /* 0x0000006400108947 */ /* 0x002fea0003800000 */
.L_x_101:
[----:B------:R-:W-:-:S04]  /*5060*/  UIADD3 UR7, UPT, UPT, UR5, 0x1, URZ ;  /* 0x0000000105077890 */ /* 0x000fc8000fffe0ff */
[----:B------:R-:W-:-:S04]  /*5070*/  UISETP.NE.AND UP0, UPT, UR7, 0x2, UPT ;  /* 0x000000020700788c */ /* 0x000fc8000bf05270 */
[----:B------:R-:W-:Y:S02]  /*5080*/  USEL UR8, URZ, 0x1, UP0 ;  /* 0x00000001ff087887 */ /* 0x000fe40008000000 */
[----:B------:R-:W-:-:S04]  /*5090*/  USEL UR7, UR7, URZ, UP0 ;  /* 0x000000ff07077287 */ /* 0x000fc80008000000 */
[----:B------:R-:W-:Y:S01]  /*50a0*/  ULEA UR7, UR7, UR6, 0x3 ;  /* 0x0000000607077291 */ /* 0x000fe2000f8e18ff */
[----:B-1----:R-:W-:-:S04]  /*50b0*/  LOP3.LUT R3, R12, UR8, RZ, 0x3c, !PT ;  /* 0x000000080c037c12 */ /* 0x002fc8000f8e3cff */
[----:B------:R-:W-:-:S04]  /*50c0*/  SHF.L.U32 R0, R3, 0x1f, RZ ;  /* 0x0000001f03007819 */ /* 0x000fc800000006ff */
[----:B------:R-:W1:Y:S02]  /*50d0*/  SYNCS.PHASECHK.TRANS64 P0, [UR7+0x380], R0 ;  /* 0x00038000ff0075a7 */ /* 0x000e640008001007 */
[----:B-1----:R-:W-:Y:S05]  /*50e0*/  @P0 EXIT ;  /* 0x000000000000094d */ /* 0x002fea0003800000 */
[----:B------:R-:W-:Y:S02]  /*50f0*/  SHF.L.U32 R3, R3, 0x1f, RZ ;  /* 0x0000001f03037819 */ /* 0x000fe400000006ff */
[----:B------:R-:W-:-:S07]  /*5100*/  MOV R0, UR7 ;  /* 0x0000000700007c02 */ /* 0x000fce0008000f00 */
.L_x_103:
[----:B-1----:R1:W2:Y:S02]  /*5110*/  SYNCS.PHASECHK.TRANS64.TRYWAIT P0, [R0+URZ+0x380], R3 ;  /* 0x00038003000075a7 */ /* 0x0022a400080011ff */
[----:B--2---:R-:W-:Y:S05]  /*5120*/  @!P0 NANOSLEEP.SYNCS 0x989680 ;  /* 0x009896800000895d */ /* 0x004fea0003900000 */
[----:B------:R-:W2:Y:S02]  /*5130*/  @!P0 SYNCS.PHASECHK.TRANS64 P0, [R0+URZ+0x380], R3 ;  /* 0x00038003000085a7 */ /* 0x000ea400080010ff */
[----:B--2---:R-:W-:Y:S05]  /*5140*/  @P0 EXIT ;  /* 0x000000000000094d */ /* 0x004fea0003800000 */
[----:B------:R-:W-:Y:S05]  /*5150*/  BRA `(.L_x_103) ;  /* 0xfffffffc00ec7947 */ /* 0x000fea000383ffff */
.L_x_96:
[----:B------:R-:W-:Y:S05]  /*5160*/  BRA.U UP4, `(.L_x_104) ;  /* 0x0000001104847547 */ /* 0x000fea000b800000 */
[----:B------:R-:W-:Y:S01]  /*5170*/  UMOV UR4, 0x40 ;  /* 0x0000004000047882 */ /* 0x000fe20000000000 */
[----:B------:R-:W-:Y:S01]  /*5180*/  NOP ;  /* 0x0000000000007918 */ /* 0x000fe20000000000 */
[----:B------:R-:W-:Y:S01]  /*5190*/  ULEA UR5, UR46, UR4, 0x18 ;  /* 0x000000042e057291 */ /* 0x000fe2000f8ec0ff */
[----:B------:R-:W-:Y:S02]  /*51a0*/  UMOV UR6, 0x400 ;  /* 0x0000040000067882 */ /* 0x000fe40000000000 */
[----:B------:R-:W-:-:S06]  /*51b0*/  ULEA UR6, UR46, UR6, 0x18 ;  /* 0x000000062e067291 */ /* 0x000fcc000f8ec0ff */
[----:B------:R-:W1:Y:S02]  /*51c0*/  LDS.U8 R0, [UR5+0x1c] ;  /* 0x00001c05ff007984 */ /* 0x000e640008000000 */
[----:B-1----:R-:W-:-:S13]  /*51d0*/  ISETP.NE.AND P0, PT, R0, RZ, PT ;  /* 0x000000ff0000720c */ /* 0x002fda0003f05270 */
[----:B------:R-:W-:Y:S05]  /*51e0*/  @P0 BRA `(.L_x_105) ;  /* 0x0000000400080947 */ /* 0x000fea0003800000 */
[----:B------:R-:W-:Y:S02]  /*51f0*/  UISETP.NE.U32.AND UP1, UPT, UR27, 0x1, UPT ;  /* 0x000000011b00788c */ /* 0x000fe4000bf25070 */
[----:B------:R-:W-:-:S07]  /*5200*/  UIADD3 UR7, UPT, UPT, UR5, 0x8, URZ ;  /* 0x0000000805077890 */ /* 0x000fce000fffe0ff */
[----:B------:R-:W-:Y:S05]  /*5210*/  BRA.U !UP1, `(.L_x_106) ;  /* 0x00000001099c7547 */ /* 0x000fea000b800000 */
[----:B------:R-:W-:Y:S01]  /*5220*/  ELECT P0, URZ, PT ;  /* 0x0000000000ff782f */ /* 0x000fe20003800000 */
[----:B------:R-:W-:-:S12]  /*5230*/  BSSY B0, `(.L_x_106) ;  /* 0x0000025000007945 */ /* 0x000fd80003800000 */
[----:B------:R-:W-:Y:S05]  /*5240*/  @!P0 BRA `(.L_x_107) ;  /* 0x00000000008c8947 */ /* 0x000fea0003800000 */
[----:B------:R-:W-:-:S05]  /*5250*/  UMOV UR4, 0x10 ;  /* 0x0000001000047882 */ /* 0x000fca0000000000 */
[----:B------:R-:W-:Y:S04]  /*5260*/  DEPBAR.LE SB1, 0x36 ;  /* 0x00009d800000791a */ /* 0x000fe80000000000 */
[----:B------:R-:W1:Y:S02]  /*5270*/  UTCATOMSWS.2CTA.FIND_AND_SET.ALIGN UP0, UR4, UR4 ;  /* 0x00000004000475e3 */ /* 0x000e640008200800 */
[----:B-1----:R-:W-:Y:S01]  /*5280*/  MOV R11, UR4 ;  /* 0x00000004000b7c02 */ /* 0x002fe20008000f00 */
[----:B------:R-:W-:Y:S06]  /*5290*/  BRA.U UP0, `(.L_x_108) ;  /* 0x0000000100187547 */ /* 0x000fec000b800000 */
.L_x_109:
[----:B------:R-:W-:Y:S05]  /*52a0*/  NANOSLEEP 0x64 ;  /* 0x000000640000795d */ /* 0x000fea0003800000 */
[----:B------:R-:W-:-:S05]  /*52b0*/  UMOV UR4, 0x10 ;  /* 0x0000001000047882 */ /* 0x000fca0000000000 */
[----:B------:R-:W-:Y:S04]  /*52c0*/  DEPBAR.LE SB1, 0x36 ;  /* 0x00009d800000791a */ /* 0x000fe80000000000 */
[----:B------:R-:W1:Y:S02]  /*52d0*/  UTCATOMSWS.2CTA.FIND_AND_SET.ALIGN UP0, UR4, UR4 ;  /* 0x00000004000475e3 */ /* 0x000e640008200800 */
[----:B-1----:R-:W-:Y:S01]  /*52e0*/  MOV R11, UR4 ;  /* 0x00000004000b7c02 */ /* 0x002fe20008000f00 */
[----:B------:R-:W-:Y:S05]  /*52f0*/  BRA.U !UP0, `(.L_x_109) ;  /* 0xfffffffd08e87547 */ /* 0x000fea000b83ffff */
.L_x_108:
[----:B------:R-:W1:Y:S01]  /*5300*/  LDS R7, [UR5+0x10] ;  /* 0x00001005ff077984 */ /* 0x000e620008000800 */
[----:B------:R-:W-:Y:S01]  /*5310*/  IMAD.U32 R5, RZ, RZ, UR6 ;  /* 0x00000006ff057e24 */ /* 0x000fe2000f8e00ff */
[----:B------:R-:W-:-:S03]  /*5320*/  MOV R4, UR28 ;  /* 0x0000001c00047c02 */ /* 0x000fc60008000f00 */
[----:B------:R-:W-:Y:S01]  /*5330*/  VIADD R5, R5, 0x420 ;  /* 0x0000042005057836 */ /* 0x000fe20000000000 */
[----:B-1----:R-:W-:-:S04]  /*5340*/  SHF.L.U32 R7, R7, 0x1f, RZ ;  /* 0x0000001f07077819 */ /* 0x002fc800000006ff */
[----:B------:R-:W1:Y:S02]  /*5350*/  SYNCS.PHASECHK.TRANS64.TRYWAIT P0, [UR5+0x8], R7 ;  /* 0x00000807ff0075a7 */ /* 0x000e640008001105 */
[----:B-1----:R-:W-:Y:S05]  /*5360*/  @P0 BRA `(.L_x_110) ;  /* 0x0000000000080947 */ /* 0x002fea0003800000 */
[----:B------:R-:W1:Y:S02]  /*5370*/  SYNCS.PHASECHK.TRANS64.TRYWAIT P0, [UR5+0x8], R7 ;  /* 0x00000807ff0075a7 */ /* 0x000e640008001105 */
[----:B-1----:R-:W-:Y:S05]  /*5380*/  @!P0 BRA `(.L_x_111) ;  /* 0x00000060005c8947 */ /* 0x002fea0003800000 */
.L_x_110:
[----:B-1----:R-:W-:Y:S01]  /*5390*/  HFMA2 R0, -RZ, RZ, 0, 5.9604644775390625e-08 ;  /* 0x00000001ff007431 */ /* 0x002fe200000001ff */
[----:B------:R-:W-:Y:S01]  /*53a0*/  UPRMT UR4, UR28, 0x654, UR7 ;  /* 0x000006541c047896 */ /* 0x000fe20008000007 */
[----:B------:R-:W-:Y:S01]  /*53b0*/  IMAD.MOV.U32 R8, RZ, RZ, 0xffff ;  /* 0x0000ffffff087424 */ /* 0x000fe200078e00ff */
[----:B------:R-:W-:Y:S01]  /*53c0*/  PRMT R4, R4, 0x654, R5 ;  /* 0x0000065404047816 */ /* 0x000fe20000000005 */
[----:B------:R-:W-:Y:S02]  /*53d0*/  IMAD.MOV.U32 R6, RZ, RZ, 0x4 ;  /* 0x00000004ff067424 */ /* 0x000fe400078e00ff */
[----:B------:R-:W-:Y:S01]  /*53e0*/  IMAD.SHL.U32 R9, R11, 0x20, RZ ;  /* 0x000000200b097824 */ /* 0x000fe200078e00ff */
[----:B------:R-:W-:Y:S02]  /*53f0*/  MOV R5, UR4 ;  /* 0x0000000400057c02 */ /* 0x000fe40008000f00 */
[-C--:B------:R-:W-:Y:S01]  /*5400*/  SHF.L.U32 R8, R8, R11.reuse, RZ ;  /* 0x0000000b08087219 */ /* 0x080fe200000006ff */
[----:B------:R1:W-:Y:S01]  /*5410*/  SYNCS.ARRIVE.TRANS64.RED RZ, [UR4], R6 ;  /* 0x00000006ffff79a7 */ /* 0x0003e20008000404 */
[----:B------:R-:W-:Y:S01]  /*5420*/  SHF.L.U32 R7, R0, R11, RZ ;  /* 0x0000000b00077219 */ /* 0x000fe200000006ff */
[----:B------:R1:W-:Y:S04]  /*5430*/  STS [UR6+0x420], R9 ;  /* 0x00042009ff007988 */ /* 0x0003e80008000806 */
[----:B------:R1:W-:Y:S04]  /*5440*/  STAS [R4.64], R11 ;  /* 0x0000000b04007dbd */ /* 0x0003e8000c0008ff */
[----:B------:R1:W-:Y:S04]  /*5450*/  ATOMS.OR RZ, [UR5+0x14], R8 ;  /* 0x00001408ffff798c */ /* 0x0003e8000b000005 */
[----:B------:R1:W-:Y:S04]  /*5460*/  ATOMS.OR RZ, [UR5+0x18], R7 ;  /* 0x00001807ffff798c */ /* 0x0003e8000b000005 */
[----:B------:R1:W-:Y:S02]  /*5470*/  ATOMS.XOR RZ, [UR5+0x10], R0 ;  /* 0x00001000ffff798c */ /* 0x0003e4000b800005 */
.L_x_107:
[----:B------:R-:W-:Y:S05]  /*5480*/  BSYNC B0 ;  /* 0x0000000000007941 */ /* 0x000fea0003800000 */
.L_x_106:
[----:B------:R-:W-:Y:S05]  /*5490*/  BRA.U UP1, `(.L_x_112) ;  /* 0x00000001016c7547 */ /* 0x000fea000b800000 */
[----:B------:R-:W-:-:S03]  /*54a0*/  UMOV UR4, 0xffffffff ;  /* 0xffffffff00047882 */ /* 0x000fc60000000000 */
[----:B------:R-:W-:Y:S05]  /*54b0*/  BRA.DIV UR4, `(.L_x_113) ;  /* 0x0000006204287947 */ /* 0x000fea000b800000 */
[----:B------:R-:W-:-:S13]  /*54c0*/  ELECT P6, URZ, PT ;  /* 0x0000000000ff782f */ /* 0x000fda00038c0000 */
.L_x_285:
[----:B------:R-:W-:Y:S05]  /*54d0*/  @!P6 BRA `(.L_x_112) ;  /* 0x00000000005ce947 */ /* 0x000fea0003800000 */
[----:B-1----:R-:W1:Y:S02]  /*54e0*/  LDS R5, [UR5+0x10] ;  /* 0x00001005ff057984 */ /* 0x002e640008000800 */
[----:B-1----:R-:W-:-:S04]  /*54f0*/  SHF.L.U32 R5, R5, 0x1f, RZ ;  /* 0x0000001f05057819 */ /* 0x002fc800000006ff */
[----:B------:R-:W1:Y:S02]  /*5500*/  SYNCS.PHASECHK.TRANS64.TRYWAIT P0, [UR5+0x8], R5 ;  /* 0x00000805ff0075a7 */ /* 0x000e640008001105 */
[----:B-1----:R-:W-:Y:S05]  /*5510*/  @P0 BRA `(.L_x_114) ;  /* 0x0000000000080947 */ /* 0x002fea0003800000 */
[----:B------:R-:W1:Y:S02]  /*5520*/  SYNCS.PHASECHK.TRANS64.TRYWAIT P0, [UR5+0x8], R5 ;  /* 0x00000805ff0075a7 */ /* 0x000e640008001105 */
[----:B-1----:R-:W-:Y:S05]  /*5530*/  @!P0 BRA `(.L_x_115) ;  /* 0x0000006000288947 */ /* 0x002fea0003800000 */
.L_x_114:
[----:B------:R-:W2:Y:S01]  /*5540*/  LDS R7, [UR6+0x420] ;  /* 0x00042006ff077984 */ /* 0x000ea20008000800 */
[----:B-1----:R-:W-:Y:S02]  /*5550*/  HFMA2 R0, -RZ, RZ, 0, 5.9604644775390625e-08 ;  /* 0x00000001ff007431 */ /* 0x002fe400000001ff */
[----:B------:R-:W-:Y:S01]  /*5560*/  IMAD.MOV.U32 R4, RZ, RZ, 0xffff ;  /* 0x0000ffffff047424 */ /* 0x000fe200078e00ff */
[----:B------:R-:W-:Y:S01]  /*5570*/  UPRMT UR4, UR28, 0x654, UR7 ;  /* 0x000006541c047896 */ /* 0x000fe20008000007 */
[----:B--2---:R-:W-:-:S03]  /*5580*/  IMAD.SHL.U32 R5, R7, 0x20, RZ ;  /* 0x0000002007057824 */ /* 0x004fc600078e00ff */
[-C--:B------:R-:W-:Y:S02]  /*5590*/  SHF.L.U32 R4, R4, R7.reuse, RZ ;  /* 0x0000000704047219 */ /* 0x080fe400000006ff */
[----:B------:R-:W-:Y:S01]  /*55a0*/  SHF.L.U32 R7, R0, R7, RZ ;  /* 0x0000000700077219 */ /* 0x000fe200000006ff */
[----:B------:R2:W-:Y:S04]  /*55b0*/  STS [UR6+0x420], R5 ;  /* 0x00042005ff007988 */ /* 0x0005e80008000806 */
[----:B------:R2:W-:Y:S04]  /*55c0*/  ATOMS.OR RZ, [UR5+0x14], R4 ;  /* 0x00001404ffff798c */ /* 0x0005e8000b000005 */
[----:B------:R2:W-:Y:S01]  /*55d0*/  ATOMS.OR RZ, [UR5+0x18], R7 ;  /* 0x00001807ffff798c */ /* 0x0005e2000b000005 */
[----:B------:R-:W-:Y:S03]  /*55e0*/  SYNCS.ARRIVE.TRANS64.RED.A1T0 RZ, [UR4], RZ ;  /* 0x000000ffffff79a7 */ /* 0x000fe60008100404 */
[----:B------:R2:W-:Y:S01]  /*55f0*/  ATOMS.XOR RZ, [UR5+0x10], R0 ;  /* 0x00001000ffff798c */ /* 0x0005e2000b800005 */
[----:B------:R-:W-:Y:S05]  /*5600*/  BRA `(.L_x_112) ;  /* 0x0000000000107947 */ /* 0x000fea0003800000 */
.L_x_105:
[----:B------:R-:W-:Y:S02]  /*5610*/  MOV R0, 0xffffffff ;  /* 0xffffffff00007802 */ /* 0x000fe40000000f00 */
[----:B------:R-:W-:-:S03]  /*5620*/  MOV R4, 0x5650 ;  /* 0x0000565000047802 */ /* 0x000fc60000000f00 */
[----:B------:R1:W-:Y:S04]  /*5630*/  STS [UR6+0x420], R0 ;  /* 0x00042000ff007988 */ /* 0x0003e80008000806 */
[----:B-1---5:R-:W-:Y:S05]  /*5640*/  CALL.REL.NOINC `($__internal_1_$__cuda_sm10x_tcgen05_guardrail_trap_phase_invalid_during_alloc) ;  /* 0x0000006400707944 */ /* 0x022fea0003c00000 */
.L_x_112:
[----:B------:R-:W-:Y:S05]  /*5650*/  WARPSYNC.ALL ;  /* 0x0000000000007948 */ /* 0x000fea0003800000 */
[----:B------:R-:W3:Y:S01]  /*5660*/  S2UR UR4, SR_CgaCtaId ;  /* 0x00000000000479c3 */ /* 0x000ee20000008800 */
[----:B------:R-:W-:Y:S01]  /*5670*/  UMOV UR13, 0x400 ;  /* 0x00000400000d7882 */ /* 0x000fe20000000000 */
[----:B------:R-:W-:-:S06]  /*5680*/  NOP ;  /* 0x0000000000007918 */ /* 0x000fcc0000000000 */
[----:B------:R-:W-:Y:S06]  /*5690*/  BAR.ARV 0x6, 0xa0 ;  /* 0x0182800000007b1d */ /* 0x000fec0000002000 */
[----:B------:R-:W4:Y:S01]  /*56a0*/  LDCU UR6, c[0x0][0x38c] ;  /* 0x00007180ff0677ac */ /* 0x000f220008000800 */
[----:B------:R-:W-:Y:S01]  /*56b0*/  LOP3.LUT R3, R3, 0xffff, RZ, 0xc0, !PT ;  /* 0x0000ffff03037812 */ /* 0x000fe200078ec0ff */
[----:B-1----:R-:W-:Y:S01]  /*56c0*/  IMAD.MOV.U32 R9, RZ, RZ, 0x1 ;  /* 0x00000001ff097424 */ /* 0x002fe200078e00ff */
[----:B------:R-:W-:Y:S01]  /*56d0*/  LOP3.LUT R2, R2, 0xffff, RZ, 0xc0, !PT ;  /* 0x0000ffff02027812 */ /* 0x000fe200078ec0ff */
[----:B------:R-:W-:Y:S01]  /*56e0*/  IMAD.MOV.U32 R8, RZ, RZ, RZ ;  /* 0x000000ffff087224 */ /* 0x000fe200078e00ff */
[----:B------:R-:W-:Y:S01]  /*56f0*/  R2UR UR16, R3 ;  /* 0x00000000031072ca */ /* 0x000fe200000e0000 */
[----:B------:R-:W-:Y:S01]  /*5700*/  UMOV UR20, URZ ;  /* 0x000000ff00147c82 */ /* 0x000fe20008000000 */
[----:B------:R-:W-:-:S02]  /*5710*/  R2UR UR24, R2 ;  /* 0x00000000021872ca */ /* 0x000fc400000e0000 */
[----:B------:R-:W-:Y:S01]  /*5720*/  CS2R R2, SRZ ;  /* 0x0000000000027805 */ /* 0x000fe2000001ff00 */
[----:B------:R-:W-:Y:S01]  /*5730*/  UMOV UR10, URZ ;  /* 0x000000ff000a7c82 */ /* 0x000fe20008000000 */
[----:B---3--:R-:W-:Y:S02]  /*5740*/  ULEA UR13, UR4, UR13, 0x18 ;  /* 0x0000000d040d7291 */ /* 0x008fe4000f8ec0ff */
[----:B------:R-:W-:Y:S02]  /*5750*/  UISETP.NE.AND UP3, UPT, UR27, URZ, UPT ;  /* 0x000000ff1b00728c */ /* 0x000fe4000bf65270 */
[----:B------:R-:W-:Y:S02]  /*5760*/  UIADD3 UR5, UPT, UPT, UR13, 0x4600, URZ ;  /* 0x000046000d057890 */ /* 0x000fe4000fffe0ff */
[----:B------:R-:W-:Y:S02]  /*5770*/  UIADD3 UR4, UPT, UPT, UR13, 0x1e600, URZ ;  /* 0x0001e6000d047890 */ /* 0x000fe4000fffe0ff */
[----:B----4-:R-:W-:Y:S01]  /*5780*/  UIADD3 UR6, UPT, UPT, UR6, 0x1f, URZ ;  /* 0x0000001f06067890 */ /* 0x010fe2000fffe0ff */
[----:B--2---:R-:W1:Y:S01]  /*5790*/  LDS R0, [UR13+0x420] ;  /* 0x0004200dff007984 */ /* 0x004e620008000800 */
[----:B------:R-:W-:-:S02]  /*57a0*/  USHF.R.U32.HI UR5, URZ, 0x4, UR5 ;  /* 0x00000004ff057899 */ /* 0x000fc40008011605 */
[----:B------:R-:W-:Y:S02]  /*57b0*/  USHF.R.S32.HI UR21, URZ, 0x1f, UR6 ;  /* 0x0000001fff157899 */ /* 0x000fe40008011406 */
[----:B------:R-:W-:Y:S02]  /*57c0*/  USHF.R.U32.HI UR4, URZ, 0x4, UR4 ;  /* 0x00000004ff047899 */ /* 0x000fe40008011604 */
[----:B------:R-:W-:Y:S02]  /*57d0*/  ULEA.HI UR21, UR21, UR6, URZ, 0x5 ;  /* 0x0000000615157291 */ /* 0x000fe4000f8f28ff */
[----:B------:R-:W-:Y:S02]  /*57e0*/  ULOP3.LUT UR5, UR5, 0x3fff, URZ, 0xc0, !UPT ;  /* 0x00003fff05057892 */ /* 0x000fe4000f8ec0ff */
[----:B------:R-:W-:Y:S02]  /*57f0*/  USHF.R.S32.HI UR21, URZ, 0x5, UR21 ;  /* 0x00000005ff157899 */ /* 0x000fe40008011415 */
[----:B------:R-:W-:-:S02]  /*5800*/  ULOP3.LUT UR18, UR4, 0x3fff, URZ, 0xc0, !UPT ;  /* 0x00003fff04127892 */ /* 0x000fc4000f8ec0ff */
[----:B------:R-:W-:Y:S02]  /*5810*/  UISETP.LT.AND UP0, UPT, UR21, 0x1, UPT ;  /* 0x000000011500788c */ /* 0x000fe4000bf01270 */
[----:B------:R-:W-:Y:S02]  /*5820*/  ULOP3.LUT UR17, UR5, 0x10000, URZ, 0xfc, !UPT ;  /* 0x0001000005117892 */ /* 0x000fe4000f8efcff */
[----:B------:R-:W-:Y:S02]  /*5830*/  ULOP3.LUT UR18, UR18, 0x10000, URZ, 0xfc, !UPT ;  /* 0x0001000012127892 */ /* 0x000fe4000f8efcff */
[----:B------:R-:W-:Y:S01]  /*5840*/  USEL UR25, UR21, 0x1, !UP0 ;  /* 0x0000000115197887 */ /* 0x000fe2000c000000 */
[----:B------:R-:W-:Y:S01]  /*5850*/  UMOV UR11, URZ ;  /* 0x000000ff000b7c82 */ /* 0x000fe20008000000 */
[----:B------:R-:W-:Y:S01]  /*5860*/  UMOV UR22, 0x0 ;  /* 0x0000000000167882 */ /* 0x000fe20000000000 */
[----:B------:R-:W-:Y:S01]  /*5870*/  UMOV UR23, 0x8200010 ;  /* 0x0820001000177882 */ /* 0x000fe20000000000 */
[----:B-1----:R-:W-:-:S15]  /*5880*/  R2UR UR26, R0 ;  /* 0x00000000001a72ca */ /* 0x002fde00000e0000 */
.L_x_123:
[C---:B------:R-:W-:Y:S02]  /*5890*/  LEA R0, R8.reuse, UR13, 0x3 ;  /* 0x0000000d08007c11 */ /* 0x040fe4000f8e18ff */
[----:B------:R-:W-:Y:S02]  /*58a0*/  SHF.L.U32 R5, R3, 0x1f, RZ ;  /* 0x0000001f03057819 */ /* 0x000fe400000006ff */
[----:B------:R-:W-:Y:S02]  /*58b0*/  LEA R4, R8, UR13, 0x4 ;  /* 0x0000000d08047c11 */ /* 0x000fe4000f8e20ff */
[----:B------:R-:W1:Y:S02]  /*58c0*/  SYNCS.PHASECHK.TRANS64.TRYWAIT P0, [R0+URZ+0x370], R5 ;  /* 0x00037005000075a7 */ /* 0x000e6400080011ff */
[----:B-1-3--:R-:W-:Y:S05]  /*58d0*/  @!P0 BRA `(.L_x_116) ;  /* 0x0000005c00588947 */ /* 0x00afea0003800000 */
.L_x_286:
[----:B-1----:R-:W1:Y:S01]  /*58e0*/  LDS.128 R4, [R4+0x400] ;  /* 0x0004000004047984 */ /* 0x002e620000000c00 */
[----:B------:R-:W-:Y:S02]  /*58f0*/  VIADD R0, R0, 0x380 ;  /* 0x0000038000007836 */ /* 0x000fe40000000000 */
[----:B------:R-:W-:Y:S01]  /*5900*/  VIADD R8, R8, 0x1 ;  /* 0x0000000108087836 */ /* 0x000fe20000000000 */
[----:B------:R-:W-:Y:S01]  /*5910*/  @!PT LDS RZ, [RZ] ;  /* 0x00000000fffff984 */ /* 0x000fe20000000800 */
[----:B------:R-:W-:Y:S01]  /*5920*/  @!PT LDS RZ, [RZ] ;  /* 0x00000000fffff984 */ /* 0x000fe20000000800 */
[----:B------:R-:W-:Y:S01]  /*5930*/  @!PT LDS RZ, [RZ] ;  /* 0x00000000fffff984 */ /* 0x000fe20000000800 */
[----:B------:R-:W-:Y:S01]  /*5940*/  @!PT LDS RZ, [RZ] ;  /* 0x00000000fffff984 */ /* 0x000fe20000000800 */
[----:B------:R2:W-:Y:S06]  /*5950*/  MEMBAR.ALL.CTA ;  /* 0x0000000000007992 */ /* 0x0005ec0000008000 */
[----:B--2---:R-:W2:Y:S01]  /*5960*/  FENCE.VIEW.ASYNC.S ;  /* 0x00000000000073c6 */ /* 0x004ea20000000000 */
[----:B------:R-:W-:-:S04]  /*5970*/  PRMT R0, RZ, 0x654, R0 ;  /* 0x00000654ff007816 */ /* 0x000fc80000000000 */
[----:B--2---:R2:W-:Y:S01]  /*5980*/  SYNCS.ARRIVE.TRANS64.RED.A1T0 RZ, [R0+URZ], RZ ;  /* 0x000000ff00ff79a7 */ /* 0x0045e200081004ff */
[----:B-1----:R-:W-:Y:S01]  /*5990*/  LOP3.LUT P1, RZ, R6, 0x1, RZ, 0xc0, !PT ;  /* 0x0000000106ff7812 */ /* 0x002fe2000782c0ff */
[----:B--2---:R-:W-:-:S12]  /*59a0*/  BRA.U UP3, `(.L_x_117) ;  /* 0x0000000103cc7547 */ /* 0x004fd8000b800000 */
[----:B------:R-:W1:Y:S01]  /*59b0*/  LDCU UR4, c[0x0][0x38c] ;  /* 0x00007180ff0477ac */ /* 0x000e620008000800 */
[----:B------:R-:W-:Y:S02]  /*59c0*/  PLOP3.LUT P2, PT, PT, PT, PT, 0x80, 0x8 ;  /* 0x000000000008781c */ /* 0x000fe40003f4f070 */
[----:B------:R-:W-:Y:S01]  /*59d0*/  SHF.L.U32 R5, R9, 0x1f, RZ ;  /* 0x0000001f09057819 */ /* 0x000fe200000006ff */
[----:B------:R-:W-:Y:S02]  /*59e0*/  ULEA UR19, UR20, UR13, 0x3 ;  /* 0x0000000d14137291 */ /* 0x000fe4000f8e18ff */
[----:B-1----:R-:W-:-:S06]  /*59f0*/  UISETP.GE.AND UP0, UPT, UR4, 0x1, UPT ;  /* 0x000000010400788c */ /* 0x002fcc000bf06270 */
[----:B------:R-:W-:-:S05]  /*5a00*/  PLOP3.LUT P0, PT, PT, PT, UP0, 0x80, 0x8 ;  /* 0x000000000008781c */ /* 0x000fca0003f0f008 */
[----:B------:R-:W-:-:S08]  /*5a10*/  @UP0 ULEA UR4, UR10, UR13, 0x3 ;  /* 0x0000000d0a040291 */ /* 0x000fd0000f8e18ff */
[----:B------:R-:W-:-:S04]  /*5a20*/  @P0 SHF.L.U32 R0, R2, 0x1f, RZ ;  /* 0x0000001f02000819 */ /* 0x000fc800000006ff */
[----:B------:R1:W2:Y:S01]  /*5a30*/  @P0 SYNCS.PHASECHK.TRANS64.TRYWAIT P2, [UR4], R0 ;  /* 0x00000000ff0005a7 */ /* 0x0002a20008041104 */
[----:B------:R-:W3:Y:S02]  /*5a40*/  SYNCS.PHASECHK.TRANS64.TRYWAIT P0, [UR19+0x3b0], R5 ;  /* 0x0003b005ff0075a7 */ /* 0x000ee40008001113 */
[----:B-123--:R-:W-:Y:S05]  /*5a50*/  @!P0 BRA `(.L_x_118) ;  /* 0x0000005c000c8947 */ /* 0x00efea0003800000 */
.L_x_288:
[----:B------:R-:W-:Y:S01]  /*5a60*/  UMOV UR14, UR11 ;  /* 0x0000000b000e7c82 */ /* 0x000fe20008000000 */
[----:B------:R-:W-:Y:S05]  /*5a70*/  BRA.U !UP0, `(.L_x_119) ;  /* 0x0000000108887547 */ /* 0x000fea000b800000 */
[----:B------:R-:W-:Y:S02]  /*5a80*/  UIADD3 UR14, UPT, UPT, UR25, UR11, URZ ;  /* 0x0000000b190e7290 */ /* 0x000fe4000fffe0ff */
[----:B------:R-:W-:Y:S02]  /*5a90*/  ULEA UR15, UR20, UR26, 0x6 ;  /* 0x0000001a140f7291 */ /* 0x000fe4000f8e30ff */
[----:B------:R-:W-:Y:S01]  /*5aa0*/  UPLOP3.LUT UP2, UPT, UPT, UPT, UPT, 0x40, 0x4 ;  /* 0x000000000004789c */ /* 0x000fe20003f4e870 */
[----:B------:R-:W-:Y:S01]  /*5ab0*/  UMOV UR12, UR21 ;  /* 0x00000015000c7c82 */ /* 0x000fe20008000000 */
[----:B------:R-:W-:-:S09]  /*5ac0*/  UMOV UR5, UR10 ;  /* 0x0000000a00057c82 */ /* 0x000fd20008000000 */
.L_x_122:
[----:B--2---:R-:W-:Y:S01]  /*5ad0*/  ULEA UR6, UR5, UR13, 0x3 ;  /* 0x0000000d05067291 */ /* 0x004fe2000f8e18ff */
[----:B---3--:R-:W-:Y:S11]  /*5ae0*/  @P2 BRA `(.L_x_120) ;  /* 0x00000000000c2947 */ /* 0x008ff60003800000 */
[----:B-1----:R-:W-:Y:S04]  /*5af0*/  SHF.L.U32 R5, R2, 0x1f, RZ ;  /* 0x0000001f02057819 */ /* 0x002fe800000006ff */
[----:B------:R-:W1:Y:S02]  /*5b00*/  SYNCS.PHASECHK.TRANS64.TRYWAIT P0, [UR6], R5 ;  /* 0x00000005ff0075a7 */ /* 0x000e640008001106 */
[----:B-1----:R-:W-:Y:S05]  /*5b10*/  @!P0 BRA `(.L_x_121) ;  /* 0x0000005800f48947 */ /* 0x002fea0003800000 */
.L_x_120:
[----:B------:R-:W-:Y:S01]  /*5b20*/  UISETP.NE.AND UP0, UPT, UR12, 0x1, UPT ;  /* 0x000000010c00788c */ /* 0x000fe2000bf05270 */
[----:B------:R-:W-:Y:S01]  /*5b30*/  PLOP3.LUT P2, PT, PT, PT, PT, 0x80, 0x8 ;  /* 0x000000000008781c */ /* 0x000fe20003f4f070 */
[----:B------:R-:W-:Y:S02]  /*5b40*/  UIADD3 UR4, UPT, UPT, UR5, 0x1, URZ ;  /* 0x0000000105047890 */ /* 0x000fe4000fffe0ff */
[----:B------:R-:W-:Y:S02]  /*5b50*/  ULEA UR8, UR5, UR18, 0x7 ;  /* 0x0000001205087291 */ /* 0x000fe4000f8e38ff */
[----:B------:R-:W-:Y:S01]  /*5b60*/  UISETP.NE.AND UP1, UPT, UR4, 0x34, UPT ;  /* 0x000000340400788c */ /* 0x000fe2000bf25270 */
[----:B------:R-:W-:Y:S01]  /*5b70*/  PLOP3.LUT P0, PT, PT, PT, UP0, 0x80, 0x8 ;  /* 0x000000000008781c */ /* 0x000fe20003f0f008 */
[----:B------:R-:W-:Y:S02]  /*5b80*/  UIADD3 UR11, UPT, UPT, UR11, 0x1, URZ ;  /* 0x000000010b0b7890 */ /* 0x000fe4000fffe0ff */
[----:B------:R-:W-:Y:S02]  /*5b90*/  USEL UR7, URZ, 0x1, UP1 ;  /* 0x00000001ff077887 */ /* 0x000fe40008800000 */
[----:B------:R-:W-:Y:S01]  /*5ba0*/  USEL UR10, UR4, URZ, UP1 ;  /* 0x000000ff040a7287 */ /* 0x000fe20008800000 */
[----:B------:R-:W-:Y:S01]  /*5bb0*/  UMOV UR9, 0xc0004010 ;  /* 0xc000401000097882 */ /* 0x000fe20000000000 */
[----:B------:R-:W-:Y:S02]  /*5bc0*/  UIADD3 UR12, UPT, UPT, UR12, -0x1, URZ ;  /* 0xffffffff0c0c7890 */ /* 0x000fe4000fffe0ff */
[----:B------:R-:W-:Y:S01]  /*5bd0*/  LOP3.LUT R2, R2, UR7, RZ, 0x3c, !PT ;  /* 0x0000000702027c12 */ /* 0x000fe2000f8e3cff */
[----:B------:R-:W-:Y:S01]  /*5be0*/  @UP0 ULEA UR4, UR10, UR13, 0x3 ;  /* 0x0000000d0a040291 */ /* 0x000fe2000f8e18ff */
[----:B------:R-:W-:Y:S02]  /*5bf0*/  UMOV UR7, 0xc0004010 ;  /* 0xc000401000077882 */ /* 0x000fe40000000000 */
[----:B-1----:R-:W-:Y:S01]  /*5c00*/  @P0 SHF.L.U32 R0, R2, 0x1f, RZ ;  /* 0x0000001f02000819 */ /* 0x002fe200000006ff */
[----:B------:R-:W-:Y:S05]  /*5c10*/  UISETP.NE.AND UP0, UPT, UR11, UR14, UPT ;  /* 0x0000000e0b00728c */ /* 0x000fea000bf05270 */
[----:B------:R2:W3:Y:S01]  /*5c20*/  @P0 SYNCS.PHASECHK.TRANS64.TRYWAIT P2, [UR4], R0 ;  /* 0x00000000ff0005a7 */ /* 0x0004e20008041104 */
[----:B------:R-:W-:Y:S02]  /*5c30*/  UIADD3 UR4, UPT, UPT, UR6, 0x1a0, URZ ;  /* 0x000001a006047890 */ /* 0x000fe4000fffe0ff */
[----:B------:R-:W-:Y:S03]  /*5c40*/  ULEA UR6, UR5, UR17, 0x7 ;  /* 0x0000001105067291 */ /* 0x000fe6000f8e38ff */
[----:B------:R-:W-:Y:S06]  /*5c50*/  UMOV UR5, UR10 ;  /* 0x0000000a00057c82 */ /* 0x000fec0008000000 */
[----:B------:R2:W-:Y:S01]  /*5c60*/  UTCQMMA.2CTA gdesc[UR6], gdesc[UR8], tmem[UR15], tmem[UR22], idesc[UR23], UP2 ;  /* 0x00ff1608060075ea */ /* 0x0005e2000920030f */
[----:B------:R-:W-:Y:S01]  /*5c70*/  UPLOP3.LUT UP2, UPT, UPT, UPT, UPT, 0x80, 0x8 ;  /* 0x000000000008789c */ /* 0x000fe20003f4f070 */
[----:B------:R2:W-:Y:S01]  /*5c80*/  UTCBAR.2CTA.MULTICAST [UR4], URZ, UR16 ;  /* 0x000000ff040073e9 */ /* 0x0005e20008200810 */
[----:B------:R-:W-:Y:S09]  /*5c90*/  BRA.U UP0, `(.L_x_122) ;  /* 0xfffffffd008c7547 */ /* 0x000ff2000b83ffff */
.L_x_119:
[----:B--2---:R-:W-:Y:S01]  /*5ca0*/  UIADD3 UR4, UPT, UPT, UR19, 0x390, URZ ;  /* 0x0000039013047890 */ /* 0x004fe2000fffe0ff */
[----:B------:R-:W-:-:S08]  /*5cb0*/  UMOV UR11, UR14 ;  /* 0x0000000e000b7c82 */ /* 0x000fd00008000000 */
[----:B------:R2:W-:Y:S01]  /*5cc0*/  UTCBAR.2CTA.MULTICAST [UR4], URZ, UR24 ;  /* 0x000000ff040073e9 */ /* 0x0005e20008200818 */
[----:B------:R-:W-:Y:S02]  /*5cd0*/  NOP ;  /* 0x0000000000007918 */ /* 0x000fe40000000000 */
.L_x_117:
[----:B--2---:R-:W-:Y:S01]  /*5ce0*/  UIADD3 UR4, UPT, UPT, UR20, 0x1, URZ ;  /* 0x0000000114047890 */ /* 0x004fe2000fffe0ff */
[----:B------:R-:W-:-:S03]  /*5cf0*/  ISETP.NE.AND P0, PT, R8, 0x2, PT ;  /* 0x000000020800780c */ /* 0x000fc60003f05270 */
[----:B------:R-:W-:Y:S01]  /*5d00*/  UISETP.NE.AND UP0, UPT, UR4, 0x4, UPT ;  /* 0x000000040400788c */ /* 0x000fe2000bf05270 */
[----:B-1----:R-:W-:Y:S02]  /*5d10*/  SEL R0, RZ, 0x1, P0 ;  /* 0x00000001ff007807 */ /* 0x002fe40000000000 */
[----:B------:R-:W-:Y:S01]  /*5d20*/  SEL R8, R8, RZ, P0 ;  /* 0x000000ff08087207 */ /* 0x000fe20000000000 */
[----:B------:R-:W-:Y:S01]  /*5d30*/  USEL UR5, URZ, 0x1, UP0 ;  /* 0x00000001ff057887 */ /* 0x000fe20008000000 */
[----:B------:R-:W-:Y:S01]  /*5d40*/  LOP3.LUT R3, R3, R0, RZ, 0x3c, !PT ;  /* 0x0000000003037212 */ /* 0x000fe200078e3cff */
[----:B------:R-:W-:-:S04]  /*5d50*/  USEL UR20, UR4, URZ, UP0 ;  /* 0x000000ff04147287 */ /* 0x000fc80008000000 */
[----:B------:R-:W-:Y:S01]  /*5d60*/  LOP3.LUT R9, R9, UR5, RZ, 0x3c, !PT ;  /* 0x0000000509097c12 */ /* 0x000fe2000f8e3cff */
[----:B------:R-:W-:Y:S07]  /*5d70*/  @P1 BRA `(.L_x_123) ;  /* 0xfffffff800c41947 */ /* 0x000fee000383ffff */
[----:B------:R-:W1:Y:S01]  /*5d80*/  S2UR UR8, SR_CgaCtaId ;  /* 0x00000000000879c3 */ /* 0x000e620000008800 */
[----:B------:R-:W-:Y:S01]  /*5d90*/  ELECT P0, URZ, PT ;  /* 0x0000000000ff782f */ /* 0x000fe20003800000 */
[----:B------:R-:W-:Y:S01]  /*5da0*/  HFMA2 R0, -RZ, RZ, 0, 5.9604644775390625e-08 ;  /* 0x00000001ff007431 */ /* 0x000fe200000001ff */
[----:B------:R-:W-:-:S05]  /*5db0*/  UMOV UR4, 0x40 ;  /* 0x0000004000047882 */ /* 0x000fca0000000000 */
[----:B------:R-:W-:Y:S01]  /*5dc0*/  UVIRTCOUNT.DEALLOC.SMPOOL 0x80 ;  /* 0x000000800000784c */ /* 0x000fe20000000000 */
[----:B------:R-:W-:Y:S02]  /*5dd0*/  UISETP.NE.AND UP1, UPT, UR27, URZ, UPT ;  /* 0x000000ff1b00728c */ /* 0x000fe4000bf25270 */
[----:B-1----:R-:W-:-:S09]  /*5de0*/  ULEA UR8, UR8, UR4, 0x18 ;  /* 0x0000000408087291 */ /* 0x002fd2000f8ec0ff */
[----:B------:R1:W-:Y:S01]  /*5df0*/  @P0 STS.U8 [UR8+0x1c], R0 ;  /* 0x00001c00ff000988 */ /* 0x0003e20008000008 */
[----:B------:R-:W-:Y:S05]  /*5e00*/  BRA.U UP1, `(.L_x_124) ;  /* 0x0000000101a07547 */ /* 0x000fea000b800000 */
[----:B------:R-:W-:Y:S01]  /*5e10*/  UIADD3 UR7, UPT, UPT, UR13, 0x3b0, URZ ;  /* 0x000003b00d077890 */ /* 0x000fe2000fffe0ff */
[----:B------:R-:W-:-:S03]  /*5e20*/  SHF.L.U32 R3, R9, 0x1f, RZ ;  /* 0x0000001f09037819 */ /* 0x000fc600000006ff */
[----:B------:R-:W-:-:S09]  /*5e30*/  ULEA UR4, UR20, UR7, 0x3 ;  /* 0x0000000714047291 */ /* 0x000fd2000f8e18ff */
[----:B------:R-:W2:Y:S02]  /*5e40*/  SYNCS.PHASECHK.TRANS64.TRYWAIT P0, [UR4], R3 ;  /* 0x00000003ff0075a7 */ /* 0x000ea40008001104 */
[----:B--2---:R-:W-:Y:S05]  /*5e50*/  @!P0 BRA `(.L_x_125) ;  /* 0x00000058003c8947 */ /* 0x004fea0003800000 */
.L_x_291:
        /* <DEDUP_REMOVED lines=9> */
.L_x_293:
        /* <DEDUP_REMOVED lines=9> */
.L_x_295:
[----:B------:R-:W-:-:S04]  /*5f80*/  UIADD3 UR4, UPT, UPT, UR4, 0x1, URZ ;  /* 0x0000000104047890 */ /* 0x000fc8000fffe0ff */
[----:B------:R-:W-:-:S04]  /*5f90*/  UISETP.NE.AND UP0, UPT, UR4, 0x4, UPT ;  /* 0x000000040400788c */ /* 0x000fc8000bf05270 */
[----:B------:R-:W-:Y:S02]  /*5fa0*/  USEL UR5, URZ, 0x1, UP0 ;  /* 0x00000001ff057887 */ /* 0x000fe40008000000 */
[----:B------:R-:W-:-:S04]  /*5fb0*/  USEL UR4, UR4, URZ, UP0 ;  /* 0x000000ff04047287 */ /* 0x000fc80008000000 */
[----:B------:R-:W-:Y:S01]  /*5fc0*/  ULEA UR4, UR4, UR7, 0x3 ;  /* 0x0000000704047291 */ /* 0x000fe2000f8e18ff */
[----:B-1----:R-:W-:-:S04]  /*5fd0*/  LOP3.LUT R3, R2, UR5, RZ, 0x3c, !PT ;  /* 0x0000000502037c12 */ /* 0x002fc8000f8e3cff */
[----:B------:R-:W-:Y:S01]  /*5fe0*/  SHF.L.U32 R3, R3, 0x1f, RZ ;  /* 0x0000001f03037819 */ /* 0x000fe200000006ff */
[----:B------:R-:W-:-:S04]  /*5ff0*/  IMAD.U32 R0, RZ, RZ, UR4 ;  /* 0x00000004ff007e24 */ /* 0x000fc8000f8e00ff */
[----:B------:R1:W2:Y:S03]  /*6000*/  SYNCS.PHASECHK.TRANS64.TRYWAIT P0, [R0+URZ], R3 ;  /* 0x00000003000075a7 */ /* 0x0002a600080011ff */
[----:B--2---:R-:W-:Y:S05]  /*6010*/  @!P0 NANOSLEEP.SYNCS 0x989680 ;  /* 0x009896800000895d */ /* 0x004fea0003900000 */
[----:B------:R-:W2:Y:S02]  /*6020*/  @!P0 SYNCS.PHASECHK.TRANS64 P0, [R0+URZ], R3 ;  /* 0x00000003000085a7 */ /* 0x000ea400080010ff */
[----:B--2---:R-:W-:Y:S05]  /*6030*/  @P0 BRA `(.L_x_128) ;  /* 0x0000000000200947 */ /* 0x004fea0003800000 */
.L_x_129:
[----:B--2---:R2:W4:Y:S02]  /*6040*/  SYNCS.PHASECHK.TRANS64.TRYWAIT P0, [R0+URZ], R3 ;  /* 0x00000003000075a7 */ /* 0x00452400080011ff */
[----:B----4-:R-:W-:Y:S05]  /*6050*/  @!P0 NANOSLEEP.SYNCS 0x989680 ;  /* 0x009896800000895d */ /* 0x010fea0003900000 */
[----:B------:R-:W4:Y:S02]  /*6060*/  @!P0 SYNCS.PHASECHK.TRANS64 P0, [R0+URZ], R3 ;  /* 0x00000003000085a7 */ /* 0x000f2400080010ff */
[----:B----4-:R-:W-:Y:S05]  /*6070*/  @!P0 BRA `(.L_x_129) ;  /* 0xfffffffc00f08947 */ /* 0x010fea000383ffff */
[----:B------:R-:W-:Y:S05]  /*6080*/  BRA `(.L_x_128) ;  /* 0x00000000000c7947 */ /* 0x000fea0003800000 */
.L_x_124:
[----:B------:R-:W-:-:S04]  /*6090*/  UIADD3 UR4, UPT, UPT, UR13, 0x3f0, URZ ;  /* 0x000003f00d047890 */ /* 0x000fc8000fffe0ff */
[----:B------:R-:W-:-:S09]  /*60a0*/  UPRMT UR4, UR28, 0x654, UR4 ;  /* 0x000006541c047896 */ /* 0x000fd20008000004 */
[----:B------:R-:W-:Y:S03]  /*60b0*/  SYNCS.ARRIVE.TRANS64.RED.A1T0 RZ, [UR4], RZ ;  /* 0x000000ffffff79a7 */ /* 0x000fe60008100404 */
.L_x_128:
[----:B-12---:R-:W-:Y:S01]  /*60c0*/  SHF.L.U32 R3, RZ, 0x1f, RZ ;  /* 0x0000001fff037819 */ /* 0x006fe200000006ff */
[----:B------:R-:W-:Y:S01]  /*60d0*/  UIADD3 UR4, UPT, UPT, UR13, 0x3f0, URZ ;  /* 0x000003f00d047890 */ /* 0x000fe2000fffe0ff */
[----:B------:R-:W-:Y:S02]  /*60e0*/  PLOP3.LUT P0, PT, PT, PT, UP1, 0x80, 0x8 ;  /* 0x000000000008781c */ /* 0x000fe40003f0f018 */
[----:B------:R-:W1:Y:S02]  /*60f0*/  SYNCS.PHASECHK.TRANS64.TRYWAIT P1, [UR13+0x3f0], R3 ;  /* 0x0003f003ff0075a7 */ /* 0x000e64000802110d */
[----:B-1----:R-:W-:Y:S09]  /*6100*/  @!P1 BRA `(.L_x_130) ;  /* 0x0000005400d89947 */ /* 0x002ff20003800000 */
.L_x_297:
[----:B------:R-:W-:Y:S01]  /*6110*/  @!UP1 UPRMT UR4, UR28, 0x654, UR4 ;  /* 0x000006541c049896 */ /* 0x000fe20008000004 */
[----:B------:R-:W-:Y:S01]  /*6120*/  UMOV UR5, 0xffff ;  /* 0x0000ffff00057882 */ /* 0x000fe20000000000 */
[----:B------:R-:W-:-:S07]  /*6130*/  UMOV UR6, 0x1 ;  /* 0x0000000100067882 */ /* 0x000fce0000000000 */
[----:B------:R-:W-:Y:S01]  /*6140*/  @!P0 SYNCS.ARRIVE.TRANS64.RED.A1T0 RZ, [UR4], RZ ;  /* 0x000000ffffff89a7 */ /* 0x000fe20008100404 */
[----:B------:R-:W-:Y:S01]  /*6150*/  NOP ;  /* 0x0000000000007918 */ /* 0x000fe20000000000 */
[----:B-1----:R-:W1:Y:S01]  /*6160*/  LDS R0, [UR8+0x14] ;  /* 0x00001408ff007984 */ /* 0x002e620008000800 */
[----:B------:R-:W-:-:S04]  /*6170*/  ULOP3.LUT UR4, UR26, 0xffff, URZ, 0xc0, !UPT ;  /* 0x0000ffff1a047892 */ /* 0x000fc8000f8ec0ff */
[----:B------:R-:W-:-:S04]  /*6180*/  USHF.R.U32.HI UR4, URZ, 0x5, UR4 ;  /* 0x00000005ff047899 */ /* 0x000fc80008011604 */
[----:B------:R-:W-:Y:S02]  /*6190*/  USHF.L.U32 UR5, UR5, UR4, URZ ;  /* 0x0000000405057299 */ /* 0x000fe400080006ff */
[----:B------:R-:W-:-:S04]  /*61a0*/  USHF.L.U32 UR4, UR6, UR4, URZ ;  /* 0x0000000406047299 */ /* 0x000fc800080006ff */
[----:B-1----:R-:W-:-:S04]  /*61b0*/  LOP3.LUT R0, R0, UR5, RZ, 0xc0, !PT ;  /* 0x0000000500007c12 */ /* 0x002fc8000f8ec0ff */
[----:B------:R-:W-:-:S13]  /*61c0*/  ISETP.NE.AND P0, PT, R0, UR5, PT ;  /* 0x0000000500007c0c */ /* 0x000fda000bf05270 */
[----:B------:R-:W-:Y:S05]  /*61d0*/  @P0 BRA `(.L_x_131) ;  /* 0x0000000000580947 */ /* 0x000fea0003800000 */
[----:B------:R-:W1:Y:S02]  /*61e0*/  LDS R0, [UR8+0x18] ;  /* 0x00001808ff007984 */ /* 0x000e640008000800 */
[----:B-1----:R-:W-:-:S04]  /*61f0*/  LOP3.LUT R0, R0, UR4, RZ, 0xc0, !PT ;  /* 0x0000000400007c12 */ /* 0x002fc8000f8ec0ff */
[----:B------:R-:W-:-:S13]  /*6200*/  ISETP.NE.AND P0, PT, R0, UR4, PT ;  /* 0x0000000400007c0c */ /* 0x000fda000bf05270 */
[----:B------:R-:W-:Y:S05]  /*6210*/  @P0 BRA `(.L_x_132) ;  /* 0x00000000003c0947 */ /* 0x000fea0003800000 */
[----:B------:R-:W1:Y:S01]  /*6220*/  S2R R2, SR_LANEID ;  /* 0x0000000000027919 */ /* 0x000e620000000000 */
[----:B------:R-:W-:Y:S01]  /*6230*/  ULOP3.LUT UR5, URZ, UR5, URZ, 0x33, !UPT ;  /* 0x00000005ff057292 */ /* 0x000fe2000f8e33ff */
[----:B------:R-:W-:Y:S01]  /*6240*/  LOP3.LUT R4, RZ, UR4, RZ, 0x33, !PT ;  /* 0x00000004ff047c12 */ /* 0x000fe2000f8e33ff */
[----:B------:R-:W-:Y:S02]  /*6250*/  VOTEU.ANY UR4, UPT, PT ;  /* 0x0000000000047886 */ /* 0x000fe400038e0100 */
[----:B------:R-:W-:Y:S01]  /*6260*/  UFLO.U32 UR4, UR4 ;  /* 0x00000004000472bd */ /* 0x000fe200080e0000 */
[----:B------:R-:W2:Y:S01]  /*6270*/  REDUX UR6, R4 ;  /* 0x00000000040673c4 */ /* 0x000ea20000000000 */
[----:B------:R-:W-:-:S06]  /*6280*/  IMAD.U32 R0, RZ, RZ, UR5 ;  /* 0x00000005ff007e24 */ /* 0x000fcc000f8e00ff */
[----:B------:R4:W-:Y:S01]  /*6290*/  UTCATOMSWS.AND URZ, UR5 ;  /* 0x0000000500ff79e3 */ /* 0x0009e20008000000 */
[----:B------:R-:W3:Y:S01]  /*62a0*/  REDUX UR7, R0 ;  /* 0x00000000000773c4 */ /* 0x000ee20000000000 */
[----:B-1----:R-:W-:Y:S01]  /*62b0*/  ISETP.EQ.U32.AND P0, PT, R2, UR4, PT ;  /* 0x0000000402007c0c */ /* 0x002fe2000bf02070 */
[----:B--2---:R-:W-:Y:S01]  /*62c0*/  IMAD.U32 R2, RZ, RZ, UR6 ;  /* 0x00000006ff027e24 */ /* 0x004fe2000f8e00ff */
[----:B---3--:R-:W-:-:S11]  /*62d0*/  MOV R3, UR7 ;  /* 0x0000000700037c02 */ /* 0x008fd60008000f00 */
[----:B------:R4:W-:Y:S04]  /*62e0*/  @P0 ATOMS.AND RZ, [UR8+0x14], R3 ;  /* 0x00001403ffff098c */ /* 0x0009e8000a800008 */
[----:B------:R4:W-:Y:S01]  /*62f0*/  @P0 ATOMS.AND RZ, [UR8+0x18], R2 ;  /* 0x00001802ffff098c */ /* 0x0009e2000a800008 */
[----:B------:R-:W-:Y:S05]  /*6300*/  BRA `(.L_x_133) ;  /* 0x0000000000147947 */ /* 0x000fea0003800000 */
.L_x_132:
[----:B------:R-:W-:Y:S02]  /*6310*/  MOV R2, 0x6330 ;  /* 0x0000633000027802 */ /* 0x000fe40000000f00 */
[----:B---3-5:R-:W-:Y:S05]  /*6320*/  CALL.REL.NOINC `($__internal_0_$__cuda_sm10x_tcgen05_guardrail_trap_col_being_dealloced_not_returned_by_alloc) ;  /* 0x00000058002c7944 */ /* 0x028fea0003c00000 */
[----:B------:R-:W-:Y:S05]  /*6330*/  BRA `(.L_x_133) ;  /* 0x0000000000087947 */ /* 0x000fea0003800000 */
.L_x_131:
[----:B------:R-:W-:Y:S02]  /*6340*/  MOV R2, 0x6360 ;  /* 0x0000636000027802 */ /* 0x000fe40000000f00 */
[----:B---3-5:R-:W-:Y:S05]  /*6350*/  CALL.REL.NOINC `($__internal_2_$__cuda_sm10x_tcgen05_guardrail_trap_unallocated_columns_being_dealloced) ;  /* 0x0000005800387944 */ /* 0x028fea0003c00000 */
.L_x_133:
[----:B------:R-:W-:Y:S01]  /*6360*/  NOP ;  /* 0x0000000000007918 */ /* 0x000fe20000000000 */
[----:B----4-:R-:W-:Y:S05]  /*6370*/  EXIT ;  /* 0x000000000000794d */ /* 0x010fea0003800000 */
.L_x_104:
[----:B------:R-:W-:-:S09]  /*6380*/  UISETP.NE.OR UP0, UPT, UR25, 0x3, !UP3 ;  /* 0x000000031900788c */ /* 0x000fd2000df05670 */
[----:B------:R-:W-:Y:S05]  /*6390*/  BRA.U UP0, `(.L_x_134) ;  /* 0x0000000d00b47547 */ /* 0x000fea000b800000 */
[----:B------:R-:W1:Y:S01]  /*63a0*/  LDCU UR31, c[0x0][0x370] ;  /* 0x00006e00ff1f77ac */ /* 0x000e620008000800 */
[----:B------:R-:W2:Y:S01]  /*63b0*/  LDC.64 R16, c[0x0][0x348] ;  /* 0x0000d200ff107b82 */ /* 0x000ea20000000a00 */
[----:B------:R-:W-:Y:S02]  /*63c0*/  HFMA2 R13, -RZ, RZ, 0, 0 ;  /* 0x00000000ff0d7431 */ /* 0x000fe400000001ff */
[----:B------:R-:W-:Y:S01]  /*63d0*/  IMAD.MOV.U32 R15, RZ, RZ, 0x1 ;  /* 0x00000001ff0f7424 */ /* 0x000fe200078e00ff */
[----:B------:R-:W1:Y:S01]  /*63e0*/  LDCU.128 UR32, c[0x0][0xb10] ;  /* 0x00016200ff2077ac */ /* 0x000e620008000c00 */
[----:B------:R-:W-:Y:S01]  /*63f0*/  IMAD.MOV.U32 R14, RZ, RZ, RZ ;  /* 0x000000ffff0e7224 */ /* 0x000fe200078e00ff */
[----:B------:R-:W-:Y:S01]  /*6400*/  MOV R7, 0x1000 ;  /* 0x0000100000077802 */ /* 0x000fe20000000f00 */
[----:B------:R-:W3:Y:S01]  /*6410*/  LDCU UR30, c[0x0][0x374] ;  /* 0x00006e80ff1e77ac */ /* 0x000ee20008000800 */
[----:B------:R-:W4:Y:S01]  /*6420*/  LDC.64 R2, c[0x0][0x888] ;  /* 0x00022200ff027b82 */ /* 0x000f220000000a00 */
[----:B------:R-:W3:Y:S01]  /*6430*/  LDCU UR15, c[0x0][0xb0c] ;  /* 0x00016180ff0f77ac */ /* 0x000ee20008000800 */
[----:B------:R-:W2:Y:S06]  /*6440*/  LDCU UR40, c[0x0][0xb20] ;  /* 0x00016400ff2877ac */ /* 0x000eac0008000800 */
[----:B------:R-:W4:Y:S01]  /*6450*/  LDC.64 R4, c[0x0][0x890] ;  /* 0x00022400ff047b82 */ /* 0x000f220000000a00 */
[----:B------:R-:W2:Y:S01]  /*6460*/  LDCU UR4, c[0x0][0xb30] ;  /* 0x00016600ff0477ac */ /* 0x000ea20008000800 */
[----:B------:R-:W-:Y:S01]  /*6470*/  UMOV UR21, 0x400 ;  /* 0x0000040000157882 */ /* 0x000fe20000000000 */
[----:B-1----:R-:W-:-:S02]  /*6480*/  UIMAD.WIDE.U32 UR6, UR31, UR32, URZ ;  /* 0x000000201f0672a5 */ /* 0x002fc4000f8e00ff */
[----:B---3--:R-:W-:Y:S02]  /*6490*/  UIMAD.WIDE.U32 UR8, UR30, UR35, URZ ;  /* 0x000000231e0872a5 */ /* 0x008fe4000f8e00ff */
[----:B------:R-:W-:Y:S02]  /*64a0*/  ULEA UR21, UR46, UR21, 0x18 ;  /* 0x000000152e157291 */ /* 0x000fe4000f8ec0ff */
[----:B------:R-:W-:Y:S02]  /*64b0*/  UPLOP3.LUT UP3, UPT, UPT, UPT, UPT, 0x40, 0x4 ;  /* 0x000000000004789c */ /* 0x000fe40003f6e870 */
[----:B------:R-:W-:Y:S01]  /*64c0*/  UIADD3 UR37, UPT, UPT, UR21, 0x348, URZ ;  /* 0x0000034815257890 */ /* 0x000fe2000fffe0ff */
[----:B------:R-:W-:Y:S01]  /*64d0*/  UMOV UR6, UR7 ;  /* 0x0000000700067c82 */ /* 0x000fe20008000000 */
[----:B------:R-:W-:Y:S01]  /*64e0*/  UMOV UR38, UR9 ;  /* 0x0000000900267c82 */ /* 0x000fe20008000000 */
[----:B------:R-:W-:Y:S02]  /*64f0*/  UISETP.GE.AND UP0, UPT, UR42, 0x1, UPT ;  /* 0x000000012a00788c */ /* 0x000fe4000bf06270 */
[----:B------:R-:W-:Y:S01]  /*6500*/  UISETP.NE.AND UP4, UPT, UR42, 0x1, UPT ;  /* 0x000000012a00788c */ /* 0x000fe2000bf85270 */
[----:B------:R-:W1:Y:S01]  /*6510*/  LDCU.64 UR22, c[0x0][0xb28] ;  /* 0x00016500ff1677ac */ /* 0x000e620008000a00 */
[----:B------:R-:W-:-:S02]  /*6520*/  UISETP.NE.AND UP6, UPT, UR15, 0x1, UPT ;  /* 0x000000010f00788c */ /* 0x000fc4000bfc5270 */
[----:B------:R-:W-:Y:S02]  /*6530*/  UISETP.NE.AND UP5, UPT, UR34, 0x1, UPT ;  /* 0x000000012200788c */ /* 0x000fe4000bfa5270 */
[----:B------:R-:W-:Y:S02]  /*6540*/  UIADD3 UR25, UPT, UPT, UR21, 0x340, URZ ;  /* 0x0000034015197890 */ /* 0x000fe4000fffe0ff */
[----:B------:R-:W-:Y:S02]  /*6550*/  UPRMT UR37, UR46, 0x654, UR37 ;  /* 0x000006542e257896 */ /* 0x000fe40008000025 */
[----:B------:R-:W-:Y:S02]  /*6560*/  USHF.R.U32.HI UR39, URZ, UR33, UR6 ;  /* 0x00000021ff277299 */ /* 0x000fe40008011606 */
[----:B--2---:R-:W-:Y:S02]  /*6570*/  USHF.R.U32.HI UR38, URZ, UR40, UR38 ;  /* 0x00000028ff267299 */ /* 0x004fe40008011626 */
[----:B------:R-:W-:-:S11]  /*6580*/  UISETP.NE.AND UP2, UPT, UR4, 0x1, UPT ;  /* 0x000000010400788c */ /* 0x000fd6000bf45270 */
.L_x_143:
[C---:B------:R-:W-:Y:S02]  /*6590*/  LEA R12, R14.reuse, UR21, 0x3 ;  /* 0x000000150e0c7c11 */ /* 0x040fe4000f8e18ff */
[----:B------:R-:W-:Y:S02]  /*65a0*/  SHF.L.U32 R9, R13, 0x1f, RZ ;  /* 0x0000001f0d097819 */ /* 0x000fe400000006ff */
[----:B------:R-:W-:Y:S02]  /*65b0*/  LEA R10, R14, UR21, 0x4 ;  /* 0x000000150e0a7c11 */ /* 0x000fe4000f8e20ff */
[----:B------:R-:W2:Y:S02]  /*65c0*/  SYNCS.PHASECHK.TRANS64.TRYWAIT P0, [R12+URZ+0x370], R9 ;  /* 0x000370090c0075a7 */ /* 0x000ea400080011ff */
[----:B--23--:R-:W-:Y:S05]  /*65d0*/  @!P0 BRA `(.L_x_135) ;  /* 0x0000005000bc8947 */ /* 0x00cfea0003800000 */
.L_x_298:
[----:B--2---:R-:W2:Y:S01]  /*65e0*/  LDS.128 R8, [R10+0x400] ;  /* 0x000400000a087984 */ /* 0x004ea20000000c00 */
[----:B------:R-:W-:Y:S01]  /*65f0*/  UISETP.GE.AND UP0, UPT, UR42, 0x1, UPT ;  /* 0x000000012a00788c */ /* 0x000fe2000bf06270 */
[----:B------:R-:W-:Y:S01]  /*6600*/  @!PT LDS RZ, [RZ] ;  /* 0x00000000fffff984 */ /* 0x000fe20000000800 */
[----:B------:R-:W-:Y:S01]  /*6610*/  @!PT LDS RZ, [RZ] ;  /* 0x00000000fffff984 */ /* 0x000fe20000000800 */
[----:B------:R-:W-:Y:S01]  /*6620*/  @!PT LDS RZ, [RZ] ;  /* 0x00000000fffff984 */ /* 0x000fe20000000800 */
[----:B------:R-:W-:Y:S01]  /*6630*/  @!PT LDS RZ, [RZ] ;  /* 0x00000000fffff984 */ /* 0x000fe20000000800 */
[----:B------:R3:W-:Y:S06]  /*6640*/  MEMBAR.ALL.CTA ;  /* 0x0000000000007992 */ /* 0x0007ec0000008000 */
[----:B---3--:R-:W3:Y:S01]  /*6650*/  FENCE.VIEW.ASYNC.S ;  /* 0x00000000000073c6 */ /* 0x008ee20000000000 */
[----:B--2---:R-:W-:Y:S11]  /*6660*/  LOP3.LUT P0, RZ, R10, 0x1, RZ, 0xc0, !PT ;  /* 0x000000010aff7812 */ /* 0x004ff6000780c0ff */
[----:B------:R-:W-:Y:S02]  /*6670*/  @!UPT UIADD3 URZ, UPT, UPT, URZ, URZ, URZ ;  /* 0x000000fffffff290 */ /* 0x000fe4000fffe0ff */
[----:B---3--:R-:W-:Y:S01]  /*6680*/  VOTEU.ANY UP1, P0 ;  /* 0x0000000000ff7886 */ /* 0x008fe20000020100 */
[----:B------:R-:W-:Y:S11]  /*6690*/  PLOP3.LUT P0, PT, PT, PT, UP1, 0x80, 0x8 ;  /* 0x000000000008781c */ /* 0x000ff60003f0f018 */
[----:B------:R-:W-:Y:S02]  /*66a0*/  @!UPT UIADD3 URZ, UPT, UPT, URZ, URZ, URZ ;  /* 0x000000fffffff290 */ /* 0x000fe4000fffe0ff */
[----:B------:R-:W-:Y:S02]  /*66b0*/  @P0 SHF.R.U32.HI R0, RZ, 0x10, R9 ;  /* 0x00000010ff000819 */ /* 0x000fe40000011609 */
[----:B------:R-:W-:Y:S02]  /*66c0*/  @P0 MOV R6, R8 ;  /* 0x0000000800060202 */ /* 0x000fe40000000f00 */
[----:B------:R-:W-:Y:S01]  /*66d0*/  @P0 R2UR UR4, R0 ;  /* 0x00000000000402ca */ /* 0x000fe200000e0000 */
[----:B------:R-:W-:Y:S01]  /*66e0*/  VIADD R0, R12, 0x380 ;  /* 0x000003800c007836 */ /* 0x000fe20000000000 */
[----:B------:R-:W-:Y:S02]  /*66f0*/  @P0 LOP3.LUT R8, R9, 0xffff, RZ, 0xc0, !PT ;  /* 0x0000ffff09080812 */ /* 0x000fe400078ec0ff */
[----:B------:R-:W-:Y:S02]  /*6700*/  @P0 R2UR UR6, R6 ;  /* 0x00000000060602ca */ /* 0x000fe400000e0000 */
[----:B------:R-:W-:Y:S02]  /*6710*/  PRMT R0, RZ, 0x654, R0 ;  /* 0x00000654ff007816 */ /* 0x000fe40000000000 */
[----:B------:R-:W-:Y:S02]  /*6720*/  @P0 R2UR UR5, R8 ;  /* 0x00000000080502ca */ /* 0x000fe400000e0000 */
[----:B------:R2:W-:Y:S03]  /*6730*/  SYNCS.ARRIVE.TRANS64.RED.A1T0 RZ, [R0+URZ], RZ ;  /* 0x000000ff00ff79a7 */ /* 0x0005e600081004ff */
[----:B------:R-:W-:Y:S04]  /*6740*/  @UP1 UMOV UR29, UR4 ;  /* 0x00000004001d1c82 */ /* 0x000fe80008000000 */
[----:B------:R-:W-:Y:S04]  /*6750*/  @UP1 UMOV UR14, UR6 ;  /* 0x00000006000e1c82 */ /* 0x000fe80008000000 */
[----:B------:R-:W-:Y:S01]  /*6760*/  @UP1 UMOV UR13, UR5 ;  /* 0x00000005000d1c82 */ /* 0x000fe20008000000 */
[----:B------:R-:W-:Y:S05]  /*6770*/  BRA.U !UP0, `(.L_x_136) ;  /* 0x0000000108a47547 */ /* 0x000fea000b800000 */
[----:B------:R-:W-:Y:S02]  /*6780*/  UIMAD.WIDE.U32 UR8, UR13, UR35, URZ ;  /* 0x000000230d0872a5 */ /* 0x000fe4000f8e00ff */
[----:B------:R-:W-:Y:S02]  /*6790*/  UIMAD.WIDE.U32 UR10, UR14, UR32, URZ ;  /* 0x000000200e0a72a5 */ /* 0x000fe4000f8e00ff */
[----:B------:R-:W-:Y:S02]  /*67a0*/  USEL UR4, UR30, UR38, !UP5 ;  /* 0x000000261e047287 */ /* 0x000fe4000e800000 */
[----:B------:R-:W-:Y:S02]  /*67b0*/  USEL UR7, UR31, UR39, !UP6 ;  /* 0x000000271f077287 */ /* 0x000fe4000f000000 */
[----:B-1----:R-:W-:Y:S02]  /*67c0*/  UIMAD.WIDE.U32 UR16, UR4, UR22, URZ ;  /* 0x00000016041072a5 */ /* 0x002fe4000f8e00ff */
[----:B------:R-:W-:Y:S01]  /*67d0*/  UIMAD.WIDE.U32 UR18, UR7, UR22, URZ ;  /* 0x00000016071272a5 */ /* 0x000fe2000f8e00ff */
[----:B------:R-:W-:Y:S02]  /*67e0*/  UMOV UR5, UR9 ;  /* 0x0000000900057c82 */ /* 0x000fe40008000000 */
[----:B------:R-:W-:Y:S03]  /*67f0*/  USHF.R.U32.HI UR6, URZ, UR40, UR5 ;  /* 0x00000028ff067299 */ /* 0x000fe60008011605 */
[----:B------:R-:W-:Y:S01]  /*6800*/  UMOV UR5, UR11 ;  /* 0x0000000b00057c82 */ /* 0x000fe20008000000 */
[----:B------:R-:W-:Y:S02]  /*6810*/  USEL UR6, UR13, UR6, !UP5 ;  /* 0x000000060d067287 */ /* 0x000fe4000e800000 */
[----:B------:R-:W-:Y:S02]  /*6820*/  USHF.R.U32.HI UR8, URZ, UR33, UR5 ;  /* 0x00000021ff087299 */ /* 0x000fe40008011605 */
[----:B------:R-:W-:Y:S01]  /*6830*/  UIMAD.WIDE.U32 UR10, UR6, UR22, URZ ;  /* 0x00000016060a72a5 */ /* 0x000fe2000f8e00ff */
[----:B------:R-:W-:Y:S02]  /*6840*/  UMOV UR5, UR17 ;  /* 0x0000001100057c82 */ /* 0x000fe40008000000 */
[----:B------:R-:W-:Y:S03]  /*6850*/  @UP4 USHF.R.U32.HI UR4, URZ, UR23, UR5 ;  /* 0x00000017ff044299 */ /* 0x000fe60008011605 */
[----:B------:R-:W-:Y:S01]  /*6860*/  UMOV UR5, UR19 ;  /* 0x0000001300057c82 */ /* 0x000fe20008000000 */
[----:B------:R-:W-:Y:S02]  /*6870*/  UIMAD UR4, UR42, UR4, URZ ;  /* 0x000000042a0472a4 */ /* 0x000fe4000f8e02ff */
[----:B------:R-:W-:Y:S02]  /*6880*/  @UP4 USHF.R.U32.HI UR7, URZ, UR23, UR5 ;  /* 0x00000017ff074299 */ /* 0x000fe40008011605 */
[----:B------:R-:W-:Y:S02]  /*6890*/  USEL UR5, UR14, UR8, !UP6 ;  /* 0x000000080e057287 */ /* 0x000fe4000f000000 */
[----:B------:R-:W-:Y:S02]  /*68a0*/  UIMAD UR8, UR42, UR7, URZ ;  /* 0x000000072a0872a4 */ /* 0x000fe4000f8e02ff */
[----:B------:R-:W-:Y:S03]  /*68b0*/  UISETP.GE.AND UP0, UPT, UR6, UR4, UPT ;  /* 0x000000040600728c */ /* 0x000fe6000bf06270 */
[----:B------:R-:W-:Y:S01]  /*68c0*/  UMOV UR4, UR11 ;  /* 0x0000000b00047c82 */ /* 0x000fe20008000000 */
[----:B------:R-:W-:Y:S02]  /*68d0*/  UISETP.GE.OR UP0, UPT, UR5, UR8, UP0 ;  /* 0x000000080500728c */ /* 0x000fe40008706670 */
[----:B------:R-:W-:Y:S02]  /*68e0*/  USHF.R.U32.HI UR4, URZ, UR23, UR4 ;  /* 0x00000017ff047299 */ /* 0x000fe40008011604 */
[----:B------:R-:W-:Y:S02]  /*68f0*/  UIMAD.WIDE.U32 UR8, UR5, UR22, URZ ;  /* 0x00000016050872a5 */ /* 0x000fe4000f8e00ff */
[----:B------:R-:W-:Y:S04]  /*6900*/  USEL UR10, UR6, UR4, !UP4 ;  /* 0x00000004060a7287 */ /* 0x000fe8000e000000 */
[----:B------:R-:W-:Y:S01]  /*6910*/  UIADD3 UR11, UPT, UPT, -UR10, URZ, URZ ;  /* 0x000000ff0a0b7290 */ /* 0x000fe2000fffe1ff */
[----:B------:R-:W-:Y:S02]  /*6920*/  @!UP0 UMOV UR4, UR9 ;  /* 0x0000000900048c82 */ /* 0x000fe40008000000 */
[----:B------:R-:W-:Y:S02]  /*6930*/  @!UP0 USHF.R.U32.HI UR4, URZ, UR23, UR4 ;  /* 0x00000017ff048299 */ /* 0x000fe40008011604 */
[----:B------:R-:W-:Y:S02]  /*6940*/  UIMAD UR8, UR42, UR11, UR6 ;  /* 0x0000000b2a0872a4 */ /* 0x000fe4000f8e0206 */
[----:B------:R-:W-:Y:S04]  /*6950*/  @!UP0 USEL UR4, UR5, UR4, !UP4 ;  /* 0x0000000405048287 */ /* 0x000fe8000e000000 */
[----:B------:R-:W-:Y:S02]  /*6960*/  @!UP0 UIMAD UR8, UR7, UR8, UR4 ;  /* 0x00000008070882a4 */ /* 0x000fe4000f8e0204 */
[----:B------:R-:W-:Y:S02]  /*6970*/  @!UP0 UIADD3 UR9, UPT, UPT, UR10, -UR4, URZ ;  /* 0x800000040a098290 */ /* 0x000fe4000fffe0ff */
[----:B------:R-:W-:Y:S02]  /*6980*/  UIADD3 UR4, UPT, UPT, -UR5, URZ, URZ ;  /* 0x000000ff05047290 */ /* 0x000fe4000fffe1ff */
[----:B------:R-:W-:Y:S02]  /*6990*/  UIADD3 UR7, UPT, UPT, -UR6, URZ, URZ ;  /* 0x000000ff06077290 */ /* 0x000fe4000fffe1ff */
[----:B------:R-:W-:Y:S02]  /*69a0*/  @!UP0 UIMAD UR6, UR9, UR42, UR5 ;  /* 0x0000002a090682a4 */ /* 0x000fe4000f8e0205 */
[----:B------:R-:W-:Y:S02]  /*69b0*/  UIMAD UR14, UR15, UR4, UR14 ;  /* 0x000000040f0e72a4 */ /* 0x000fe4000f8e020e */
[----:B------:R-:W-:Y:S01]  /*69c0*/  UIMAD UR4, UR34, UR7, UR13 ;  /* 0x00000007220472a4 */ /* 0x000fe2000f8e020d */
[----:B------:R-:W-:Y:S02]  /*69d0*/  @!UP0 UMOV UR5, UR8 ;  /* 0x0000000800058c82 */ /* 0x000fe40008000000 */
[----:B------:R-:W-:Y:S02]  /*69e0*/  UIMAD UR14, UR5, UR15, UR14 ;  /* 0x0000000f050e72a4 */ /* 0x000fe4000f8e020e */
[----:B------:R-:W-:Y:S11]  /*69f0*/  UIMAD UR13, UR6, UR34, UR4 ;  /* 0x00000022060d72a4 */ /* 0x000ff6000f8e0204 */
[----:B------:R-:W-:Y:S01]  /*6a00*/  @!UPT UIADD3 URZ, UPT, UPT, URZ, URZ, URZ ;  /* 0x000000fffffff290 */ /* 0x000fe2000fffe0ff */
.L_x_136:
[----:B------:R-:W3:Y:S01]  /*6a10*/  @!UP2 LDCU.128 UR8, c[0x0][0xb10] ;  /* 0x00016200ff08a7ac */ /* 0x000ee20008000c00 */
[C---:B----4-:R-:W-:Y:S02]  /*6a20*/  ISETP.NE.U32.AND P1, PT, R4.reuse, RZ, PT ;  /* 0x000000ff0400720c */ /* 0x050fe40003f25070 */
[----:B------:R-:W-:Y:S02]  /*6a30*/  ISETP.NE.U32.AND P0, PT, R4, RZ, PT ;  /* 0x000000ff0400720c */ /* 0x000fe40003f05070 */
[C---:B------:R-:W-:Y:S02]  /*6a40*/  ISETP.NE.AND.EX P1, PT, R5.reuse, RZ, PT, P1 ;  /* 0x000000ff0500720c */ /* 0x040fe40003f25310 */
[----:B------:R-:W-:Y:S01]  /*6a50*/  ISETP.NE.AND.EX P0, PT, R5, RZ, PT, P0 ;  /* 0x000000ff0500720c */ /* 0x000fe20003f05300 */
[----:B------:R-:W4:Y:S01]  /*6a60*/  @!UP2 LDCU UR5, c[0x0][0xb0c] ;  /* 0x00016180ff05a7ac */ /* 0x000f220008000800 */
[----:B------:R-:W-:Y:S01]  /*6a70*/  SHF.L.U32 R9, R15, 0x1f, RZ ;  /* 0x0000001f0f097819 */ /* 0x000fe200000006ff */
[----:B------:R-:W-:Y:S02]  /*6a80*/  USHF.L.U32 UR26, UR24, 0x7, URZ ;  /* 0x00000007181a7899 */ /* 0x000fe400080006ff */
[----:B------:R-:W-:Y:S02]  /*6a90*/  USHF.L.U32 UR27, UR20, 0x6, URZ ;  /* 0x00000006141b7899 */ /* 0x000fe400080006ff */
[----:B---3--:R-:W-:Y:S07]  /*6aa0*/  UIMAD.WIDE.U32 UR6, UR14, UR8, URZ ;  /* 0x000000080e0672a5 */ /* 0x008fee000f8e00ff */
[----:B------:R-:W-:Y:S01]  /*6ab0*/  @!UP2 UMOV UR4, UR7 ;  /* 0x000000070004ac82 */ /* 0x000fe20008000000 */
[----:B----4-:R-:W-:Y:S02]  /*6ac0*/  @!UP2 UISETP.NE.AND UP0, UPT, UR5, 0x1, UPT ;  /* 0x000000010500a88c */ /* 0x010fe4000bf05270 */
[----:B------:R-:W-:Y:S02]  /*6ad0*/  @!UP2 USHF.R.U32.HI UR4, URZ, UR9, UR4 ;  /* 0x00000009ff04a299 */ /* 0x000fe40008011604 */
[----:B------:R-:W-:Y:S02]  /*6ae0*/  UIMAD.WIDE.U32 UR6, UR13, UR11, URZ ;  /* 0x0000000b0d0672a5 */ /* 0x000fe4000f8e00ff */
[----:B------:R-:W-:Y:S02]  /*6af0*/  @!UP2 USEL UR8, UR14, UR4, !UP0 ;  /* 0x000000040e08a287 */ /* 0x000fe4000c000000 */
[----:B------:R-:W-:Y:S03]  /*6b00*/  @!UP2 UISETP.NE.AND UP0, UPT, UR10, 0x1, UPT ;  /* 0x000000010a00a88c */ /* 0x000fe6000bf05270 */
[----:B------:R-:W-:Y:S02]  /*6b10*/  @!UP2 UMOV UR6, UR7 ;  /* 0x000000070006ac82 */ /* 0x000fe40008000000 */
[----:B------:R-:W3:Y:S02]  /*6b20*/  @!UP2 LDCU UR4, c[0x0][0xb20] ;  /* 0x00016400ff04a7ac */ /* 0x000ee40008000800 */
[----:B---3--:R-:W-:Y:S04]  /*6b30*/  @!UP2 USHF.R.U32.HI UR6, URZ, UR4, UR6 ;  /* 0x00000004ff06a299 */ /* 0x008fe80008011606 */
[----:B------:R-:W-:Y:S04]  /*6b40*/  @!UP2 USEL UR6, UR13, UR6, !UP0 ;  /* 0x000000060d06a287 */ /* 0x000fe8000c000000 */
[----:B------:R-:W-:Y:S02]  /*6b50*/  @!UP2 UIADD3 UR4, UPT, UPT, -UR8, UR6, URZ ;  /* 0x000000060804a290 */ /* 0x000fe4000fffe1ff */
[----:B------:R-:W-:Y:S02]  /*6b60*/  @!UP2 UIADD3 UR6, UPT, UPT, UR8, -UR6, URZ ;  /* 0x800000060806a290 */ /* 0x000fe4000fffe0ff */
[----:B------:R-:W-:Y:S02]  /*6b70*/  @!UP2 UIMAD UR14, UR4, UR5, UR14 ;  /* 0x00000005040ea2a4 */ /* 0x000fe4000f8e020e */
[----:B------:R-:W-:Y:S01]  /*6b80*/  @!UP2 UIMAD UR13, UR6, UR10, UR13 ;  /* 0x0000000a060da2a4 */ /* 0x000fe2000f8e020d */
[----:B------:R-:W-:Y:S11]  /*6b90*/  BRA.U UP3, `(.L_x_137) ;  /* 0x0000000103107547 */ /* 0x000ff6000b800000 */
[----:B--2---:R-:W-:Y:S04]  /*6ba0*/  MOV R0, UR41 ;  /* 0x0000002900007c02 */ /* 0x004fe80008000f00 */
[----:B------:R-:W-:Y:S04]  /*6bb0*/  SHF.L.U32 R11, R0, 0x1f, RZ ;  /* 0x0000001f000b7819 */ /* 0x000fe800000006ff */
[----:B------:R-:W2:Y:S02]  /*6bc0*/  SYNCS.PHASECHK.TRANS64.TRYWAIT P2, [UR21+0x368], R11 ;  /* 0x0003680bff0075a7 */ /* 0x000ea40008041115 */
[----:B--2---:R-:W-:Y:S05]  /*6bd0*/  @!P2 BRA `(.L_x_138) ;  /* 0x0000004c0050a947 */ /* 0x004fea0003800000 */
.L_x_137:
[----:B------:R-:W-:Y:S05]  /*6be0*/  @!P1 BRA `(.L_x_139) ;  /* 0x0000000000309947 */ /* 0x000fea0003800000 */
[----:B------:R-:W-:Y:S01]  /*6bf0*/  ISETP.NE.U32.AND P1, PT, R2, RZ, PT ;  /* 0x000000ff0200720c */ /* 0x000fe20003f25070 */
[----:B------:R-:W3:Y:S01]  /*6c00*/  LDCU.64 UR4, c[0x0][0x358] ;  /* 0x00006b00ff0477ac */ /* 0x000ee20008000a00 */
[----:B------:R-:W-:Y:S02]  /*6c10*/  IMAD.MOV.U32 R86, RZ, RZ, 0x1 ;  /* 0x00000001ff567424 */ /* 0x000fe400078e00ff */
[----:B------:R-:W-:Y:S11]  /*6c20*/  ISETP.NE.AND.EX P1, PT, R3, RZ, PT, P1 ;  /* 0x000000ff0300720c */ /* 0x000ff60003f25310 */
[----:B------:R-:W-:Y:S02]  /*6c30*/  @!UPT UIADD3 URZ, UPT, UPT, URZ, URZ, URZ ;  /* 0x000000fffffff290 */ /* 0x000fe4000fffe0ff */
[----:B--2---:R-:W2:Y:S01]  /*6c40*/  @P1 LDC.64 R10, c[0x0][0x888] ;  /* 0x00022200ff0a1b82 */ /* 0x004ea20000000a00 */
[----:B------:R-:W-:Y:S04]  /*6c50*/  @P1 IMAD R0, R4, UR36, RZ ;  /* 0x0000002404001c24 */ /* 0x000fe8000f8e02ff */
[----:B--2---:R-:W-:Y:S04]  /*6c60*/  @P1 IMAD.WIDE R10, R0, 0x4, R10 ;  /* 0x00000004000a1825 */ /* 0x004fe800078e020a */
[----:B------:R-:W-:Y:S01]  /*6c70*/  HFMA2 R0, -RZ, RZ, 0, 5.9604644775390625e-08 ;  /* 0x00000001ff007431 */ /* 0x000fe200000001ff */
[----:B---3-5:R3:W5:Y:S04]  /*6c80*/  @P1 LDG.E R41, desc[UR4][R10.64] ;  /* 0x000000040a291981 */ /* 0x028768000c1e1900 */
[----:B------:R-:W-:Y:S01]  /*6c90*/  @!P1 PRMT R86, R0, 0x7610, R86 ;  /* 0x0000761000569816 */ /* 0x000fe20000000056 */
[----:B---3--:R-:W4:Y:S06]  /*6ca0*/  @!P1 LDC R41, c[0x0][0x880] ;  /* 0x00022000ff299b82 */ /* 0x008f2c0000000800 */
.L_x_139:
[----:B----45:R-:W-:Y:S01]  /*6cb0*/  @!P0 FSETP.EQ.AND P1, PT, R41, RZ, PT ;  /* 0x000000ff2900820b */ /* 0x030fe20003f22000 */
[----:B------:R-:W-:Y:S01]  /*6cc0*/  @!UPT UIADD3 URZ, UPT, UPT, URZ, URZ, URZ ;  /* 0x000000fffffff290 */ /* 0x000fe2000fffe0ff */
[----:B------:R-:W-:Y:S11]  /*6cd0*/  @!P0 BRA `(.L_x_140) ;  /* 0x0000000000188947 */ /* 0x000ff60003800000 */
[----:B------:R-:W-:Y:S02]  /*6ce0*/  LOP3.LUT P0, RZ, R86, 0xff, RZ, 0xc0, !PT ;  /* 0x000000ff56ff7812 */ /* 0x000fe4000780c0ff */
[----:B------:R-:W-:Y:S04]  /*6cf0*/  ISETP.NE.U32.AND P1, PT, R2, RZ, PT ;  /* 0x000000ff0200720c */ /* 0x000fe80003f25070 */
[----:B------:R-:W-:Y:S04]  /*6d00*/  ISETP.NE.AND.EX P1, PT, R3, RZ, PT, P1 ;  /* 0x000000ff0300720c */ /* 0x000fe80003f25310 */
[----:B------:R-:W-:Y:S03]  /*6d10*/  PLOP3.LUT P1, PT, P1, PT, PT, 0x8, 0x80 ;  /* 0x000000000080781c */ /* 0x000fe60000f2e170 */
[----:B------:R-:W-:Y:S11]  /*6d20*/  @P0 FSETP.EQ.AND P1, PT, R41, RZ, PT ;  /* 0x000000ff2900020b */ /* 0x000ff60003f22000 */
[----:B------:R-:W-:Y:S02]  /*6d30*/  @!UPT UIADD3 URZ, UPT, UPT, URZ, URZ, URZ ;  /* 0x000000fffffff290 */ /* 0x000fe4000fffe0ff */
.L_x_140:
[----:B------:R-:W3:Y:S01]  /*6d40*/  SYNCS.PHASECHK.TRANS64.TRYWAIT P2, [UR21+0x350], R9 ;  /* 0x00035009ff0075a7 */ /* 0x000ee20008041115 */
[----:B------:R-:W-:Y:S04]  /*6d50*/  ELECT P0, URZ, PT ;  /* 0x0000000000ff782f */ /* 0x000fe80003800000 */
[----:B------:R-:W-:Y:S11]  /*6d60*/  PLOP3.LUT P1, PT, P1, P0, PT, 0xf2, 0x2f ;  /* 0x00000000002f781c */ /* 0x000ff60000f21e72 */
[----:B------:R-:W-:Y:S02]  /*6d70*/  @!UPT UIADD3 URZ, UPT, UPT, URZ, URZ, URZ ;  /* 0x000000fffffff290 */ /* 0x000fe4000fffe0ff */
[----:B------:R-:W-:Y:S05]  /*6d80*/  @!P1 IADD3 R8, P0, PT, R16, 0x580, RZ ;  /* 0x0000058010089810 */ /* 0x000fea0007f1e0ff */
[----:B------:R-:W-:Y:S01]  /*6d90*/  @!P1 IMAD.X R6, RZ, RZ, R17, P0 ;  /* 0x000000ffff069224 */ /* 0x000fe200000e0611 */
[----:B---3--:R-:W-:Y:S07]  /*6da0*/  @!P2 BRA `(.L_x_141) ;  /* 0x0000004800f4a947 */ /* 0x008fee0003800000 */
.L_x_301:
[----:B------:R-:W-:Y:S01]  /*6db0*/  @!P1 R2UR UR5, R8 ;  /* 0x00000000080592ca */ /* 0x000fe200000e0000 */
[----:B------:R-:W-:Y:S01]  /*6dc0*/  VOTEU.ALL UP0, P1 ;  /* 0x0000000000ff7886 */ /* 0x000fe20000800000 */
[----:B------:R-:W-:Y:S01]  /*6dd0*/  @!P1 R2UR UR4, R6 ;  /* 0x00000000060492ca */ /* 0x000fe200000e0000 */
[----:B------:R-:W-:Y:S01]  /*6de0*/  UMOV UR16, 0x0 ;  /* 0x0000000000107882 */ /* 0x000fe20000000000 */
[----:B------:R-:W-:Y:S01]  /*6df0*/  UMOV UR17, 0x10000000 ;  /* 0x1000000000117882 */ /* 0x000fe20000000000 */
[----:B------:R-:W-:Y:S01]  /*6e00*/  UMOV UR28, UR36 ;  /* 0x00000024001c7c82 */ /* 0x000fe20008000000 */
[----:B------:R-:W-:Y:S01]  /*6e10*/  @!UP0 UIADD3 UR24, UPT, UPT, UR21, 0x500, URZ ;  /* 0x0000050015188890 */ /* 0x000fe2000fffe0ff */
[----:B--2---:R-:W-:Y:S01]  /*6e20*/  @!P1 IMAD.MOV.U32 R0, RZ, RZ, 0x1000 ;  /* 0x00001000ff009424 */ /* 0x004fe200078e00ff */
[----:B------:R-:W-:Y:S01]  /*6e30*/  @!UP0 UIADD3 UR10, UPT, UPT, UR26, 0x40, URZ ;  /* 0x000000401a0a8890 */ /* 0x000fe2000fffe0ff */
[----:B------:R-:W-:Y:S01]  /*6e40*/  VIADD R14, R14, 0x1 ;  /* 0x000000010e0e7836 */ /* 0x000fe20000000000 */
[----:B------:R-:W-:Y:S01]  /*6e50*/  @!UP0 UIADD3 UR8, UPT, UPT, UR21, 0xd00, URZ ;  /* 0x00000d0015088890 */ /* 0x000fe2000fffe0ff */
[----:B------:R-:W-:Y:S02]  /*6e60*/  VOTEU.ALL UP0, P1 ;  /* 0x0000000000ff7886 */ /* 0x000fe40000800000 */
[----:B------:R-:W-:Y:S01]  /*6e70*/  IMAD.U32 R10, RZ, RZ, UR5 ;  /* 0x00000005ff0a7e24 */ /* 0x000fe2000f8e00ff */
[----:B------:R-:W-:Y:S01]  /*6e80*/  UMOV UR9, UR25 ;  /* 0x0000001900097c82 */ /* 0x000fe20008000000 */
[----:B------:R-:W-:Y:S01]  /*6e90*/  IMAD.U32 R11, RZ, RZ, UR4 ;  /* 0x00000004ff0b7e24 */ /* 0x000fe2000f8e00ff */
[----:B------:R-:W-:Y:S01]  /*6ea0*/  UMOV UR11, UR27 ;  /* 0x0000001b000b7c82 */ /* 0x000fe20008000000 */
[----:B------:R-:W-:Y:S01]  /*6eb0*/  UMOV UR12, UR36 ;  /* 0x00000024000c7c82 */ /* 0x000fe20008000000 */
[----:B------:R-:W-:Y:S01]  /*6ec0*/  @!P1 R2UR UR4, R10 ;  /* 0x000000000a0492ca */ /* 0x000fe200000e0000 */
[----:B------:R-:W-:Y:S01]  /*6ed0*/  UPRMT UR6, UR46, 0x654, UR25 ;  /* 0x000006542e067896 */ /* 0x000fe20008000019 */
[----:B------:R-:W-:Y:S11]  /*6ee0*/  @!P1 R2UR UR5, R11 ;  /* 0x000000000b0592ca */ /* 0x000ff600000e0000 */
[----:B------:R-:W-:Y:S02]  /*6ef0*/  @!UPT UIADD3 URZ, UPT, UPT, URZ, URZ, URZ ;  /* 0x000000fffffff290 */ /* 0x000fe4000fffe0ff */
[----:B------:R2:W-:Y:S01]  /*6f00*/  @!UP0 UTMALDG.3D [UR24], [UR4], desc[UR16] ;  /* 0x00001018040085b4 */ /* 0x0005e20008011000 */
[----:B------:R-:W-:Y:S05]  /*6f10*/  VOTEU.ALL UP0, P1 ;  /* 0x0000000000ff7886 */ /* 0x000fea0000800000 */
[----:B------:R2:W-:Y:S01]  /*6f20*/  @!UP0 UTMALDG.3D [UR8], [UR4], desc[UR16] ;  /* 0x00001008040085b4 */ /* 0x0005e20008011000 */
[----:B------:R2:W-:Y:S01]  /*6f30*/  @!P1 SYNCS.ARRIVE.TRANS64.RED.A0TR RZ, [UR21+0x340], R0 ;  /* 0x00034000ffff99a7 */ /* 0x0005e20008300415 */
[----:B------:R-:W-:Y:S01]  /*6f40*/  SYNCS.ARRIVE.TRANS64.RED.A1T0 RZ, [UR6], RZ ;  /* 0x000000ffffff79a7 */ /* 0x000fe20008100406 */
[----:B------:R-:W3:Y:S02]  /*6f50*/  SYNCS.PHASECHK.TRANS64.TRYWAIT P0, [UR21+0x358], R9 ;  /* 0x00035809ff0075a7 */ /* 0x000ee40008001115 */
[----:B--23--:R-:W-:Y:S05]  /*6f60*/  @!P0 BRA `(.L_x_142) ;  /* 0x00000048009c8947 */ /* 0x00cfea0003800000 */
.L_x_303:
[----:B------:R-:W-:Y:S01]  /*6f70*/  UIADD3 UR24, UPT, UPT, UR13, UR63, URZ ;  /* 0x0000003f0d187290 */ /* 0x000fe2000fffe0ff */
[----:B------:R-:W-:Y:S01]  /*6f80*/  @!P1 IADD3 R6, P0, PT, R16, 0x580, RZ ;  /* 0x0000058010069810 */ /* 0x000fe20007f1e0ff */
[----:B------:R-:W-:Y:S01]  /*6f90*/  UPLOP3.LUT UP3, UPT, UPT, UPT, UPT, 0x80, 0x8 ;  /* 0x000000000008789c */ /* 0x000fe20003f6f070 */
[----:B------:R-:W-:Y:S01]  /*6fa0*/  R2UR UR28, R88 ;  /* 0x00000000581c72ca */ /* 0x000fe200000e0000 */
[----:B------:R-:W-:Y:S01]  /*6fb0*/  VOTEU.ALL UP0, P1 ;  /* 0x0000000000ff7886 */ /* 0x000fe20000800000 */
[----:B------:R-:W-:Y:S01]  /*6fc0*/  @!P1 R2UR UR5, R6 ;  /* 0x00000000060592ca */ /* 0x000fe200000e0000 */
[----:B--2---:R-:W-:Y:S01]  /*6fd0*/  @!P1 IMAD.X R0, RZ, RZ, R17, P0 ;  /* 0x000000ffff009224 */ /* 0x004fe200000e0611 */
[----:B------:R-:W-:Y:S01]  /*6fe0*/  UMOV UR6, 0x0 ;  /* 0x0000000000067882 */ /* 0x000fe20000000000 */
[----:B------:R-:W-:Y:S01]  /*6ff0*/  UMOV UR7, 0x10000000 ;  /* 0x1000000000077882 */ /* 0x000fe20000000000 */
[----:B------:R-:W-:Y:S01]  /*7000*/  @!UP0 UIADD3 UR18, UPT, UPT, UR26, 0x20, URZ ;  /* 0x000000201a128890 */ /* 0x000fe2000fffe0ff */
[----:B------:R-:W-:Y:S01]  /*7010*/  ISETP.NE.AND P0, PT, R14, 0x2, PT ;  /* 0x000000020e00780c */ /* 0x000fe20003f05270 */
[----:B------:R-:W-:Y:S01]  /*7020*/  @!UP0 UIADD3 UR16, UPT, UPT, UR21, 0x1500, URZ ;  /* 0x0000150015108890 */ /* 0x000fe2000fffe0ff */
[----:B------:R-:W-:Y:S01]  /*7030*/  @!P1 R2UR UR4, R0 ;  /* 0x00000000000492ca */ /* 0x000fe200000e0000 */
[----:B------:R-:W-:Y:S01]  /*7040*/  @!UP0 UIADD3 UR17, UPT, UPT, UR21, 0x348, URZ ;  /* 0x0000034815118890 */ /* 0x000fe2000fffe0ff */
[----:B------:R-:W-:Y:S01]  /*7050*/  SEL R0, RZ, 0x1, P0 ;  /* 0x00000001ff007807 */ /* 0x000fe20000000000 */
[----:B------:R-:W-:Y:S01]  /*7060*/  @!UP0 UIADD3 UR10, UPT, UPT, UR26, 0x60, URZ ;  /* 0x000000601a0a8890 */ /* 0x000fe2000fffe0ff */
[----:B------:R-:W-:Y:S01]  /*7070*/  LOP3.LUT R15, R15, 0x1, RZ, 0x3c, !PT ;  /* 0x000000010f0f7812 */ /* 0x000fe200078e3cff */
[----:B------:R-:W-:Y:S01]  /*7080*/  @!UP0 UIADD3 UR8, UPT, UPT, UR21, 0x1d00, URZ ;  /* 0x00001d0015088890 */ /* 0x000fe2000fffe0ff */
[----:B------:R-:W-:Y:S01]  /*7090*/  IMAD.U32 R8, RZ, RZ, UR5 ;  /* 0x00000005ff087e24 */ /* 0x000fe2000f8e00ff */
[----:B------:R-:W-:Y:S01]  /*70a0*/  VOTEU.ALL UP0, P1 ;  /* 0x0000000000ff7886 */ /* 0x000fe20000800000 */
[----:B------:R-:W-:Y:S01]  /*70b0*/  UMOV UR19, UR27 ;  /* 0x0000001b00137c82 */ /* 0x000fe20008000000 */
[----:B------:R-:W-:Y:S01]  /*70c0*/  UMOV UR20, UR36 ;  /* 0x0000002400147c82 */ /* 0x000fe20008000000 */
[----:B------:R-:W-:Y:S01]  /*70d0*/  UMOV UR11, UR27 ;  /* 0x0000001b000b7c82 */ /* 0x000fe20008000000 */
[----:B------:R-:W-:Y:S01]  /*70e0*/  UMOV UR12, UR36 ;  /* 0x00000024000c7c82 */ /* 0x000fe20008000000 */
[----:B------:R-:W-:Y:S01]  /*70f0*/  UMOV UR9, UR17 ;  /* 0x0000001100097c82 */ /* 0x000fe20008000000 */
[----:B------:R-:W-:Y:S01]  /*7100*/  IMAD.U32 R9, RZ, RZ, UR4 ;  /* 0x00000004ff097e24 */ /* 0x000fe2000f8e00ff */
[----:B------:R-:W-:Y:S01]  /*7110*/  @!P1 R2UR UR4, R8 ;  /* 0x00000000080492ca */ /* 0x000fe200000e0000 */
[----:B------:R-:W-:Y:S01]  /*7120*/  UMOV UR36, UR29 ;  /* 0x0000001d00247c82 */ /* 0x000fe20008000000 */
[----:B------:R-:W-:Y:S02]  /*7130*/  LOP3.LUT R13, R13, R0, RZ, 0x3c, !PT ;  /* 0x000000000d0d7212 */ /* 0x000fe400078e3cff */
[----:B------:R-:W-:Y:S02]  /*7140*/  @!P1 R2UR UR5, R9 ;  /* 0x00000000090592ca */ /* 0x000fe400000e0000 */
[----:B------:R-:W-:Y:S11]  /*7150*/  SEL R14, R14, RZ, P0 ;  /* 0x000000ff0e0e7207 */ /* 0x000ff60000000000 */
[----:B------:R2:W-:Y:S01]  /*7160*/  @!UP0 UTMALDG.3D [UR16], [UR4], desc[UR6] ;  /* 0x00000610040085b4 */ /* 0x0005e20008011000 */
[----:B------:R-:W-:Y:S05]  /*7170*/  VOTEU.ALL UP0, P1 ;  /* 0x0000000000ff7886 */ /* 0x000fea0000800000 */
[----:B------:R3:W-:Y:S01]  /*7180*/  @!UP0 UTMALDG.3D [UR8], [UR4], desc[UR6] ;  /* 0x00000608040085b4 */ /* 0x0007e20008011000 */
[----:B------:R3:W-:Y:S01]  /*7190*/  @!P1 SYNCS.ARRIVE.TRANS64.RED.A0TR RZ, [UR21+0x348], R7 ;  /* 0x00034807ffff99a7 */ /* 0x0007e20008300415 */
[----:B------:R-:W-:Y:S01]  /*71a0*/  SYNCS.ARRIVE.TRANS64.RED.A1T0 RZ, [UR37], RZ ;  /* 0x000000ffffff79a7 */ /* 0x000fe20008100425 */
[----:B--2---:R-:W-:Y:S01]  /*71b0*/  UIADD3 UR20, UPT, UPT, UR14, UR28, URZ ;  /* 0x0000001c0e147290 */ /* 0x004fe2000fffe0ff */
[----:B------:R-:W-:Y:S11]  /*71c0*/  BRA.U UP1, `(.L_x_143) ;  /* 0xfffffff101f07547 */ /* 0x000ff6000b83ffff */
[----:B------:R-:W-:-:S04]  /*71d0*/  SHF.L.U32 R3, R15, 0x1f, RZ ;  /* 0x0000001f0f037819 */ /* 0x000fc800000006ff */
[----:B------:R-:W2:Y:S02]  /*71e0*/  SYNCS.PHASECHK.TRANS64.TRYWAIT P0, [UR21+0x350], R3 ;  /* 0x00035003ff0075a7 */ /* 0x000ea40008001115 */
[----:B--2---:R-:W-:Y:S05]  /*71f0*/  @!P0 BRA `(.L_x_144) ;  /* 0x0000004800108947 */ /* 0x004fea0003800000 */
.L_x_305:
[----:B--2---:R-:W-:-:S07]  /*7200*/  MOV R0, UR21 ;  /* 0x0000001500007c02 */ /* 0x004fce0008000f00 */
.L_x_145:
[----:B--2---:R-:W-:-:S04]  /*7210*/  SHF.L.U32 R3, R15, 0x1f, RZ ;  /* 0x0000001f0f037819 */ /* 0x004fc800000006ff */
[----:B------:R2:W4:Y:S03]  /*7220*/  SYNCS.PHASECHK.TRANS64.TRYWAIT P0, [R0+URZ+0x358], R3 ;  /* 0x00035803000075a7 */ /* 0x00052600080011ff */
[----:B----4-:R-:W-:Y:S05]  /*7230*/  @!P0 NANOSLEEP.SYNCS 0x989680 ;  /* 0x009896800000895d */ /* 0x010fea0003900000 */
[----:B------:R-:W4:Y:S02]  /*7240*/  @!P0 SYNCS.PHASECHK.TRANS64 P0, [R0+URZ+0x358], R3 ;  /* 0x00035803000085a7 */ /* 0x000f2400080010ff */
[----:B-1-34-:R-:W-:Y:S05]  /*7250*/  @P0 EXIT ;  /* 0x000000000000094d */ /* 0x01afea0003800000 */
[----:B------:R-:W-:Y:S05]  /*7260*/  BRA `(.L_x_145) ;  /* 0xfffffffc00e87947 */ /* 0x000fea000383ffff */
.L_x_134:
[----:B------:R-:W-:-:S06]  /*7270*/  UISETP.GE.AND UP0, UPT, UR25, 0x4, UPT ;  /* 0x000000041900788c */ /* 0x000fcc000bf06270 */
[----:B------:R-:W-:-:S13]  /*7280*/  PLOP3.LUT P0, PT, PT, PT, UP0, 0x80, 0x8 ;  /* 0x000000000008781c */ /* 0x000fda0003f0f008 */
[----:B------:R-:W-:Y:S05]  /*7290*/  @!P0 EXIT ;  /* 0x000000000000894d */ /* 0x000fea0003800000 */
[----:B------:R-:W-:Y:S01]  /*72a0*/  BAR.SYNC.DEFER_BLOCKING 0x6, 0xa0 ;  /* 0x0182800000007b1d */ /* 0x000fe20000010000 */
[----:B------:R-:W-:Y:S01]  /*72b0*/  IMAD.SHL.U32 R4, R87, 0x200000, RZ ;  /* 0x0020000057047824 */ /* 0x000fe200078e00ff */
[----:B------:R-:W-:Y:S01]  /*72c0*/  CS2R R94, SRZ ;  /* 0x00000000005e7805 */ /* 0x000fe2000001ff00 */
[C---:B------:R-:W-:Y:S01]  /*72d0*/  IMAD.SHL.U32 R85, R97.reuse, 0x20, RZ ;  /* 0x0000002061557824 */ /* 0x040fe200078e00ff */
[----:B------:R-:W-:Y:S01]  /*72e0*/  CS2R R92, SRZ ;  /* 0x00000000005c7805 */ /* 0x000fe2000001ff00 */
[C---:B------:R-:W-:Y:S01]  /*72f0*/  IMAD.U32 R37, R97.reuse, 0x10000, RZ ;  /* 0x0001000061257824 */ /* 0x040fe200078e00ff */
[----:B------:R-:W-:Y:S02]  /*7300*/  UMOV UR44, 0x400 ;  /* 0x00000400002c7882 */ /* 0x000fe40000000000 */
[----:B------:R-:W1:Y:S01]  /*7310*/  LDC.64 R82, c[0x0][0x8b0] ;  /* 0x00022c00ff527b82 */ /* 0x000e620000000a00 */
[----:B------:R-:W-:Y:S01]  /*7320*/  ULEA UR44, UR46, UR44, 0x18 ;  /* 0x0000002c2e2c7291 */ /* 0x000fe2000f8ec0ff */
[----:B------:R-:W-:Y:S01]  /*7330*/  IMAD.SHL.U32 R5, R97, 0x4, RZ ;  /* 0x0000000461057824 */ /* 0x000fe200078e00ff */
[----:B------:R-:W-:Y:S01]  /*7340*/  LOP3.LUT R4, R4, 0x200000, RZ, 0xc0, !PT ;  /* 0x0020000004047812 */ /* 0x000fe200078ec0ff */
[----:B------:R-:W-:Y:S01]  /*7350*/  IMAD.SHL.U32 R7, R87, 0x400, RZ ;  /* 0x0000040057077824 */ /* 0x000fe200078e00ff */
[C---:B------:R-:W-:Y:S01]  /*7360*/  LOP3.LUT R6, R85.reuse, 0x80, RZ, 0xc0, !PT ;  /* 0x0000008055067812 */ /* 0x040fe200078ec0ff */
[----:B------:R-:W-:Y:S01]  /*7370*/  UIADD3 UR4, UPT, UPT, UR44, 0x2500, URZ ;  /* 0x000025002c047890 */ /* 0x000fe2000fffe0ff */
[C---:B------:R-:W-:Y:S01]  /*7380*/  LOP3.LUT R84, R85.reuse, 0xb60, RZ, 0xc0, !PT ;  /* 0x00000b6055547812 */ /* 0x040fe200078ec0ff */
[----:B------:R-:W2:Y:S01]  /*7390*/  LDC.64 R80, c[0x0][0x8a8] ;  /* 0x00022a00ff507b82 */ /* 0x000ea20000000a00 */
[----:B------:R-:W-:Y:S01]  /*73a0*/  LOP3.LUT R37, R4, 0x400000, R37, 0xf8, !PT ;  /* 0x0040000004257812 */ /* 0x000fe200078ef825 */
[----:B------:R-:W-:Y:S01]  /*73b0*/  IMAD.MOV.U32 R36, RZ, RZ, RZ ;  /* 0x000000ffff247224 */ /* 0x000fe200078e00ff */
[----:B------:R-:W-:Y:S01]  /*73c0*/  LOP3.LUT R5, R6, 0x10, R5, 0xf8, !PT ;  /* 0x0000001006057812 */ /* 0x000fe200078ef805 */
[----:B------:R-:W-:Y:S01]  /*73d0*/  IMAD.MOV.U32 R91, RZ, RZ, RZ ;  /* 0x000000ffff5b7224 */ /* 0x000fe200078e00ff */
[----:B------:R-:W-:Y:S01]  /*73e0*/  LOP3.LUT R84, R84, 0x400, R7, 0xf8, !PT ;  /* 0x0000040054547812 */ /* 0x000fe200078ef807 */
[----:B------:R-:W-:Y:S01]  /*73f0*/  IMAD.U32 R96, RZ, RZ, UR4 ;  /* 0x00000004ff607e24 */ /* 0x000fe2000f8e00ff */
[----:B------:R-:W-:Y:S01]  /*7400*/  LOP3.LUT P0, RZ, R85, 0x80, RZ, 0xc0, !PT ;  /* 0x0000008055ff7812 */ /* 0x000fe2000780c0ff */
[----:B------:R-:W3:Y:S01]  /*7410*/  LDCU UR58, c[0x0][0x370] ;  /* 0x00006e00ff3a77ac */ /* 0x000ee20008000800 */
[----:B------:R-:W4:Y:S01]  /*7420*/  LDS R0, [UR44+0x420] ;  /* 0x0004202cff007984 */ /* 0x000f220008000800 */
[----:B------:R-:W-:-:S02]  /*7430*/  LOP3.LUT R84, R84, R5, RZ, 0xfc, !PT ;  /* 0x0000000554547212 */ /* 0x000fc400078efcff */
[----:B------:R-:W-:Y:S01]  /*7440*/  P2R R4, PR, RZ, 0x1 ;  /* 0x00000001ff047803 */ /* 0x000fe20000000000 */
[----:B------:R-:W1:Y:S01]  /*7450*/  LDCU UR43, c[0x0][0xb0c] ;  /* 0x00016180ff2b77ac */ /* 0x000e620008000800 */
[----:B------:R-:W-:Y:S01]  /*7460*/  LOP3.LUT R97, R97, 0x60, RZ, 0xc0, !PT ;  /* 0x0000006061617812 */ /* 0x000fe200078ec0ff */
[----:B------:R-:W1:Y:S01]  /*7470*/  LDCU UR39, c[0x0][0xb30] ;  /* 0x00016600ff2777ac */ /* 0x000e620008000800 */
[----:B------:R-:W1:Y:S01]  /*7480*/  LDCU.64 UR56, c[0x0][0x888] ;  /* 0x00011100ff3877ac */ /* 0x000e620008000a00 */
[----:B------:R-:W1:Y:S01]  /*7490*/  LDCU.64 UR40, c[0x0][0xb28] ;  /* 0x00016500ff2877ac */ /* 0x000e620008000a00 */
[----:B------:R-:W1:Y:S01]  /*74a0*/  LDCU.64 UR60, c[0x0][0x890] ;  /* 0x00011200ff3c77ac */ /* 0x000e620008000a00 */
[----:B------:R-:W1:Y:S01]  /*74b0*/  LDCU.128 UR52, c[0x0][0xb10] ;  /* 0x00016200ff3477ac */ /* 0x000e620008000c00 */
[----:B------:R-:W1:Y:S01]  /*74c0*/  LDCU UR47, c[0x0][0x374] ;  /* 0x00006e80ff2f77ac */ /* 0x000e620008000800 */
[----:B------:R-:W-:Y:S01]  /*74d0*/  UIADD3 UR62, UPT, UPT, UR44, 0x500, URZ ;  /* 0x000005002c3e7890 */ /* 0x000fe2000fffe0ff */
[----:B-1234-:R-:W-:-:S11]  /*74e0*/  IMAD.IADD R37, R0, 0x1, R37 ;  /* 0x0000000100257824 */ /* 0x01efd600078e0225 */
.L_x_171:
[C---:B------:R-:W-:Y:S02]  /*74f0*/  LEA R3, R91.reuse, UR44, 0x3 ;  /* 0x0000002c5b037c11 */ /* 0x040fe4000f8e18ff */
[----:B------:R-:W-:Y:S02]  /*7500*/  SHF.L.U32 R0, R94, 0x1f, RZ ;  /* 0x0000001f5e007819 */ /* 0x000fe400000006ff */
[----:B------:R-:W-:Y:S02]  /*7510*/  LEA R5, R91, UR44, 0x4 ;  /* 0x0000002c5b057c11 */ /* 0x000fe4000f8e20ff */
[----:B-1----:R-:W1:Y:S02]  /*7520*/  SYNCS.PHASECHK.TRANS64.TRYWAIT P0, [R3+URZ+0x370], R0 ;  /* 0x00037000030075a7 */ /* 0x002e6400080011ff */
[----:B-1----:R-:W-:Y:S05]  /*7530*/  @!P0 BRA `(.L_x_146) ;  /* 0x0000004400588947 */ /* 0x002fea0003800000 */
.L_x_306:
        /* <DEDUP_REMOVED lines=11> */
[----:B------:R-:W-:Y:S01]  /*75f0*/  PLOP3.LUT P0, PT, PT, PT, UP1, 0x80, 0x8 ;  /* 0x000000000008781c */ /* 0x000fe20003f0f018 */
[----:B------:R-:W-:Y:S11]  /*7600*/  UP2UR UR45, UPR, URZ, 0x2 ;  /* 0x00000002ff2d7883 */ /* 0x000ff60008000000 */
[----:B------:R-:W-:Y:S01]  /*7610*/  @!UPT UIADD3 URZ, UPT, UPT, URZ, URZ, URZ ;  /* 0x000000fffffff290 */ /* 0x000fe2000fffe0ff */
[----:B-1----:R-:W-:Y:S02]  /*7620*/  @P0 SHF.R.U32.HI R0, RZ, 0x10, R5 ;  /* 0x00000010ff000819 */ /* 0x002fe40000011605 */
        /* <DEDUP_REMOVED lines=12> */
[----:B------:R-:W2:Y:S01]  /*76f0*/  LDCU UR12, c[0x0][0xb20] ;  /* 0x00016400ff0c77ac */ /* 0x000ea20008000800 */
[----:B------:R-:W-:Y:S02]  /*7700*/  UIMAD.WIDE.U32 UR4, UR47, UR55, URZ ;  /* 0x000000372f0472a5 */ /* 0x000fe4000f8e00ff */
[----:B------:R-:W-:Y:S02]  /*7710*/  UIMAD.WIDE.U32 UR6, UR58, UR52, URZ ;  /* 0x000000343a0672a5 */ /* 0x000fe4000f8e00ff */
[----:B------:R-:W-:Y:S02]  /*7720*/  UISETP.NE.AND UP0, UPT, UR54, 0x1, UPT ;  /* 0x000000013600788c */ /* 0x000fe4000bf05270 */
[----:B------:R-:W-:Y:S02]  /*7730*/  UIMAD.WIDE.U32 UR8, UR37, UR55, URZ ;  /* 0x00000037250872a5 */ /* 0x000fe4000f8e00ff */
[----:B------:R-:W-:Y:S02]  /*7740*/  UIMAD.WIDE.U32 UR10, UR38, UR52, URZ ;  /* 0x00000034260a72a5 */ /* 0x000fe4000f8e00ff */
[----:B------:R-:W-:Y:S02]  /*7750*/  UISETP.NE.AND UP1, UPT, UR43, 0x1, UPT ;  /* 0x000000012b00788c */ /* 0x000fe4000bf25270 */
[----:B------:R-:W-:Y:S01]  /*7760*/  UISETP.NE.AND UP2, UPT, UR42, 0x1, UPT ;  /* 0x000000012a00788c */ /* 0x000fe2000bf45270 */
[----:B------:R-:W-:Y:S02]  /*7770*/  UMOV UR4, UR5 ;  /* 0x0000000500047c82 */ /* 0x000fe40008000000 */
[----:B--2---:R-:W-:Y:S03]  /*7780*/  USHF.R.U32.HI UR5, URZ, UR12, UR4 ;  /* 0x0000000cff057299 */ /* 0x004fe60008011604 */
[----:B------:R-:W-:Y:S02]  /*7790*/  UMOV UR4, UR7 ;  /* 0x0000000700047c82 */ /* 0x000fe40008000000 */
[----:B------:R-:W-:Y:S02]  /*77a0*/  USHF.R.U32.HI UR7, URZ, UR53, UR4 ;  /* 0x00000035ff077299 */ /* 0x000fe40008011604 */
[----:B------:R-:W-:Y:S02]  /*77b0*/  USEL UR4, UR47, UR5, !UP0 ;  /* 0x000000052f047287 */ /* 0x000fe4000c000000 */
[----:B------:R-:W-:Y:S01]  /*77c0*/  USEL UR7, UR58, UR7, !UP1 ;  /* 0x000000073a077287 */ /* 0x000fe2000c800000 */
[----:B------:R-:W-:Y:S01]  /*77d0*/  UMOV UR5, UR9 ;  /* 0x0000000900057c82 */ /* 0x000fe20008000000 */
[----:B------:R-:W-:Y:S02]  /*77e0*/  UIMAD.WIDE.U32 UR8, UR4, UR40, URZ ;  /* 0x00000028040872a5 */ /* 0x000fe4000f8e00ff */
[----:B------:R-:W-:Y:S03]  /*77f0*/  USHF.R.U32.HI UR6, URZ, UR12, UR5 ;  /* 0x0000000cff067299 */ /* 0x000fe60008011605 */
[----:B------:R-:W-:Y:S01]  /*7800*/  UMOV UR5, UR11 ;  /* 0x0000000b00057c82 */ /* 0x000fe20008000000 */
[----:B------:R-:W-:Y:S02]  /*7810*/  UIMAD.WIDE.U32 UR10, UR7, UR40, URZ ;  /* 0x00000028070a72a5 */ /* 0x000fe4000f8e00ff */
[----:B------:R-:W-:Y:S02]  /*7820*/  USHF.R.U32.HI UR12, URZ, UR53, UR5 ;  /* 0x00000035ff0c7299 */ /* 0x000fe40008011605 */
[----:B------:R-:W-:Y:S01]  /*7830*/  USEL UR6, UR37, UR6, !UP0 ;  /* 0x0000000625067287 */ /* 0x000fe2000c000000 */
[----:B------:R-:W-:Y:S02]  /*7840*/  UMOV UR5, UR9 ;  /* 0x0000000900057c82 */ /* 0x000fe40008000000 */
[----:B------:R-:W-:Y:S01]  /*7850*/  UMOV UR10, UR11 ;  /* 0x0000000b000a7c82 */ /* 0x000fe20008000000 */
[----:B------:R-:W-:Y:S02]  /*7860*/  @UP2 USHF.R.U32.HI UR4, URZ, UR41, UR5 ;  /* 0x00000029ff042299 */ /* 0x000fe40008011605 */
[----:B------:R-:W-:Y:S02]  /*7870*/  @UP2 USHF.R.U32.HI UR7, URZ, UR41, UR10 ;  /* 0x00000029ff072299 */ /* 0x000fe4000801160a */
[----:B------:R-:W-:Y:S02]  /*7880*/  UIMAD UR4, UR42, UR4, URZ ;  /* 0x000000042a0472a4 */ /* 0x000fe4000f8e02ff */
[----:B------:R-:W-:Y:S02]  /*7890*/  UIMAD.WIDE.U32 UR10, UR6, UR40, URZ ;  /* 0x00000028060a72a5 */ /* 0x000fe4000f8e00ff */
[----:B------:R-:W-:Y:S02]  /*78a0*/  USEL UR5, UR38, UR12, !UP1 ;  /* 0x0000000c26057287 */ /* 0x000fe4000c800000 */
[----:B------:R-:W-:Y:S02]  /*78b0*/  UIMAD UR8, UR42, UR7, URZ ;  /* 0x000000072a0872a4 */ /* 0x000fe4000f8e02ff */
[----:B------:R-:W-:Y:S03]  /*78c0*/  UISETP.GE.AND UP0, UPT, UR6, UR4, UPT ;  /* 0x000000040600728c */ /* 0x000fe6000bf06270 */
[----:B------:R-:W-:Y:S01]  /*78d0*/  UMOV UR4, UR11 ;  /* 0x0000000b00047c82 */ /* 0x000fe20008000000 */
[----:B------:R-:W-:Y:S02]  /*78e0*/  UISETP.GE.OR UP0, UPT, UR5, UR8, UP0 ;  /* 0x000000080500728c */ /* 0x000fe40008706670 */
[----:B------:R-:W-:Y:S02]  /*78f0*/  USHF.R.U32.HI UR4, URZ, UR41, UR4 ;  /* 0x00000029ff047299 */ /* 0x000fe40008011604 */
[----:B------:R-:W-:Y:S02]  /*7900*/  UIMAD.WIDE.U32 UR8, UR5, UR40, URZ ;  /* 0x00000028050872a5 */ /* 0x000fe4000f8e00ff */
[----:B------:R-:W-:Y:S02]  /*7910*/  USEL UR11, UR6, UR4, !UP2 ;  /* 0x00000004060b7287 */ /* 0x000fe4000d000000 */
[----:B------:R-:W-:Y:S02]  /*7920*/  UIADD3 UR8, UPT, UPT, -UR5, URZ, URZ ;  /* 0x000000ff05087290 */ /* 0x000fe4000fffe1ff */
[----:B------:R-:W-:Y:S01]  /*7930*/  UIADD3 UR10, UPT, UPT, -UR11, URZ, URZ ;  /* 0x000000ff0b0a7290 */ /* 0x000fe2000fffe1ff */
[----:B------:R-:W-:Y:S01]  /*7940*/  @!UP0 UMOV UR4, UR9 ;  /* 0x0000000900048c82 */ /* 0x000fe20008000000 */
[----:B------:R-:W-:Y:S02]  /*7950*/  UIADD3 UR9, UPT, UPT, -UR6, URZ, URZ ;  /* 0x000000ff06097290 */ /* 0x000fe4000fffe1ff */
[----:B------:R-:W-:Y:S02]  /*7960*/  @!UP0 USHF.R.U32.HI UR4, URZ, UR41, UR4 ;  /* 0x00000029ff048299 */ /* 0x000fe40008011604 */
[----:B------:R-:W-:Y:S02]  /*7970*/  UIMAD UR10, UR42, UR10, UR6 ;  /* 0x0000000a2a0a72a4 */ /* 0x000fe4000f8e0206 */
[----:B------:R-:W-:Y:S04]  /*7980*/  @!UP0 USEL UR4, UR5, UR4, !UP2 ;  /* 0x0000000405048287 */ /* 0x000fe8000d000000 */
[----:B------:R-:W-:Y:S02]  /*7990*/  @!UP0 UIMAD UR10, UR7, UR10, UR4 ;  /* 0x0000000a070a82a4 */ /* 0x000fe4000f8e0204 */
[----:B------:R-:W-:Y:S02]  /*79a0*/  @!UP0 UIADD3 UR11, UPT, UPT, UR11, -UR4, URZ ;  /* 0x800000040b0b8290 */ /* 0x000fe4000fffe0ff */
[----:B------:R-:W-:Y:S02]  /*79b0*/  UIMAD UR7, UR43, UR8, UR38 ;  /* 0x000000082b0772a4 */ /* 0x000fe4000f8e0226 */
[----:B------:R-:W-:Y:S02]  /*79c0*/  @!UP0 UIMAD UR6, UR11, UR42, UR5 ;  /* 0x0000002a0b0682a4 */ /* 0x000fe4000f8e0205 */
[----:B------:R-:W-:Y:S01]  /*79d0*/  UIMAD UR4, UR54, UR9, UR37 ;  /* 0x00000009360472a4 */ /* 0x000fe2000f8e0225 */
[----:B------:R-:W-:Y:S02]  /*79e0*/  @!UP0 UMOV UR5, UR10 ;  /* 0x0000000a00058c82 */ /* 0x000fe40008000000 */
[----:B------:R-:W-:Y:S02]  /*79f0*/  UIMAD UR38, UR5, UR43, UR7 ;  /* 0x0000002b052672a4 */ /* 0x000fe4000f8e0207 */
[----:B------:R-:W-:Y:S11]  /*7a00*/  UIMAD UR37, UR6, UR54, UR4 ;  /* 0x00000036062572a4 */ /* 0x000ff6000f8e0204 */
[----:B------:R-:W-:Y:S01]  /*7a10*/  @!UPT UIADD3 URZ, UPT, UPT, URZ, URZ, URZ ;  /* 0x000000fffffff290 */ /* 0x000fe2000fffe0ff */
.L_x_147:
[----:B------:R-:W-:Y:S01]  /*7a20*/  UISETP.NE.AND UP0, UPT, UR39, 0x1, UPT ;  /* 0x000000012700788c */ /* 0x000fe2000bf05270 */
[----:B------:R-:W-:Y:S01]  /*7a30*/  IADD3 R91, PT, PT, R91, 0x1, RZ ;  /* 0x000000015b5b7810 */ /* 0x000fe20007ffe0ff */
[----:B------:R-:W-:Y:S02]  /*7a40*/  USHF.L.U32 UR50, UR20, 0x6, URZ ;  /* 0x0000000614327899 */ /* 0x000fe400080006ff */
[----:B------:R-:W-:Y:S07]  /*7a50*/  USHF.L.U32 UR49, UR24, 0x7, URZ ;  /* 0x0000000718317899 */ /* 0x000fee00080006ff */
[----:B------:R-:W2:Y:S01]  /*7a60*/  @!UP0 LDCU.128 UR12, c[0x0][0xb10] ;  /* 0x00016200ff0c87ac */ /* 0x000ea20008000c00 */
[----:B------:R-:W3:Y:S01]  /*7a70*/  @!UP0 LDCU UR5, c[0x0][0xb0c] ;  /* 0x00016180ff0587ac */ /* 0x000ee20008000800 */
[----:B------:R-:W4:Y:S01]  /*7a80*/  @!UP0 LDCU UR10, c[0x0][0xb20] ;  /* 0x00016400ff0a87ac */ /* 0x000f220008000800 */
[----:B--2---:R-:W-:Y:S02]  /*7a90*/  UIMAD.WIDE.U32 UR8, UR38, UR12, URZ ;  /* 0x0000000c260872a5 */ /* 0x004fe4000f8e00ff */
[----:B------:R-:W-:Y:S02]  /*7aa0*/  UIMAD.WIDE.U32 UR6, UR37, UR15, URZ ;  /* 0x0000000f250672a5 */ /* 0x000fe4000f8e00ff */
[----:B------:R-:W-:Y:S03]  /*7ab0*/  @!UP0 UISETP.NE.AND UP1, UPT, UR14, 0x1, UPT ;  /* 0x000000010e00888c */ /* 0x000fe6000bf25270 */
[----:B------:R-:W-:Y:S01]  /*7ac0*/  @!UP0 UMOV UR4, UR9 ;  /* 0x0000000900048c82 */ /* 0x000fe20008000000 */
[----:B---3--:R-:W-:Y:S02]  /*7ad0*/  @!UP0 UISETP.NE.AND UP2, UPT, UR5, 0x1, UPT ;  /* 0x000000010500888c */ /* 0x008fe4000bf45270 */
[----:B------:R-:W-:Y:S01]  /*7ae0*/  @!UP0 USHF.R.U32.HI UR4, URZ, UR13, UR4 ;  /* 0x0000000dff048299 */ /* 0x000fe20008011604 */
[----:B------:R-:W-:Y:S02]  /*7af0*/  @!UP0 UMOV UR6, UR7 ;  /* 0x0000000700068c82 */ /* 0x000fe40008000000 */
[----:B----4-:R-:W-:Y:S02]  /*7b00*/  @!UP0 USHF.R.U32.HI UR6, URZ, UR10, UR6 ;  /* 0x0000000aff068299 */ /* 0x010fe40008011606 */
[----:B------:R-:W-:Y:S02]  /*7b10*/  @!UP0 USEL UR7, UR38, UR4, !UP2 ;  /* 0x0000000426078287 */ /* 0x000fe4000d000000 */
[----:B------:R-:W-:Y:S04]  /*7b20*/  @!UP0 USEL UR6, UR37, UR6, !UP1 ;  /* 0x0000000625068287 */ /* 0x000fe8000c800000 */
[----:B------:R-:W-:Y:S02]  /*7b30*/  @!UP0 UIADD3 UR4, UPT, UPT, -UR7, UR6, URZ ;  /* 0x0000000607048290 */ /* 0x000fe4000fffe1ff */
[----:B------:R-:W-:Y:S02]  /*7b40*/  @!UP0 UIADD3 UR6, UPT, UPT, UR7, -UR6, URZ ;  /* 0x8000000607068290 */ /* 0x000fe4000fffe0ff */
[----:B------:R-:W-:Y:S02]  /*7b50*/  @!UP0 UIMAD UR38, UR4, UR5, UR38 ;  /* 0x00000005042682a4 */ /* 0x000fe4000f8e0226 */
[----:B------:R-:W-:Y:S02]  /*7b60*/  @!UP0 UIMAD UR37, UR6, UR14, UR37 ;  /* 0x0000000e062582a4 */ /* 0x000fe4000f8e0225 */
[----:B------:R-:W-:Y:S09]  /*7b70*/  ULOP3.LUT UP0, URZ, UR62, 0x90, URZ, 0xc0, !UPT ;  /* 0x000000903eff7892 */ /* 0x000ff2000f80c0ff */
[----:B------:R-:W-:Y:S05]  /*7b80*/  BRA.U !UP0, `(.L_x_148) ;  /* 0x0000000108407547 */ /* 0x000fea000b800000 */
[----:B------:R-:W2:Y:S01]  /*7b90*/  LDCU.64 UR8, c[0x4][0x80] ;  /* 0x01001000ff0877ac */ /* 0x000ea20008000a00 */
[----:B------:R-:W-:Y:S01]  /*7ba0*/  MOV R3, 0x0 ;  /* 0x0000000000037802 */ /* 0x000fe20000000f00 */
[----:B------:R-:W-:Y:S02]  /*7bb0*/  HFMA2 R12, -RZ, RZ, 0, 5.9604644775390625e-08 ;  /* 0x00000001ff0c7431 */ /* 0x000fe400000001ff */
[----:B------:R-:W-:Y:S02]  /*7bc0*/  IMAD.MOV.U32 R8, RZ, RZ, 0x70 ;  /* 0x00000070ff087424 */ /* 0x000fe400078e00ff */
[----:B------:R-:W-:Y:S01]  /*7bd0*/  IMAD.MOV.U32 R13, RZ, RZ, RZ ;  /* 0x000000ffff0d7224 */ /* 0x000fe200078e00ff */
[----:B------:R-:W3:Y:S01]  /*7be0*/  LDCU.64 UR6, c[0x4][0x88] ;  /* 0x01001100ff0677ac */ /* 0x000ee20008000a00 */
[----:B------:R-:W4:Y:S01]  /*7bf0*/  LDC.64 R2, c[0x4][R3] ;  /* 0x0100000003027b82 */ /* 0x000f220000000a00 */
[----:B------:R-:W1:Y:S01]  /*7c00*/  LDCU.64 UR4, c[0x4][0x8] ;  /* 0x01000100ff0477ac */ /* 0x000e620008000a00 */
[----:B--2---:R-:W-:Y:S01]  /*7c10*/  MOV R5, UR9 ;  /* 0x0000000900057c02 */ /* 0x004fe20008000f00 */
[----:B------:R-:W-:Y:S01]  /*7c20*/  IMAD.U32 R4, RZ, RZ, UR8 ;  /* 0x00000008ff047e24 */ /* 0x000fe2000f8e00ff */
[----:B---3--:R-:W-:Y:S01]  /*7c30*/  MOV R7, UR7 ;  /* 0x0000000700077c02 */ /* 0x008fe20008000f00 */
[----:B------:R-:W-:Y:S01]  /*7c40*/  IMAD.U32 R6, RZ, RZ, UR6 ;  /* 0x00000006ff067e24 */ /* 0x000fe2000f8e00ff */
[----:B-1----:R-:W-:Y:S01]  /*7c50*/  MOV R11, UR5 ;  /* 0x00000005000b7c02 */ /* 0x002fe20008000f00 */
[----:B------:R-:W-:Y:S02]  /*7c60*/  IMAD.U32 R10, RZ, RZ, UR4 ;  /* 0x00000004ff0a7e24 */ /* 0x000fe4000f8e00ff */
[----:B------:R-:W-:Y:S07]  /*7c70*/  LEPC R20, `(.L_x_148) ;  /* 0x000000001014794e */ /* 0x000fee0000000000 */
[----:B----45:R-:W-:Y:S05]  /*7c80*/  CALL.ABS.NOINC R2 ;  /* 0x0000000002007343 */ /* 0x030fea0003c00000 */
.L_x_148:
[----:B------:R-:W-:Y:S01]  /*7c90*/  LOP3.LUT P0, RZ, R96, 0x90, RZ, 0xc0, !PT ;  /* 0x0000009060ff7812 */ /* 0x000fe2000780c0ff */
[----:B------:R-:W-:Y:S11]  /*7ca0*/  BSSY.RECONVERGENT B6, `(.L_x_149) ;  /* 0x0000013000067945 */ /* 0x000ff60003800200 */
[----:B------:R-:W-:Y:S01]  /*7cb0*/  @!UPT UIADD3 URZ, UPT, UPT, URZ, URZ, URZ ;  /* 0x000000fffffff290 */ /* 0x000fe2000fffe0ff */
[----:B------:R-:W-:Y:S05]  /*7cc0*/  @!P0 BRA `(.L_x_150) ;  /* 0x0000000000408947 */ /* 0x000fea0003800000 */
        /* <DEDUP_REMOVED lines=16> */
.L_x_150:
[----:B------:R-:W-:Y:S05]  /*7dd0*/  BSYNC.RECONVERGENT B6 ;  /* 0x0000000000067941 */ /* 0x000fea0003800200 */
.L_x_149:
[----:B------:R-:W-:Y:S01]  /*7de0*/  R2UR UR4, R89 ;  /* 0x00000000590472ca */ /* 0x000fe200000e0000 */
[----:B------:R-:W-:Y:S01]  /*7df0*/  UISETP.NE.U32.AND UP0, UPT, UR60, URZ, UPT ;  /* 0x000000ff3c00728c */ /* 0x000fe2000bf05070 */
[----:B------:R-:W-:Y:S02]  /*7e00*/  ISETP.NE.U32.AND P4, PT, R82, RZ, PT ;  /* 0x000000ff5200720c */ /* 0x000fe40003f85070 */
[----:B------:R-:W-:Y:S01]  /*7e10*/  ISETP.NE.U32.AND P2, PT, RZ, UR56, PT ;  /* 0x00000038ff007c0c */ /* 0x000fe2000bf45070 */
[----:B------:R-:W-:Y:S01]  /*7e20*/  UISETP.NE.AND.EX UP1, UPT, UR61, URZ, UPT, UP0 ;  /* 0x000000ff3d00728c */ /* 0x000fe2000bf25300 */
[----:B------:R-:W-:Y:S01]  /*7e30*/  ISETP.NE.AND.EX P4, PT, R83, RZ, PT, P4 ;  /* 0x000000ff5300720c */ /* 0x000fe20003f85340 */
[----:B------:R-:W-:Y:S01]  /*7e40*/  UPLOP3.LUT UP0, UPT, UPT, UPT, UPT, 0x40, 0x4 ;  /* 0x000000000004789c */ /* 0x000fe20003f0e870 */
[----:B------:R-:W-:Y:S05]  /*7e50*/  ISETP.NE.AND.EX P2, PT, RZ, UR57, PT, P2 ;  /* 0x00000039ff007c0c */ /* 0x000fea000bf45320 */
[----:B------:R-:W-:Y:S06]  /*7e60*/  UISETP.NE.AND UP2, UPT, UR4, URZ, UPT ;  /* 0x000000ff0400728c */ /* 0x000fec000bf45270 */
[----:B------:R-:W-:Y:S05]  /*7e70*/  PLOP3.LUT P1, PT, PT, PT, UP2, 0x80, 0x8 ;  /* 0x000000000008781c */ /* 0x000fea0003f2f028 */
[----:B------:R-:W-:Y:S06]  /*7e80*/  @UP2 UPLOP3.LUT UP0, UPT, UPT, UPT, UP1, 0x80, 0x8 ;  /* 0x000000000008289c */ /* 0x000fec0003f0f010 */
[----:B------:R-:W-:Y:S01]  /*7e90*/  PLOP3.LUT P0, PT, PT, PT, UP0, 0x80, 0x8 ;  /* 0x000000000008781c */ /* 0x000fe20003f0f008 */
[----:B------:R-:W-:Y:S01]  /*7ea0*/  @!UPT UIADD3 URZ, UPT, UPT, URZ, URZ, URZ ;  /* 0x000000fffffff290 */ /* 0x000fe2000fffe0ff */
[----:B------:R-:W-:Y:S11]  /*7eb0*/  BRA.U !UP1, `(.L_x_151) ;  /* 0x00000001093c7547 */ /* 0x000ff6000b800000 */
[----:B------:R-:W-:Y:S01]  /*7ec0*/  UISETP.NE.U32.AND UP0, UPT, UR56, URZ, UPT ;  /* 0x000000ff3800728c */ /* 0x000fe2000bf05070 */
[----:B-1----:R-:W-:Y:S01]  /*7ed0*/  HFMA2 R0, -RZ, RZ, 0, 5.9604644775390625e-08 ;  /* 0x00000001ff007431 */ /* 0x002fe200000001ff */
[----:B------:R-:W1:Y:S01]  /*7ee0*/  LDCU.64 UR8, c[0x0][0x358] ;  /* 0x00006b00ff0877ac */ /* 0x000e620008000a00 */
[----:B------:R-:W-:Y:S01]  /*7ef0*/  IMAD.MOV.U32 R86, RZ, RZ, 0x1 ;  /* 0x00000001ff567424 */ /* 0x000fe200078e00ff */
[----:B------:R-:W-:Y:S06]  /*7f00*/  UISETP.NE.AND.EX UP0, UPT, UR57, URZ, UPT, UP0 ;  /* 0x000000ff3900728c */ /* 0x000fec000bf05300 */
[----:B------:R-:W-:Y:S05]  /*7f10*/  PLOP3.LUT P3, PT, PT, PT, UP0, 0x80, 0x8 ;  /* 0x000000000008781c */ /* 0x000fea0003f6f008 */
[----:B------:R-:W2:Y:S01]  /*7f20*/  @UP0 LDCU.64 UR4, c[0x0][0x888] ;  /* 0x00011100ff0407ac */ /* 0x000ea20008000a00 */
[----:B------:R-:W-:Y:S07]  /*7f30*/  @UP0 UIMAD UR6, UR36, UR60, URZ ;  /* 0x0000003c240602a4 */ /* 0x000fee000f8e02ff */
[----:B------:R-:W-:Y:S01]  /*7f40*/  @!P3 PRMT R86, R0, 0x7610, R86 ;  /* 0x000076100056b816 */ /* 0x000fe20000000056 */
[----:B--2---:R-:W-:Y:S06]  /*7f50*/  @UP0 UIMAD.WIDE UR4, UR6, 0x4, UR4 ;  /* 0x00000004060408a5 */ /* 0x004fec000f8e0204 */
[----:B------:R-:W-:Y:S01]  /*7f60*/  IMAD.U32 R2, RZ, RZ, UR4 ;  /* 0x00000004ff027e24 */ /* 0x000fe2000f8e00ff */
[----:B------:R-:W-:Y:S04]  /*7f70*/  MOV R3, UR5 ;  /* 0x0000000500037c02 */ /* 0x000fe80008000f00 */
[----:B------:R-:W2:Y:S01]  /*7f80*/  @!UP0 LDCU UR4, c[0x0][0x880] ;  /* 0x00011000ff0487ac */ /* 0x000ea20008000800 */
[----:B-1---5:R3:W5:Y:S02]  /*7f90*/  @P3 LDG.E R41, desc[UR8][R2.64] ;  /* 0x0000000802293981 */ /* 0x022764000c1e1900 */
[----:B--23--:R-:W-:Y:S02]  /*7fa0*/  @!P3 IMAD.U32 R41, RZ, RZ, UR4 ;  /* 0x00000004ff29be24 */ /* 0x00cfe4000f8e00ff */
.L_x_151:
[----:B------:R-:W-:Y:S05]  /*7fb0*/  @!P4 BRA `(.L_x_152) ;  /* 0x000000000024c947 */ /* 0x000fea0003800000 */
[----:B------:R-:W-:Y:S01]  /*7fc0*/  ISETP.NE.U32.AND P3, PT, R80, RZ, PT ;  /* 0x000000ff5000720c */ /* 0x000fe20003f65070 */
[----:B------:R-:W2:Y:S03]  /*7fd0*/  LDCU.64 UR4, c[0x0][0x358] ;  /* 0x00006b00ff0477ac */ /* 0x000ea60008000a00 */
[----:B------:R-:W-:Y:S11]  /*7fe0*/  ISETP.NE.AND.EX P3, PT, R81, RZ, PT, P3 ;  /* 0x000000ff5100720c */ /* 0x000ff60003f65330 */
[----:B------:R-:W-:Y:S02]  /*7ff0*/  @!UPT UIADD3 URZ, UPT, UPT, URZ, URZ, URZ ;  /* 0x000000fffffff290 */ /* 0x000fe4000fffe0ff */
[----:B------:R-:W3:Y:S01]  /*8000*/  @P3 LDC.64 R2, c[0x0][0x8a8] ;  /* 0x00022a00ff023b82 */ /* 0x000ee20000000a00 */
[----:B-1----:R-:W-:Y:S04]  /*8010*/  @P3 IMAD R0, R82, UR36, RZ ;  /* 0x0000002452003c24 */ /* 0x002fe8000f8e02ff */
[----:B---3--:R-:W-:Y:S05]  /*8020*/  @P3 IMAD.WIDE R2, R0, 0x4, R2 ;  /* 0x0000000400023825 */ /* 0x008fea00078e0202 */
[----:B--2--5:R2:W5:Y:S02]  /*8030*/  @P3 LDG.E R38, desc[UR4][R2.64] ;  /* 0x0000000402263981 */ /* 0x024564000c1e1900 */
[----:B--2---:R-:W3:Y:S02]  /*8040*/  @!P3 LDC R38, c[0x0][0x8a0] ;  /* 0x00022800ff26bb82 */ /* 0x004ee40000000800 */
.L_x_152:
[----:B-----5:R-:W-:Y:S01]  /*8050*/  FSETP.NEU.AND P4, PT, R41, RZ, PT ;  /* 0x000000ff2900720b */ /* 0x020fe20003f8d000 */
[----:B------:R-:W-:Y:S01]  /*8060*/  BSSY B1, `(.L_x_153) ;  /* 0x0000041000017945 */ /* 0x000fe20003800000 */
[----:B------:R-:W-:Y:S01]  /*8070*/  SEL R7, RZ, 0xffffffff, P2 ;  /* 0xffffffffff077807 */ /* 0x000fe20001000000 */
[----:B------:R-:W-:Y:S01]  /*8080*/  IMAD.MOV.U32 R71, RZ, RZ, 0x1 ;  /* 0x00000001ff477424 */ /* 0x000fe200078e00ff */
[----:B------:R-:W-:Y:S01]  /*8090*/  LOP3.LUT P3, RZ, R86, 0xff, RZ, 0xc0, !PT ;  /* 0x000000ff56ff7812 */ /* 0x000fe2000786c0ff */
[C---:B------:R-:W-:Y:S01]  /*80a0*/  IMAD R39, R36.reuse, 0x40, R37 ;  /* 0x0000004024277824 */ /* 0x040fe200078e0225 */
[----:B-1----:R-:W-:Y:S02]  /*80b0*/  @P1 SEL R0, RZ, 0xffffffff, P4 ;  /* 0xffffffffff001807 */ /* 0x002fe40002000000 */
[----:B------:R-:W-:Y:S02]  /*80c0*/  CS2R R78, SRZ ;  /* 0x00000000004e7805 */ /* 0x000fe4000001ff00 */
[----:B------:R-:W-:Y:S02]  /*80d0*/  LEA R3, R93, UR44, 0x3 ;  /* 0x0000002c5d037c11 */ /* 0x000fe4000f8e18ff */
[----:B------:R-:W-:Y:S02]  /*80e0*/  CS2R R76, SRZ ;  /* 0x00000000004c7805 */ /* 0x000fe4000001ff00 */
[----:B------:R-:W-:Y:S02]  /*80f0*/  @P0 SEL R0, R7, R0, !P3 ;  /* 0x0000000007000207 */ /* 0x000fe40005800000 */
[----:B------:R-:W-:Y:S02]  /*8100*/  CS2R R74, SRZ ;  /* 0x00000000004a7805 */ /* 0x000fe4000001ff00 */
[----:B------:R-:W-:Y:S02]  /*8110*/  LEA R90, R36, UR44, 0x3 ;  /* 0x0000002c245a7c11 */ /* 0x000fe4000f8e18ff */
[----:B------:R-:W-:Y:S02]  /*8120*/  CS2R R72, SRZ ;  /* 0x0000000000487805 */ /* 0x000fe4000001ff00 */
[----:B------:R-:W-:Y:S02]  /*8130*/  @P1 LOP3.LUT R0, R0, 0x1, RZ, 0xc0, !PT ;  /* 0x0000000100001812 */ /* 0x000fe400078ec0ff */
[----:B------:R-:W-:Y:S02]  /*8140*/  SHF.L.U32 R5, R95, 0x1f, RZ ;  /* 0x0000001f5f057819 */ /* 0x000fe400000006ff */
[----:B------:R-:W-:Y:S02]  /*8150*/  ISETP.NE.U32.OR P6, PT, R0, 0x1, !P1 ;  /* 0x000000010000780c */ /* 0x000fe40004fc5470 */
[----:B------:R-:W-:Y:S02]  /*8160*/  PLOP3.LUT P2, PT, PT, PT, UP1, 0x80, 0x8 ;  /* 0x000000000008781c */ /* 0x000fe40003f4f018 */
[----:B------:R-:W-:Y:S02]  /*8170*/  SEL R0, RZ, 0xffffffff, P4 ;  /* 0xffffffffff007807 */ /* 0x000fe40002000000 */
[----:B------:R-:W-:Y:S07]  /*8180*/  P2R R98, PR, RZ, 0x40 ;  /* 0x00000040ff627803 */ /* 0x000fee0000000000 */
[----:B------:R-:W-:Y:S02]  /*8190*/  @P6 SHF.L.U32 R2, R92, 0x1f, RZ ;  /* 0x0000001f5c026819 */ /* 0x000fe400000006ff */
[----:B------:R-:W-:Y:S02]  /*81a0*/  @P2 SEL R0, R7, R0, !P3 ;  /* 0x0000000007002207 */ /* 0x000fe40005800000 */
[----:B------:R-:W1:Y:S02]  /*81b0*/  @P6 SYNCS.PHASECHK.TRANS64.TRYWAIT P1, [R3+URZ+0x340], R2 ;  /* 0x00034002030065a7 */ /* 0x000e6400080211ff */
[----:B------:R-:W-:Y:S04]  /*81c0*/  LOP3.LUT R0, R0, 0x1, RZ, 0xc0, !PT ;  /* 0x0000000100007812 */ /* 0x000fe800078ec0ff */
[----:B------:R-:W-:Y:S04]  /*81d0*/  ISETP.NE.U32.AND P5, PT, R0, 0x1, PT ;  /* 0x000000010000780c */ /* 0x000fe80003fa5070 */
[----:B------:R-:W-:Y:S01]  /*81e0*/  P2R R99, PR, RZ, 0x20 ;  /* 0x00000020ff637803 */ /* 0x000fe20000000000 */
[----:B------:R2:W4:Y:S01]  /*81f0*/  SYNCS.PHASECHK.TRANS64.TRYWAIT P0, [R90+URZ+0x390], R5 ;  /* 0x000390055a0075a7 */ /* 0x00052200080011ff */
[----:B-1----:R-:W-:Y:S01]  /*8200*/  @P6 SEL R71, RZ, 0x1, !P1 ;  /* 0x00000001ff476807 */ /* 0x002fe20004800000 */
[----:B--2---:R-:W-:Y:S06]  /*8210*/  @!P6 BRA `(.L_x_154) ;  /* 0x000000000094e947 */ /* 0x004fec0003800000 */
[----:B------:R-:W-:Y:S01]  /*8220*/  @P5 IMAD R4, R93, 0x1000, R84 ;  /* 0x000010005d045824 */ /* 0x000fe200078e0254 */
[----:B------:R-:W-:Y:S01]  /*8230*/  LOP3.LUT P6, RZ, R85, 0x80, RZ, 0xc0, !PT ;  /* 0x0000008055ff7812 */ /* 0x000fe200078cc0ff */
[----:B------:R-:W-:Y:S01]  /*8240*/  BSSY B0, `(.L_x_155) ;  /* 0x0000010000007945 */ /* 0x000fe20003800000 */
[----:B------:R-:W-:Y:S01]  /*8250*/  ISETP.NE.AND P2, PT, R71, RZ, PT ;  /* 0x000000ff4700720c */ /* 0x000fe20003f45270 */
[----:B------:R-:W-:Y:S01]  /*8260*/  @P5 VIADD R2, R4, UR44 ;  /* 0x0000002c04025c36 */ /* 0x000fe20008000000 */
[----:B------:R-:W-:Y:S02]  /*8270*/  PLOP3.LUT P1, PT, PT, PT, PT, 0x8, 0x80 ;  /* 0x000000000080781c */ /* 0x000fe40003f2e170 */
[----:B------:R-:W-:Y:S02]  /*8280*/  CS2R R74, SRZ ;  /* 0x00000000004a7805 */ /* 0x000fe4000001ff00 */
[----:B------:R-:W-:Y:S01]  /*8290*/  @P5 PLOP3.LUT P1, PT, P6, PT, PT, 0x80, 0x8 ;  /* 0x000000000008581c */ /* 0x000fe2000372f070 */
[C---:B------:R-:W-:Y:S01]  /*82a0*/  @P5 VIADD R0, R2.reuse, 0x500 ;  /* 0x0000050002005836 */ /* 0x040fe20000000000 */
[----:B------:R-:W-:Y:S01]  /*82b0*/  CS2R R72, SRZ ;  /* 0x0000000000487805 */ /* 0x000fe2000001ff00 */
[----:B------:R-:W-:Y:S01]  /*82c0*/  @P5 VIADD R2, R2, 0x510 ;  /* 0x0000051002025836 */ /* 0x000fe20000000000 */
[----:B------:R-:W-:Y:S02]  /*82d0*/  CS2R R78, SRZ ;  /* 0x00000000004e7805 */ /* 0x000fe4000001ff00 */
[----:B------:R-:W-:Y:S07]  /*82e0*/  CS2R R76, SRZ ;  /* 0x00000000004c7805 */ /* 0x000fee000001ff00 */
[----:B------:R-:W-:Y:S01]  /*82f0*/  @P1 VIADD R2, R0, 0xfffffff0 ;  /* 0xfffffff000021836 */ /* 0x000fe20000000000 */
[----:B------:R-:W-:Y:S06]  /*8300*/  @P2 BRA `(.L_x_156) ;  /* 0x00000000000c2947 */ /* 0x000fec0003800000 */
[----:B------:R-:W-:Y:S04]  /*8310*/  SHF.L.U32 R0, R92, 0x1f, RZ ;  /* 0x0000001f5c007819 */ /* 0x000fe800000006ff */
[----:B------:R-:W1:Y:S02]  /*8320*/  SYNCS.PHASECHK.TRANS64.TRYWAIT P1, [R3+URZ+0x340], R0 ;  /* 0x00034000030075a7 */ /* 0x000e6400080211ff */
[----:B-1----:R-:W-:Y:S05]  /*8330*/  @!P1 BRA `(.L_x_157) ;  /* 0x0000003400ec9947 */ /* 0x002fea0003800000 */
.L_x_156:
[----:B------:R-:W-:Y:S05]  /*8340*/  BSYNC B0 ;  /* 0x0000000000007941 */ /* 0x000fea0003800000 */
.L_x_155:
[----:B------:R-:W-:Y:S01]  /*8350*/  ISETP.NE.AND P1, PT, R99, RZ, PT ;  /* 0x000000ff6300720c */ /* 0x000fe20003f25270 */
[----:B-1----:R-:W-:Y:S02]  /*8360*/  VIADD R3, R3, 0x350 ;  /* 0x0000035003037836 */ /* 0x002fe40000000000 */
[----:B------:R-:W-:Y:S02]  /*8370*/  IMAD.U32 R0, RZ, RZ, UR46 ;  /* 0x0000002eff007e24 */ /* 0x000fe4000f8e00ff */
[----:B------:R-:W-:Y:S03]  /*8380*/  VIADD R93, R93, 0x1 ;  /* 0x000000015d5d7836 */ /* 0x000fe60000000000 */
[----:B------:R-:W-:Y:S05]  /*8390*/  PRMT R0, R0, 0x654, R3 ;  /* 0x0000065400007816 */ /* 0x000fea0000000003 */
[----:B------:R1:W2:Y:S04]  /*83a0*/  @P1 LDS.128 R72, [R4+UR44+0x500] ;  /* 0x0005002c04481984 */ /* 0x0002a80008000c00 */
[----:B------:R1:W1:Y:S01]  /*83b0*/  @P1 LDS.128 R76, [R2] ;  /* 0x00000000024c1984 */ /* 0x0002620000000c00 */
[C---:B------:R-:W-:Y:S01]  /*83c0*/  ISETP.NE.AND P1, PT, R93.reuse, 0x2, PT ;  /* 0x000000025d00780c */ /* 0x040fe20003f25270 */
[----:B------:R-:W-:Y:S01]  /*83d0*/  @!PT LDS RZ, [RZ] ;  /* 0x00000000fffff984 */ /* 0x000fe20000000800 */
[----:B------:R-:W-:Y:S01]  /*83e0*/  @!PT LDS RZ, [RZ] ;  /* 0x00000000fffff984 */ /* 0x000fe20000000800 */
[----:B------:R-:W-:Y:S01]  /*83f0*/  @!PT LDS RZ, [RZ] ;  /* 0x00000000fffff984 */ /* 0x000fe20000000800 */
[----:B------:R-:W-:Y:S01]  /*8400*/  @!PT LDS RZ, [RZ] ;  /* 0x00000000fffff984 */ /* 0x000fe20000000800 */
[----:B------:R5:W-:Y:S06]  /*8410*/  MEMBAR.ALL.CTA ;  /* 0x0000000000007992 */ /* 0x000bec0000008000 */
[----:B-----5:R-:W5:Y:S01]  /*8420*/  FENCE.VIEW.ASYNC.S ;  /* 0x00000000000073c6 */ /* 0x020f620000000000 */
[----:B------:R-:W-:Y:S02]  /*8430*/  SEL R3, RZ, 0x1, P1 ;  /* 0x00000001ff037807 */ /* 0x000fe40000800000 */
[----:B------:R-:W-:Y:S02]  /*8440*/  SEL R93, R93, RZ, P1 ;  /* 0x000000ff5d5d7207 */ /* 0x000fe40000800000 */
[----:B------:R-:W-:Y:S01]  /*8450*/  LOP3.LUT R92, R92, R3, RZ, 0x3c, !PT ;  /* 0x000000035c5c7212 */ /* 0x000fe200078e3cff */
[----:B-----5:R1:W-:Y:S06]  /*8460*/  SYNCS.ARRIVE.TRANS64.RED.A1T0 RZ, [R0+URZ], RZ ;  /* 0x000000ff00ff79a7 */ /* 0x0203ec00081004ff */
.L_x_154:
[----:B------:R-:W-:Y:S05]  /*8470*/  BSYNC B1 ;  /* 0x0000000000017941 */ /* 0x000fea0003800000 */
.L_x_153:
[----:B-1----:R-:W-:Y:S04]  /*8480*/  SHF.R.U32.HI R0, RZ, 0x15, R39 ;  /* 0x00000015ff007819 */ /* 0x002fe80000011627 */
[----:B------:R-:W-:Y:S01]  /*8490*/  LOP3.LUT P1, RZ, R0, 0x3, R87, 0x48, !PT ;  /* 0x0000000300ff7812 */ /* 0x000fe20007824857 */
[----:B------:R-:W-:Y:S01]  /*84a0*/  @!UPT UIADD3 URZ, UPT, UPT, URZ, URZ, URZ ;  /* 0x000000fffffff290 */ /* 0x000fe2000fffe0ff */
[----:B----4-:R-:W-:Y:S11]  /*84b0*/  @P0 BRA `(.L_x_158) ;  /* 0x0000000000080947 */ /* 0x010ff60003800000 */
[----:B------:R-:W1:Y:S02]  /*84c0*/  SYNCS.PHASECHK.TRANS64.TRYWAIT P0, [R90+URZ+0x390], R5 ;  /* 0x000390055a0075a7 */ /* 0x000e6400080011ff */
[----:B-1----:R-:W-:Y:S05]  /*84d0*/  @!P0 BRA `(.L_x_159) ;  /* 0x0000003400988947 */ /* 0x002fea0003800000 */
.L_x_158:
[----:B------:R-:W-:Y:S05]  /*84e0*/  @!P1 BRA `(.L_x_160) ;  /* 0x0000000000409947 */ /* 0x000fea0003800000 */
[----:B------:R-:W1:Y:S01]  /*84f0*/  LDCU.64 UR8, c[0x4][0x70] ;  /* 0x01000e00ff0877ac */ /* 0x000e620008000a00 */
[----:B------:R-:W-:Y:S01]  /*8500*/  MOV R3, 0x0 ;  /* 0x0000000000037802 */ /* 0x000fe20000000f00 */
[----:B------:R-:W-:Y:S02]  /*8510*/  HFMA2 R12, -RZ, RZ, 0, 5.9604644775390625e-08 ;  /* 0x00000001ff0c7431 */ /* 0x000fe400000001ff */
[----:B------:R-:W-:Y:S02]  /*8520*/  IMAD.MOV.U32 R8, RZ, RZ, 0x192 ;  /* 0x00000192ff087424 */ /* 0x000fe400078e00ff */
[----:B------:R-:W-:Y:S01]  /*8530*/  IMAD.MOV.U32 R13, RZ, RZ, RZ ;  /* 0x000000ffff0d7224 */ /* 0x000fe200078e00ff */
[----:B------:R-:W4:Y:S01]  /*8540*/  LDCU.64 UR6, c[0x4][0x78] ;  /* 0x01000f00ff0677ac */ /* 0x000f220008000a00 */
[----:B------:R-:W2:Y:S01]  /*8550*/  LDC.64 R2, c[0x4][R3] ;  /* 0x0100000003027b82 */ /* 0x000ea20000000a00 */
[----:B------:R-:W5:Y:S01]  /*8560*/  LDCU.64 UR4, c[0x4][0x10] ;  /* 0x01000200ff0477ac */ /* 0x000f620008000a00 */
[----:B-1----:R-:W-:Y:S01]  /*8570*/  MOV R5, UR9 ;  /* 0x0000000900057c02 */ /* 0x002fe20008000f00 */
[----:B------:R-:W-:Y:S01]  /*8580*/  IMAD.U32 R4, RZ, RZ, UR8 ;  /* 0x00000008ff047e24 */ /* 0x000fe2000f8e00ff */
[----:B----4-:R-:W-:Y:S01]  /*8590*/  MOV R7, UR7 ;  /* 0x0000000700077c02 */ /* 0x010fe20008000f00 */
[----:B------:R-:W-:Y:S01]  /*85a0*/  IMAD.U32 R6, RZ, RZ, UR6 ;  /* 0x00000006ff067e24 */ /* 0x000fe2000f8e00ff */
[----:B-----5:R-:W-:Y:S01]  /*85b0*/  MOV R11, UR5 ;  /* 0x00000005000b7c02 */ /* 0x020fe20008000f00 */
[----:B------:R-:W-:Y:S02]  /*85c0*/  IMAD.U32 R10, RZ, RZ, UR4 ;  /* 0x00000004ff0a7e24 */ /* 0x000fe4000f8e00ff */
[----:B------:R-:W-:Y:S07]  /*85d0*/  LEPC R20, `(.L_x_160) ;  /* 0x000000001014794e */ /* 0x000fee0000000000 */
[----:B--23--:R-:W-:Y:S05]  /*85e0*/  CALL.ABS.NOINC R2 ;  /* 0x0000000002007343 */ /* 0x00cfea0003c00000 */
.L_x_160:
[-C--:B--2---:R-:W-:Y:S01]  /*85f0*/  F2FP.F16.E4M3.UNPACK_B R42, R72.reuse ;  /* 0x00000048ff2a723e */ /* 0x084fe200020006ff */
[----:B------:R-:W-:Y:S05]  /*8600*/  WARPSYNC.ALL ;  /* 0x0000000000007948 */ /* 0x000fea0003800000 */
[----:B------:R-:W-:Y:S01]  /*8610*/  R2UR UR4, R39 ;  /* 0x00000000270472ca */ /* 0x000fe200000e0000 */
[--C-:B------:R-:W-:Y:S01]  /*8620*/  HADD2.F32 R40, -RZ, R42.reuse.H0_H0 ;  /* 0x2000002aff287230 */ /* 0x100fe20000004100 */
[----:B------:R-:W-:Y:S01]  /*8630*/  F2FP.F16.E4M3.UNPACK_B R43, R72.H1 ;  /* 0x00000048ff2b723e */ /* 0x000fe200030006ff */
[----:B------:R-:W-:Y:S01]  /*8640*/  HADD2.F32 R42, -RZ, R42.H1_H1 ;  /* 0x3000002aff2a7230 */ /* 0x000fe20000004100 */
[-C--:B------:R-:W-:Y:S01]  /*8650*/  F2FP.F16.E4M3.UNPACK_B R45, R73.reuse ;  /* 0x00000049ff2d723e */ /* 0x080fe200020006ff */
[----:B------:R-:W-:Y:S01]  /*8660*/  BSSY.RECONVERGENT B0, `(.L_x_161) ;  /* 0x000009f000007945 */ /* 0x000fe20003800200 */
[----:B------:R-:W-:Y:S01]  /*8670*/  F2FP.F16.E4M3.UNPACK_B R47, R73.H1 ;  /* 0x00000049ff2f723e */ /* 0x000fe200030006ff */
[--C-:B------:R-:W-:Y:S01]  /*8680*/  HADD2.F32 R44, -RZ, R43.reuse.H0_H0 ;  /* 0x2000002bff2c7230 */ /* 0x100fe20000004100 */
[-C--:B------:R-:W-:Y:S01]  /*8690*/  F2FP.F16.E4M3.UNPACK_B R49, R74.reuse ;  /* 0x0000004aff31723e */ /* 0x080fe200020006ff */
[----:B------:R-:W-:Y:S01]  /*86a0*/  HADD2.F32 R46, -RZ, R43.H1_H1 ;  /* 0x3000002bff2e7230 */ /* 0x000fe20000004100 */
[----:B------:R-:W-:Y:S01]  /*86b0*/  F2FP.F16.E4M3.UNPACK_B R51, R74.H1 ;  /* 0x0000004aff33723e */ /* 0x000fe200030006ff */
[--C-:B------:R-:W-:Y:S01]  /*86c0*/  HADD2.F32 R43, -RZ, R45.reuse.H0_H0 ;  /* 0x2000002dff2b7230 */ /* 0x100fe20000004100 */
[-C--:B------:R-:W-:Y:S01]  /*86d0*/  F2FP.F16.E4M3.UNPACK_B R53, R75.reuse ;  /* 0x0000004bff35723e */ /* 0x080fe200020006ff */
[----:B-1----:R-:W3:Y:S01]  /*86e0*/  LDTM.x32 R4, tmem[UR4] ;  /* 0x00000004000479ee */ /* 0x002ee200082c0000 */
[----:B------:R-:W-:Y:S01]  /*86f0*/  F2FP.F16.E4M3.UNPACK_B R55, R75.H1 ;  /* 0x0000004bff37723e */ /* 0x000fe200030006ff */
[----:B------:R-:W-:Y:S01]  /*8700*/  HADD2.F32 R48, -RZ, R45.H1_H1 ;  /* 0x3000002dff307230 */ /* 0x000fe20000004100 */
[-C--:B------:R-:W-:Y:S01]  /*8710*/  F2FP.F16.E4M3.UNPACK_B R57, R76.reuse ;  /* 0x0000004cff39723e */ /* 0x080fe200020006ff */
[----:B------:R-:W-:Y:S01]  /*8720*/  HADD2.F32 R52, -RZ, R49.H1_H1 ;  /* 0x30000031ff347230 */ /* 0x000fe20000004100 */
[----:B------:R-:W-:Y:S01]  /*8730*/  IADD3 R109, PT, PT, R84, UR44, RZ ;  /* 0x0000002c546d7c10 */ /* 0x000fe2000fffe0ff */
[----:B------:R-:W-:Y:S01]  /*8740*/  HADD2.F32 R56, -RZ, R53.H1_H1 ;  /* 0x30000035ff387230 */ /* 0x000fe20000004100 */
[----:B------:R-:W-:Y:S01]  /*8750*/  ISETP.NE.AND P6, PT, R98, RZ, PT ;  /* 0x000000ff6200720c */ /* 0x000fe20003fc5270 */
[----:B------:R-:W-:Y:S01]  /*8760*/  HADD2.F32 R60, -RZ, R57.H1_H1 ;  /* 0x30000039ff3c7230 */ /* 0x000fe20000004100 */
[----:B------:R-:W-:Y:S01]  /*8770*/  MOV R98, 0x10 ;  /* 0x0000001000627802 */ /* 0x000fe20000000f00 */
[--C-:B------:R-:W-:Y:S01]  /*8780*/  HADD2.F32 R45, -RZ, R47.reuse.H0_H0 ;  /* 0x2000002fff2d7230 */ /* 0x100fe20000004100 */
[----:B------:R-:W-:Y:S01]  /*8790*/  LOP3.LUT P5, RZ, R85, 0x80, RZ, 0xc0, !PT ;  /* 0x0000008055ff7812 */ /* 0x000fe200078ac0ff */
[----:B------:R-:W-:Y:S01]  /*87a0*/  HADD2.F32 R50, -RZ, R47.H1_H1 ;  /* 0x3000002fff327230 */ /* 0x000fe20000004100 */
[----:B------:R-:W-:Y:S01]  /*87b0*/  F2FP.F16.E4M3.UNPACK_B R59, R76.H1 ;  /* 0x0000004cff3b723e */ /* 0x000fe200030006ff */
[----:B------:R-:W-:Y:S01]  /*87c0*/  HADD2.F32 R47, -RZ, R49.H0_H0 ;  /* 0x20000031ff2f7230 */ /* 0x000fe20000004100 */
[----:B------:R-:W-:Y:S01]  /*87d0*/  SEL R108, R98, 0xfffffff0, !P5 ;  /* 0xfffffff0626c7807 */ /* 0x000fe20006800000 */
[--C-:B------:R-:W-:Y:S01]  /*87e0*/  HADD2.F32 R49, -RZ, R51.reuse.H0_H0 ;  /* 0x20000033ff317230 */ /* 0x100fe20000004100 */
[-C--:B------:R-:W-:Y:S01]  /*87f0*/  F2FP.F16.E4M3.UNPACK_B R61, R77.reuse ;  /* 0x0000004dff3d723e */ /* 0x080fe200020006ff */
[----:B------:R-:W-:Y:S01]  /*8800*/  HADD2.F32 R54, -RZ, R51.H1_H1 ;  /* 0x30000033ff367230 */ /* 0x000fe20000004100 */
[----:B------:R-:W-:Y:S01]  /*8810*/  IADD3 R98, PT, PT, R109, R108, RZ ;  /* 0x0000006c6d627210 */ /* 0x000fe20007ffe0ff */
[----:B------:R-:W-:Y:S01]  /*8820*/  HADD2.F32 R51, -RZ, R53.H0_H0 ;  /* 0x20000035ff337230 */ /* 0x000fe20000004100 */
[----:B------:R-:W-:Y:S01]  /*8830*/  F2FP.F16.E4M3.UNPACK_B R63, R77.H1 ;  /* 0x0000004dff3f723e */ /* 0x000fe200030006ff */
[----:B------:R-:W-:Y:S01]  /*8840*/  HADD2.F32 R64, -RZ, R61.H1_H1 ;  /* 0x3000003dff407230 */ /* 0x000fe20000004100 */
[----:B------:R-:W-:Y:S01]  /*8850*/  F2FP.F16.E4M3.UNPACK_B R65, R78 ;  /* 0x0000004eff41723e */ /* 0x000fe200020006ff */
[C---:B---3--:R-:W-:Y:S01]  /*8860*/  FMUL R0, R38.reuse, R4 ;  /* 0x0000000426007220 */ /* 0x048fe20000400000 */
[C---:B------:R-:W-:Y:S01]  /*8870*/  FMUL R2, R38.reuse, R5 ;  /* 0x0000000526027220 */ /* 0x040fe20000400000 */
[C---:B------:R-:W-:Y:S01]  /*8880*/  FMUL R4, R38.reuse, R8 ;  /* 0x0000000826047220 */ /* 0x040fe20000400000 */
[C---:B------:R-:W-:Y:S01]  /*8890*/  FMUL R5, R38.reuse, R9 ;  /* 0x0000000926057220 */ /* 0x040fe20000400000 */
[C---:B------:R-:W-:Y:S01]  /*88a0*/  FFMA R0, R41.reuse, R40, R0 ;  /* 0x0000002829007223 */ /* 0x040fe20000000000 */
[C---:B------:R-:W-:Y:S01]  /*88b0*/  FFMA R2, R41.reuse, R42, R2 ;  /* 0x0000002a29027223 */ /* 0x040fe20000000002 */
[C---:B------:R-:W-:Y:S01]  /*88c0*/  FMUL R8, R38.reuse, R12 ;  /* 0x0000000c26087220 */ /* 0x040fe20000400000 */
[C---:B------:R-:W-:Y:S01]  /*88d0*/  FMUL R9, R38.reuse, R13 ;  /* 0x0000000d26097220 */ /* 0x040fe20000400000 */
[C---:B------:R-:W-:Y:S01]  /*88e0*/  FMUL R12, R38.reuse, R16 ;  /* 0x00000010260c7220 */ /* 0x040fe20000400000 */
[C---:B------:R-:W-:Y:S01]  /*88f0*/  FMUL R13, R38.reuse, R17 ;  /* 0x00000011260d7220 */ /* 0x040fe20000400000 */
[C---:B------:R-:W-:Y:S01]  /*8900*/  FMUL R16, R38.reuse, R20 ;  /* 0x0000001426107220 */ /* 0x040fe20000400000 */
[C---:B------:R-:W-:Y:S01]  /*8910*/  FMUL R17, R38.reuse, R21 ;  /* 0x0000001526117220 */ /* 0x040fe20000400000 */
[C---:B------:R-:W-:Y:S01]  /*8920*/  FMUL R20, R38.reuse, R24 ;  /* 0x0000001826147220 */ /* 0x040fe20000400000 */
[C---:B------:R-:W-:Y:S01]  /*8930*/  FMUL R21, R38.reuse, R25 ;  /* 0x0000001926157220 */ /* 0x040fe20000400000 */
[----:B------:R-:W-:Y:S02]  /*8940*/  HADD2.F32 R68, -RZ, R65.H1_H1 ;  /* 0x30000041ff447230 */ /* 0x000fe40000004100 */
[C---:B------:R-:W-:Y:S01]  /*8950*/  FMUL R24, R38.reuse, R28 ;  /* 0x0000001c26187220 */ /* 0x040fe20000400000 */
[C---:B------:R-:W-:Y:S01]  /*8960*/  FMUL R25, R38.reuse, R29 ;  /* 0x0000001d26197220 */ /* 0x040fe20000400000 */
[C---:B------:R-:W-:Y:S01]  /*8970*/  FMUL R28, R38.reuse, R32 ;  /* 0x00000020261c7220 */ /* 0x040fe20000400000 */
[C---:B------:R-:W-:Y:S01]  /*8980*/  FMUL R29, R38.reuse, R33 ;  /* 0x00000021261d7220 */ /* 0x040fe20000400000 */
[C---:B------:R-:W-:Y:S01]  /*8990*/  FMUL R3, R38.reuse, R6 ;  /* 0x0000000626037220 */ /* 0x040fe20000400000 */
[C---:B------:R-:W-:Y:S01]  /*89a0*/  FMUL R7, R38.reuse, R7 ;  /* 0x0000000726077220 */ /* 0x040fe20000400000 */
[C---:B------:R-:W-:Y:S01]  /*89b0*/  FMUL R6, R38.reuse, R10 ;  /* 0x0000000a26067220 */ /* 0x040fe20000400000 */
[----:B------:R-:W-:Y:S01]  /*89c0*/  F2FP.F16.E4M3.UNPACK_B R67, R78.H1 ;  /* 0x0000004eff43723e */ /* 0x000fe200030006ff */
[C---:B------:R-:W-:Y:S01]  /*89d0*/  FFMA R3, R41.reuse, R44, R3 ;  /* 0x0000002c29037223 */ /* 0x040fe20000000003 */
[C---:B------:R-:W-:Y:S01]  /*89e0*/  FFMA R7, R41.reuse, R46, R7 ;  /* 0x0000002e29077223 */ /* 0x040fe20000000007 */
[----:B------:R-:W-:Y:S01]  /*89f0*/  F2FP.F16.E4M3.UNPACK_B R40, R79 ;  /* 0x0000004fff28723e */ /* 0x000fe200020006ff */
[C---:B------:R-:W-:Y:S01]  /*8a00*/  FFMA R4, R41.reuse, R43, R4 ;  /* 0x0000002b29047223 */ /* 0x040fe20000000004 */
[C---:B------:R-:W-:Y:S01]  /*8a10*/  FFMA R5, R41.reuse, R48, R5 ;  /* 0x0000003029057223 */ /* 0x040fe20000000005 */
[----:B------:R-:W-:Y:S01]  /*8a20*/  F2FP.F16.E4M3.UNPACK_B R42, R79.H1 ;  /* 0x0000004fff2a723e */ /* 0x000fe200030006ff */
[----:B------:R-:W-:Y:S01]  /*8a30*/  FFMA R6, R41, R45, R6 ;  /* 0x0000002d29067223 */ /* 0x000fe20000000006 */
[----:B------:R-:W-:Y:S01]  /*8a40*/  F2FP.SATFINITE.E4M3.F32.PACK_AB_MERGE_C R101, R7, R3, RZ ;  /* 0x000000030765723e */ /* 0x000fe200048070ff */
[C---:B------:R-:W-:Y:S01]  /*8a50*/  FMUL R11, R38.reuse, R11 ;  /* 0x0000000b260b7220 */ /* 0x040fe20000400000 */
[C---:B------:R-:W-:Y:S01]  /*8a60*/  FMUL R10, R38.reuse, R14 ;  /* 0x0000000e260a7220 */ /* 0x040fe20000400000 */
[----:B------:R-:W-:Y:S01]  /*8a70*/  FMUL R15, R38, R15 ;  /* 0x0000000f260f7220 */ /* 0x000fe20000400000 */
[----:B------:R-:W-:Y:S01]  /*8a80*/  F2FP.SATFINITE.E4M3.F32.PACK_AB_MERGE_C R100, R2, R0, R101 ;  /* 0x000000000264723e */ /* 0x000fe20004807065 */
[C---:B------:R-:W-:Y:S01]  /*8a90*/  FFMA R11, R41.reuse, R50, R11 ;  /* 0x00000032290b7223 */ /* 0x040fe2000000000b */
[----:B------:R-:W-:Y:S01]  /*8aa0*/  FFMA R8, R41, R47, R8 ;  /* 0x0000002f29087223 */ /* 0x000fe20000000008 */
[----:B------:R-:W-:Y:S01]  /*8ab0*/  ISETP.NE.AND P0, PT, R97, RZ, PT ;  /* 0x000000ff6100720c */ /* 0x000fe20003f05270 */
[----:B------:R-:W-:Y:S01]  /*8ac0*/  FFMA R9, R41, R52, R9 ;  /* 0x0000003429097223 */ /* 0x000fe20000000009 */
[--C-:B------:R-:W-:Y:S01]  /*8ad0*/  HADD2.F32 R53, -RZ, R55.reuse.H0_H0 ;  /* 0x20000037ff357230 */ /* 0x100fe20000004100 */
[----:B------:R-:W-:Y:S01]  /*8ae0*/  F2FP.SATFINITE.E4M3.F32.PACK_AB_MERGE_C R101, R11, R6, RZ ;  /* 0x000000060b65723e */ /* 0x000fe200048070ff */
[C---:B------:R-:W-:Y:S01]  /*8af0*/  FFMA R10, R41.reuse, R49, R10 ;  /* 0x00000031290a7223 */ /* 0x040fe2000000000a */
[C---:B------:R-:W-:Y:S01]  /*8b00*/  FFMA R15, R41.reuse, R54, R15 ;  /* 0x00000036290f7223 */ /* 0x040fe2000000000f */
[----:B------:R-:W-:Y:S01]  /*8b10*/  FFMA R12, R41, R51, R12 ;  /* 0x00000033290c7223 */ /* 0x000fe2000000000c */
[----:B------:R-:W-:Y:S01]  /*8b20*/  F2FP.SATFINITE.E4M3.F32.PACK_AB_MERGE_C R101, R5, R4, R101 ;  /* 0x000000040565723e */ /* 0x000fe20004807065 */
[----:B------:R-:W-:Y:S01]  /*8b30*/  FFMA R13, R41, R56, R13 ;  /* 0x00000038290d7223 */ /* 0x000fe2000000000d */
[----:B------:R-:W-:Y:S01]  /*8b40*/  HADD2.F32 R58, -RZ, R55.H1_H1 ;  /* 0x30000037ff3a7230 */ /* 0x000fe20000004100 */
[----:B------:R-:W-:Y:S01]  /*8b50*/  F2FP.SATFINITE.E4M3.F32.PACK_AB_MERGE_C R102, R15, R10, RZ ;  /* 0x0000000a0f66723e */ /* 0x000fe200048070ff */
[----:B------:R-:W-:Y:S02]  /*8b60*/  HADD2.F32 R55, -RZ, R57.H0_H0 ;  /* 0x20000039ff377230 */ /* 0x000fe40000004100 */
[C---:B------:R-:W-:Y:S01]  /*8b70*/  FMUL R14, R38.reuse, R18 ;  /* 0x00000012260e7220 */ /* 0x040fe20000400000 */
[C---:B------:R-:W-:Y:S01]  /*8b80*/  FMUL R19, R38.reuse, R19 ;  /* 0x0000001326137220 */ /* 0x040fe20000400000 */
[--C-:B------:R-:W-:Y:S02]  /*8b90*/  HADD2.F32 R57, -RZ, R59.reuse.H0_H0 ;  /* 0x2000003bff397230 */ /* 0x100fe40000004100 */
[C---:B------:R-:W-:Y:S01]  /*8ba0*/  FMUL R18, R38.reuse, R22 ;  /* 0x0000001626127220 */ /* 0x040fe20000400000 */
[C---:B------:R-:W-:Y:S01]  /*8bb0*/  FFMA R14, R41.reuse, R53, R14 ;  /* 0x00000035290e7223 */ /* 0x040fe2000000000e */
[----:B------:R-:W-:Y:S02]  /*8bc0*/  HADD2.F32 R62, -RZ, R59.H1_H1 ;  /* 0x3000003bff3e7230 */ /* 0x000fe40000004100 */
[C---:B------:R-:W-:Y:S01]  /*8bd0*/  FFMA R19, R41.reuse, R58, R19 ;  /* 0x0000003a29137223 */ /* 0x040fe20000000013 */
[----:B------:R-:W-:Y:S02]  /*8be0*/  HADD2.F32 R59, -RZ, R61.H0_H0 ;  /* 0x2000003dff3b7230 */ /* 0x000fe40000004100 */
[C---:B------:R-:W-:Y:S01]  /*8bf0*/  FMUL R23, R38.reuse, R23 ;  /* 0x0000001726177220 */ /* 0x040fe20000400000 */
[C---:B------:R-:W-:Y:S01]  /*8c00*/  FFMA R16, R41.reuse, R55, R16 ;  /* 0x0000003729107223 */ /* 0x040fe20000000010 */
[C---:B------:R-:W-:Y:S01]  /*8c10*/  FFMA R17, R41.reuse, R60, R17 ;  /* 0x0000003c29117223 */ /* 0x040fe20000000011 */
[--C-:B------:R-:W-:Y:S02]  /*8c20*/  HADD2.F32 R61, -RZ, R63.reuse.H0_H0 ;  /* 0x2000003fff3d7230 */ /* 0x100fe40000004100 */
[C---:B------:R-:W-:Y:S01]  /*8c30*/  FFMA R18, R41.reuse, R57, R18 ;  /* 0x0000003929127223 */ /* 0x040fe20000000012 */
[----:B------:R-:W-:Y:S02]  /*8c40*/  HADD2.F32 R66, -RZ, R63.H1_H1 ;  /* 0x3000003fff427230 */ /* 0x000fe40000004100 */
[C---:B------:R-:W-:Y:S01]  /*8c50*/  FMUL R22, R38.reuse, R26 ;  /* 0x0000001a26167220 */ /* 0x040fe20000400000 */
[----:B------:R-:W-:Y:S02]  /*8c60*/  HADD2.F32 R63, -RZ, R65.H0_H0 ;  /* 0x20000041ff3f7230 */ /* 0x000fe40000004100 */
[C---:B------:R-:W-:Y:S01]  /*8c70*/  FFMA R23, R41.reuse, R62, R23 ;  /* 0x0000003e29177223 */ /* 0x040fe20000000017 */
[C---:B------:R-:W-:Y:S01]  /*8c80*/  FMUL R27, R38.reuse, R27 ;  /* 0x0000001b261b7220 */ /* 0x040fe20000400000 */
[C---:B------:R-:W-:Y:S01]  /*8c90*/  FFMA R20, R41.reuse, R59, R20 ;  /* 0x0000003b29147223 */ /* 0x040fe20000000014 */
[C---:B------:R-:W-:Y:S01]  /*8ca0*/  FFMA R21, R41.reuse, R64, R21 ;  /* 0x0000004029157223 */ /* 0x040fe20000000015 */
[--C-:B------:R-:W-:Y:S02]  /*8cb0*/  HADD2.F32 R65, -RZ, R67.reuse.H0_H0 ;  /* 0x20000043ff417230 */ /* 0x100fe40000004100 */
[C---:B------:R-:W-:Y:S01]  /*8cc0*/  FFMA R22, R41.reuse, R61, R22 ;  /* 0x0000003d29167223 */ /* 0x040fe20000000016 */
[----:B------:R-:W-:Y:S02]  /*8cd0*/  HADD2.F32 R70, -RZ, R67.H1_H1 ;  /* 0x30000043ff467230 */ /* 0x000fe40000004100 */
[C---:B------:R-:W-:Y:S01]  /*8ce0*/  FMUL R26, R38.reuse, R30 ;  /* 0x0000001e261a7220 */ /* 0x040fe20000400000 */
[--C-:B------:R-:W-:Y:S02]  /*8cf0*/  HADD2.F32 R67, -RZ, R40.reuse.H0_H0 ;  /* 0x20000028ff437230 */ /* 0x100fe40000004100 */
[C---:B------:R-:W-:Y:S01]  /*8d00*/  FFMA R27, R41.reuse, R66, R27 ;  /* 0x00000042291b7223 */ /* 0x040fe2000000001b */
[C---:B------:R-:W-:Y:S01]  /*8d10*/  FMUL R31, R38.reuse, R31 ;  /* 0x0000001f261f7220 */ /* 0x040fe20000400000 */
[C---:B------:R-:W-:Y:S01]  /*8d20*/  FFMA R24, R41.reuse, R63, R24 ;  /* 0x0000003f29187223 */ /* 0x040fe20000000018 */
[----:B------:R-:W-:Y:S02]  /*8d30*/  HADD2.F32 R40, -RZ, R40.H1_H1 ;  /* 0x30000028ff287230 */ /* 0x000fe40000004100 */
[C---:B------:R-:W-:Y:S01]  /*8d40*/  FFMA R25, R41.reuse, R68, R25 ;  /* 0x0000004429197223 */ /* 0x040fe20000000019 */
[--C-:B------:R-:W-:Y:S02]  /*8d50*/  HADD2.F32 R69, -RZ, R42.reuse.H0_H0 ;  /* 0x2000002aff457230 */ /* 0x100fe40000004100 */
[C---:B------:R-:W-:Y:S01]  /*8d60*/  FFMA R26, R41.reuse, R65, R26 ;  /* 0x00000041291a7223 */ /* 0x040fe2000000001a */
[----:B------:R-:W-:Y:S02]  /*8d70*/  HADD2.F32 R42, -RZ, R42.H1_H1 ;  /* 0x3000002aff2a7230 */ /* 0x000fe40000004100 */
[C---:B------:R-:W-:Y:S01]  /*8d80*/  FMUL R30, R38.reuse, R34 ;  /* 0x00000022261e7220 */ /* 0x040fe20000400000 */
[----:B------:R-:W-:Y:S01]  /*8d90*/  FFMA R31, R41, R70, R31 ;  /* 0x00000046291f7223 */ /* 0x000fe2000000001f */
[----:B------:R-:W-:Y:S01]  /*8da0*/  FMUL R35, R38, R35 ;  /* 0x0000002326237220 */ /* 0x000fe20000400000 */
[----:B------:R-:W-:Y:S01]  /*8db0*/  F2FP.SATFINITE.E4M3.F32.PACK_AB_MERGE_C R103, R19, R14, RZ ;  /* 0x0000000e1367723e */ /* 0x000fe200048070ff */
[C---:B------:R-:W-:Y:S01]  /*8dc0*/  FFMA R28, R41.reuse, R67, R28 ;  /* 0x00000043291c7223 */ /* 0x040fe2000000001c */
[C---:B------:R-:W-:Y:S01]  /*8dd0*/  FFMA R29, R41.reuse, R40, R29 ;  /* 0x00000028291d7223 */ /* 0x040fe2000000001d */
[C---:B------:R-:W-:Y:S01]  /*8de0*/  FFMA R30, R41.reuse, R69, R30 ;  /* 0x00000045291e7223 */ /* 0x040fe2000000001e */
[----:B------:R-:W-:Y:S01]  /*8df0*/  FFMA R35, R41, R42, R35 ;  /* 0x0000002a29237223 */ /* 0x000fe20000000023 */
[----:B------:R-:W-:Y:S02]  /*8e00*/  F2FP.SATFINITE.E4M3.F32.PACK_AB_MERGE_C R102, R9, R8, R102 ;  /* 0x000000080966723e */ /* 0x000fe40004807066 */
[----:B------:R-:W-:Y:S02]  /*8e10*/  F2FP.SATFINITE.E4M3.F32.PACK_AB_MERGE_C R103, R13, R12, R103 ;  /* 0x0000000c0d67723e */ /* 0x000fe40004807067 */
[----:B------:R-:W-:Y:S02]  /*8e20*/  F2FP.SATFINITE.E4M3.F32.PACK_AB_MERGE_C R104, R23, R18, RZ ;  /* 0x000000121768723e */ /* 0x000fe400048070ff */
[----:B------:R-:W-:Y:S01]  /*8e30*/  F2FP.SATFINITE.E4M3.F32.PACK_AB_MERGE_C R105, R27, R22, RZ ;  /* 0x000000161b69723e */ /* 0x000fe200048070ff */
[----:B------:R1:W-:Y:S01]  /*8e40*/  STS.128 [R84+UR44+0x2500], R100 ;  /* 0x0025006454007988 */ /* 0x0003e20008000c2c */
[----:B------:R-:W-:Y:S02]  /*8e50*/  F2FP.SATFINITE.E4M3.F32.PACK_AB_MERGE_C R110, R31, R26, RZ ;  /* 0x0000001a1f6e723e */ /* 0x000fe400048070ff */
[----:B------:R-:W-:Y:S02]  /*8e60*/  F2FP.SATFINITE.E4M3.F32.PACK_AB_MERGE_C R111, R35, R30, RZ ;  /* 0x0000001e236f723e */ /* 0x000fe400048070ff */
[----:B------:R-:W-:Y:S02]  /*8e70*/  F2FP.SATFINITE.E4M3.F32.PACK_AB_MERGE_C R104, R17, R16, R104 ;  /* 0x000000101168723e */ /* 0x000fe40004807068 */
[----:B------:R-:W-:Y:S02]  /*8e80*/  F2FP.SATFINITE.E4M3.F32.PACK_AB_MERGE_C R105, R21, R20, R105 ;  /* 0x000000141569723e */ /* 0x000fe40004807069 */
[----:B------:R-:W-:Y:S02]  /*8e90*/  F2FP.SATFINITE.E4M3.F32.PACK_AB_MERGE_C R106, R25, R24, R110 ;  /* 0x00000018196a723e */ /* 0x000fe4000480706e */
[----:B------:R-:W-:Y:S02]  /*8ea0*/  F2FP.SATFINITE.E4M3.F32.PACK_AB_MERGE_C R107, R29, R28, R111 ;  /* 0x0000001c1d6b723e */ /* 0x000fe4000480706f */
[----:B------:R-:W-:Y:S02]  /*8eb0*/  LEA R109, R93, UR44, 0x3 ;  /* 0x0000002c5d6d7c11 */ /* 0x000fe4000f8e18ff */
[----:B------:R-:W-:Y:S01]  /*8ec0*/  @P6 SHF.L.U32 R110, R92, 0x1f, RZ ;  /* 0x0000001f5c6e6819 */ /* 0x000fe200000006ff */
[----:B------:R1:W-:Y:S01]  /*8ed0*/  STS.128 [R98+0x2500], R104 ;  /* 0x0025006862007388 */ /* 0x0003e20000000c00 */
[----:B------:R-:W-:Y:S01]  /*8ee0*/  @!PT LDS RZ, [RZ] ;  /* 0x00000000fffff984 */ /* 0x000fe20000000800 */
[----:B------:R-:W-:Y:S01]  /*8ef0*/  @!PT LDS RZ, [RZ] ;  /* 0x00000000fffff984 */ /* 0x000fe20000000800 */
[----:B------:R-:W-:Y:S01]  /*8f00*/  @!PT LDS RZ, [RZ] ;  /* 0x00000000fffff984 */ /* 0x000fe20000000800 */
[----:B------:R-:W-:Y:S01]  /*8f10*/  @!PT LDS RZ, [RZ] ;  /* 0x00000000fffff984 */ /* 0x000fe20000000800 */
[----:B------:R2:W-:Y:S07]  /*8f20*/  MEMBAR.ALL.CTA ;  /* 0x0000000000007992 */ /* 0x0005ee0000008000 */
[----:B--2---:R-:W2:Y:S02]  /*8f30*/  FENCE.VIEW.ASYNC.S ;  /* 0x00000000000073c6 */ /* 0x004ea40000000000 */
[----:B--2---:R-:W-:Y:S06]  /*8f40*/  BAR.SYNC.DEFER_BLOCKING 0x1, 0x80 ;  /* 0x0042000000007b1d */ /* 0x004fec0000010000 */
[----:B------:R-:W-:Y:S05]  /*8f50*/  @P0 BRA `(.L_x_162) ;  /* 0x00000000003c0947 */ /* 0x000fea0003800000 */
[----:B------:R-:W2:Y:S01]  /*8f60*/  LDCU.64 UR6, c[0x0][0x348] ;  /* 0x00006900ff0677ac */ /* 0x000ea20008000a00 */
[----:B------:R-:W-:Y:S01]  /*8f70*/  UIADD3 UR4, UPT, UPT, UR44, 0x2500, URZ ;  /* 0x000025002c047890 */ /* 0x000fe2000fffe0ff */
[----:B------:R-:W-:Y:S01]  /*8f80*/  UMOV UR51, UR36 ;  /* 0x0000002400337c82 */ /* 0x000fe20008000000 */
[----:B------:R-:W-:Y:S02]  /*8f90*/  UIADD3 UR9, UPT, UPT, UR49, 0x40, URZ ;  /* 0x0000004031097890 */ /* 0x000fe4000fffe0ff */
[----:B------:R-:W-:Y:S02]  /*8fa0*/  UIADD3 UR8, UPT, UPT, UR44, 0x2d00, URZ ;  /* 0x00002d002c087890 */ /* 0x000fe4000fffe0ff */
[----:B------:R-:W-:Y:S01]  /*8fb0*/  MOV R96, UR4 ;  /* 0x0000000400607c02 */ /* 0x000fe20008000f00 */
[----:B------:R-:W-:Y:S01]  /*8fc0*/  UMOV UR10, UR50 ;  /* 0x00000032000a7c82 */ /* 0x000fe20008000000 */
[----:B------:R-:W-:Y:S02]  /*8fd0*/  UMOV UR11, UR36 ;  /* 0x00000024000b7c82 */ /* 0x000fe40008000000 */
[----:B------:R-:W-:Y:S01]  /*8fe0*/  R2UR UR48, R96 ;  /* 0x00000000603072ca */ /* 0x000fe200000e0000 */
[----:B--2---:R-:W-:Y:S04]  /*8ff0*/  UIADD3 UR4, UP0, UPT, UR6, 0x680, URZ ;  /* 0x0000068006047890 */ /* 0x004fe8000ff1e0ff */
[----:B------:R-:W-:Y:S09]  /*9000*/  UIADD3.X UR5, UPT, UPT, URZ, UR7, URZ, UP0, !UPT ;  /* 0x00000007ff057290 */ /* 0x000ff200087fe4ff */
[----:B------:R2:W-:Y:S01]  /*9010*/  UTMASTG.3D [UR48], [UR4] ;  /* 0x00000030040073b5 */ /* 0x0005e20008010000 */
[----:B------:R2:W-:Y:S01]  /*9020*/  UTMASTG.3D [UR8], [UR4] ;  /* 0x00000008040073b5 */ /* 0x0005e20008010000 */
[----:B------:R0:W-:Y:S01]  /*9030*/  UTMACMDFLUSH ;  /* 0x00000000000079b7 */ /* 0x0001e20000000000 */
[----:B--2---:R-:W-:Y:S04]  /*9040*/  DEPBAR.LE SB0, 0x1 ;  /* 0x000080400000791a */ /* 0x004fe80000000000 */
.L_x_162:
[----:B------:R-:W-:Y:S05]  /*9050*/  BSYNC.RECONVERGENT B0 ;  /* 0x0000000000007941 */ /* 0x000fea0003800200 */
.L_x_161:
[----:B------:R-:W-:Y:S06]  /*9060*/  BAR.SYNC.DEFER_BLOCKING 0x1, 0x80 ;  /* 0x0042000000007b1d */ /* 0x000fec0000010000 */
[----:B------:R-:W2:Y:S01]  /*9070*/  @P6 SYNCS.PHASECHK.TRANS64.TRYWAIT P0, [R109+URZ+0x340], R110 ;  /* 0x0003406e6d0065a7 */ /* 0x000ea200080011ff */
[----:B------:R-:W-:Y:S01]  /*9080*/  BSSY B1, `(.L_x_163) ;  /* 0x0000020000017945 */ /* 0x000fe20003800000 */
[----:B--2---:R-:W-:Y:S03]  /*9090*/  @P6 SEL R71, RZ, 0x1, !P0 ;  /* 0x00000001ff476807 */ /* 0x004fe60004000000 */
[----:B------:R-:W-:Y:S05]  /*90a0*/  @!P6 BRA `(.L_x_164) ;  /* 0x000000000074e947 */ /* 0x000fea0003800000 */
[----:B------:R-:W-:Y:S01]  /*90b0*/  ISETP.NE.AND P1, PT, R99, RZ, PT ;  /* 0x000000ff6300720c */ /* 0x000fe20003f25270 */
[----:B------:R-:W-:Y:S01]  /*90c0*/  BSSY B0, `(.L_x_165) ;  /* 0x0000009000007945 */ /* 0x000fe20003800000 */
[----:B------:R-:W-:Y:S11]  /*90d0*/  ISETP.NE.AND P0, PT, R71, RZ, PT ;  /* 0x000000ff4700720c */ /* 0x000ff60003f05270 */
[----:B------:R-:W-:Y:S05]  /*90e0*/  @P1 IMAD R0, R93, 0x1000, R84 ;  /* 0x000010005d001824 */ /* 0x000fea00078e0254 */
[----:B------:R-:W-:Y:S05]  /*90f0*/  @P1 IADD3 R3, PT, PT, R0, UR44, RZ ;  /* 0x0000002c00031c10 */ /* 0x000fea000fffe0ff */
[----:B------:R-:W-:Y:S01]  /*9100*/  @P1 IMAD.IADD R3, R3, 0x1, R108 ;  /* 0x0000000103031824 */ /* 0x000fe200078e026c */
[----:B------:R-:W-:Y:S06]  /*9110*/  @P0 BRA `(.L_x_166) ;  /* 0x00000000000c0947 */ /* 0x000fec0003800000 */
[----:B------:R-:W-:Y:S04]  /*9120*/  SHF.L.U32 R2, R92, 0x1f, RZ ;  /* 0x0000001f5c027819 */ /* 0x000fe800000006ff */
[----:B------:R-:W2:Y:S02]  /*9130*/  SYNCS.PHASECHK.TRANS64.TRYWAIT P0, [R109+URZ+0x340], R2 ;  /* 0x000340026d0075a7 */ /* 0x000ea400080011ff */
[----:B--2---:R-:W-:Y:S05]  /*9140*/  @!P0 BRA `(.L_x_167) ;  /* 0x0000002800908947 */ /* 0x004fea0003800000 */
.L_x_166:
[----:B------:R-:W-:Y:S05]  /*9150*/  BSYNC B0 ;  /* 0x0000000000007941 */ /* 0x000fea0003800000 */
.L_x_165:
[----:B------:R-:W-:Y:S01]  /*9160*/  ISETP.NE.AND P0, PT, R99, RZ, PT ;  /* 0x000000ff6300720c */ /* 0x000fe20003f05270 */
[----:B--2---:R-:W-:Y:S02]  /*9170*/  VIADD R109, R109, 0x350 ;  /* 0x000003506d6d7836 */ /* 0x004fe40000000000 */
[----:B------:R-:W-:Y:S02]  /*9180*/  IMAD.U32 R2, RZ, RZ, UR46 ;  /* 0x0000002eff027e24 */ /* 0x000fe4000f8e00ff */
[----:B------:R-:W-:Y:S03]  /*9190*/  VIADD R93, R93, 0x1 ;  /* 0x000000015d5d7836 */ /* 0x000fe60000000000 */
[----:B------:R-:W-:Y:S05]  /*91a0*/  PRMT R2, R2, 0x654, R109 ;  /* 0x0000065402027816 */ /* 0x000fea000000006d */
[----:B------:R2:W3:Y:S04]  /*91b0*/  @P0 LDS.128 R72, [R0+UR44+0x500] ;  /* 0x0005002c00480984 */ /* 0x0004e80008000c00 */
[----:B------:R2:W4:Y:S01]  /*91c0*/  @P0 LDS.128 R76, [R3+0x500] ;  /* 0x00050000034c0984 */ /* 0x0005220000000c00 */
        /* <DEDUP_REMOVED lines=11> */
.L_x_164:
[----:B------:R-:W-:Y:S05]  /*9280*/  BSYNC B1 ;  /* 0x0000000000017941 */ /* 0x000fea0003800000 */
.L_x_163:
[----:B--2---:R-:W-:Y:S05]  /*9290*/  VIADD R0, R39, 0x20 ;  /* 0x0000002027007836 */ /* 0x004fea0000000000 */
[----:B------:R-:W-:Y:S04]  /*92a0*/  SHF.R.U32.HI R0, RZ, 0x15, R0 ;  /* 0x00000015ff007819 */ /* 0x000fe80000011600 */
[----:B------:R-:W-:Y:S11]  /*92b0*/  LOP3.LUT P0, RZ, R0, 0x3, R87, 0x48, !PT ;  /* 0x0000000300ff7812 */ /* 0x000ff60007804857 */
[----:B------:R-:W-:Y:S02]  /*92c0*/  @!UPT UIADD3 URZ, UPT, UPT, URZ, URZ, URZ ;  /* 0x000000fffffff290 */ /* 0x000fe4000fffe0ff */
[----:B------:R-:W-:Y:S05]  /*92d0*/  @!P0 BRA `(.L_x_168) ;  /* 0x0000000000408947 */ /* 0x000fea0003800000 */
[----:B------:R-:W2:Y:S01]  /*92e0*/  LDCU.64 UR8, c[0x4][0x70] ;  /* 0x01000e00ff0877ac */ /* 0x000ea20008000a00 */
[----:B------:R-:W-:Y:S01]  /*92f0*/  MOV R3, 0x0 ;  /* 0x0000000000037802 */ /* 0x000fe20000000f00 */
[----:B------:R-:W-:Y:S02]  /*9300*/  HFMA2 R12, -RZ, RZ, 0, 5.9604644775390625e-08 ;  /* 0x00000001ff0c7431 */ /* 0x000fe400000001ff */
[----:B------:R-:W-:Y:S02]  /*9310*/  IMAD.MOV.U32 R8, RZ, RZ, 0x192 ;  /* 0x00000192ff087424 */ /* 0x000fe400078e00ff */
[----:B------:R-:W-:Y:S01]  /*9320*/  IMAD.MOV.U32 R13, RZ, RZ, RZ ;  /* 0x000000ffff0d7224 */ /* 0x000fe200078e00ff */
[----:B------:R-:W5:Y:S01]  /*9330*/  LDCU.64 UR6, c[0x4][0x78] ;  /* 0x01000f00ff0677ac */ /* 0x000f620008000a00 */
[----:B------:R-:W1:Y:S01]  /*9340*/  LDC.64 R2, c[0x4][R3] ;  /* 0x0100000003027b82 */ /* 0x000e620000000a00 */
[----:B------:R-:W3:Y:S01]  /*9350*/  LDCU.64 UR4, c[0x4][0x10] ;  /* 0x01000200ff0477ac */ /* 0x000ee20008000a00 */
[----:B--2---:R-:W-:Y:S01]  /*9360*/  MOV R5, UR9 ;  /* 0x0000000900057c02 */ /* 0x004fe20008000f00 */
[----:B------:R-:W-:Y:S01]  /*9370*/  IMAD.U32 R4, RZ, RZ, UR8 ;  /* 0x00000008ff047e24 */ /* 0x000fe2000f8e00ff */
[----:B-----5:R-:W-:Y:S01]  /*9380*/  MOV R7, UR7 ;  /* 0x0000000700077c02 */ /* 0x020fe20008000f00 */
[----:B------:R-:W-:Y:S01]  /*9390*/  IMAD.U32 R6, RZ, RZ, UR6 ;  /* 0x00000006ff067e24 */ /* 0x000fe2000f8e00ff */
[----:B---3--:R-:W-:Y:S01]  /*93a0*/  MOV R11, UR5 ;  /* 0x00000005000b7c02 */ /* 0x008fe20008000f00 */
[----:B------:R-:W-:Y:S02]  /*93b0*/  IMAD.U32 R10, RZ, RZ, UR4 ;  /* 0x00000004ff0a7e24 */ /* 0x000fe4000f8e00ff */
[----:B------:R-:W-:Y:S07]  /*93c0*/  LEPC R20, `(.L_x_168) ;  /* 0x000000001014794e */ /* 0x000fee0000000000 */
[----:B-1--4-:R-:W-:Y:S05]  /*93d0*/  CALL.ABS.NOINC R2 ;  /* 0x0000000002007343 */ /* 0x012fea0003c00000 */
.L_x_168:
[----:B------:R-:W-:Y:S01]  /*93e0*/  ISETP.NE.AND P0, PT, R97, RZ, PT ;  /* 0x000000ff6100720c */ /* 0x000fe20003f05270 */
[----:B------:R-:W-:Y:S05]  /*93f0*/  WARPSYNC.ALL ;  /* 0x0000000000007948 */ /* 0x000fea0003800000 */
[----:B------:R-:W-:Y:S01]  /*9400*/  R2UR UR4, R39 ;  /* 0x00000000270472ca */ /* 0x000fe200000e0000 */
[----:B------:R-:W-:Y:S01]  /*9410*/  BSSY.RECONVERGENT B0, `(.L_x_169) ;  /* 0x00000a0000007945 */ /* 0x000fe20003800200 */
[-C--:B---3--:R-:W-:Y:S02]  /*9420*/  F2FP.F16.E4M3.UNPACK_B R42, R72.reuse ;  /* 0x00000048ff2a723e */ /* 0x088fe400020006ff */
[----:B------:R-:W-:Y:S02]  /*9430*/  F2FP.F16.E4M3.UNPACK_B R72, R72.H1 ;  /* 0x00000048ff48723e */ /* 0x000fe400030006ff */
[-C--:B------:R-:W-:Y:S01]  /*9440*/  F2FP.F16.E4M3.UNPACK_B R46, R73.reuse ;  /* 0x00000049ff2e723e */ /* 0x080fe200020006ff */
[--C-:B------:R-:W-:Y:S01]  /*9450*/  HADD2.F32 R40, -RZ, R42.reuse.H0_H0 ;  /* 0x2000002aff287230 */ /* 0x100fe20000004100 */
[----:B------:R-:W-:Y:S01]  /*9460*/  F2FP.F16.E4M3.UNPACK_B R73, R73.H1 ;  /* 0x00000049ff49723e */ /* 0x000fe200030006ff */
[----:B------:R-:W-:Y:S01]  /*9470*/  HADD2.F32 R42, -RZ, R42.H1_H1 ;  /* 0x3000002aff2a7230 */ /* 0x000fe20000004100 */
[-C--:B------:R-:W-:Y:S01]  /*9480*/  F2FP.F16.E4M3.UNPACK_B R50, R74.reuse ;  /* 0x0000004aff32723e */ /* 0x080fe200020006ff */
[----:B------:R-:W-:Y:S01]  /*9490*/  HADD2.F32 R43, -RZ, R72.H0_H0 ;  /* 0x20000048ff2b7230 */ /* 0x000fe20000004100 */
[----:B------:R-:W-:Y:S01]  /*94a0*/  F2FP.F16.E4M3.UNPACK_B R74, R74.H1 ;  /* 0x0000004aff4a723e */ /* 0x000fe200030006ff */
[----:B------:R-:W2:Y:S01]  /*94b0*/  LDTM.x32 R4, tmem[UR4+0x20] ;  /* 0x00002004000479ee */ /* 0x000ea200082c0000 */
[----:B------:R-:W-:Y:S01]  /*94c0*/  NOP ;  /* 0x0000000000007918 */ /* 0x000fe20000000000 */
[----:B------:R-:W-:Y:S01]  /*94d0*/  IADD3 R90, PT, PT, R90, 0x3b0, RZ ;  /* 0x000003b05a5a7810 */ /* 0x000fe20007ffe0ff */
[--C-:B------:R-:W-:Y:S01]  /*94e0*/  HADD2.F32 R45, -RZ, R46.reuse.H0_H0 ;  /* 0x2000002eff2d7230 */ /* 0x100fe20000004100 */
[----:B------:R-:W-:Y:S01]  /*94f0*/  F2FP.F16.E4M3.UNPACK_B R54, R75 ;  /* 0x0000004bff36723e */ /* 0x000fe200020006ff */
[----:B------:R-:W-:Y:S01]  /*9500*/  HADD2.F32 R46, -RZ, R46.H1_H1 ;  /* 0x3000002eff2e7230 */ /* 0x000fe20000004100 */
[----:B------:R-:W-:Y:S01]  /*9510*/  LOP3.LUT R90, R90, 0xfefffff8, RZ, 0xc0, !PT ;  /* 0xfefffff85a5a7812 */ /* 0x000fe200078ec0ff */
[--C-:B------:R-:W-:Y:S01]  /*9520*/  HADD2.F32 R49, -RZ, R50.reuse.H0_H0 ;  /* 0x20000032ff317230 */ /* 0x100fe20000004100 */
[----:B----4-:R-:W-:Y:S01]  /*9530*/  F2FP.F16.E4M3.UNPACK_B R58, R76 ;  /* 0x0000004cff3a723e */ /* 0x010fe200020006ff */
[----:B------:R-:W-:Y:S01]  /*9540*/  HADD2.F32 R50, -RZ, R50.H1_H1 ;  /* 0x30000032ff327230 */ /* 0x000fe20000004100 */
[----:B--2---:R2:W-:Y:S01]  /*9550*/  SYNCS.ARRIVE.TRANS64.RED.A1T0 RZ, [R90+URZ], RZ ;  /* 0x000000ff5aff79a7 */ /* 0x0045e200081004ff */
[--C-:B------:R-:W-:Y:S01]  /*9560*/  HADD2.F32 R53, -RZ, R54.reuse.H0_H0 ;  /* 0x20000036ff357230 */ /* 0x100fe20000004100 */
[----:B------:R-:W-:Y:S01]  /*9570*/  F2FP.F16.E4M3.UNPACK_B R62, R77 ;  /* 0x0000004dff3e723e */ /* 0x000fe200020006ff */
[----:B------:R-:W-:Y:S01]  /*9580*/  HADD2.F32 R54, -RZ, R54.H1_H1 ;  /* 0x30000036ff367230 */ /* 0x000fe20000004100 */
[----:B------:R-:W-:Y:S01]  /*9590*/  F2FP.F16.E4M3.UNPACK_B R66, R78 ;  /* 0x0000004eff42723e */ /* 0x000fe200020006ff */
[--C-:B------:R-:W-:Y:S01]  /*95a0*/  HADD2.F32 R57, -RZ, R58.reuse.H0_H0 ;  /* 0x2000003aff397230 */ /* 0x100fe20000004100 */
[----:B------:R-:W-:Y:S01]  /*95b0*/  F2FP.F16.E4M3.UNPACK_B R70, R79 ;  /* 0x0000004fff46723e */ /* 0x000fe200020006ff */
[----:B------:R-:W-:Y:S01]  /*95c0*/  HADD2.F32 R58, -RZ, R58.H1_H1 ;  /* 0x3000003aff3a7230 */ /* 0x000fe20000004100 */
[----:B------:R-:W-:Y:S01]  /*95d0*/  F2FP.F16.E4M3.UNPACK_B R75, R75.H1 ;  /* 0x0000004bff4b723e */ /* 0x000fe200030006ff */
[--C-:B------:R-:W-:Y:S01]  /*95e0*/  HADD2.F32 R61, -RZ, R62.reuse.H0_H0 ;  /* 0x2000003eff3d7230 */ /* 0x100fe20000004100 */
[----:B------:R-:W-:Y:S01]  /*95f0*/  F2FP.F16.E4M3.UNPACK_B R76, R76.H1 ;  /* 0x0000004cff4c723e */ /* 0x000fe200030006ff */
[----:B------:R-:W-:Y:S01]  /*9600*/  HADD2.F32 R63, -RZ, R62.H1_H1 ;  /* 0x3000003eff3f7230 */ /* 0x000fe20000004100 */
[----:B------:R-:W-:Y:S01]  /*9610*/  F2FP.F16.E4M3.UNPACK_B R77, R77.H1 ;  /* 0x0000004dff4d723e */ /* 0x000fe200030006ff */
[--C-:B------:R-:W-:Y:S02]  /*9620*/  HADD2.F32 R65, -RZ, R66.reuse.H0_H0 ;  /* 0x20000042ff417230 */ /* 0x100fe40000004100 */
[C---:B------:R-:W-:Y:S01]  /*9630*/  FMUL R4, R38.reuse, R4 ;  /* 0x0000000426047220 */ /* 0x040fe20000400000 */
        /* <DEDUP_REMOVED lines=16> */
[--C-:B------:R-:W-:Y:S02]  /*9740*/  HADD2.F32 R69, -RZ, R70.reuse.H0_H0 ;  /* 0x20000046ff457230 */ /* 0x100fe40000004100 */
[C---:B------:R-:W-:Y:S01]  /*9750*/  FMUL R28, R38.reuse, R32 ;  /* 0x00000020261c7220 */ /* 0x040fe20000400000 */
[----:B------:R-:W-:Y:S02]  /*9760*/  HADD2.F32 R70, -RZ, R70.H1_H1 ;  /* 0x30000046ff467230 */ /* 0x000fe40000004100 */
[C---:B------:R-:W-:Y:S01]  /*9770*/  FMUL R29, R38.reuse, R33 ;  /* 0x00000021261d7220 */ /* 0x040fe20000400000 */
[----:B------:R-:W-:Y:S02]  /*9780*/  HADD2.F32 R44, -RZ, R72.H1_H1 ;  /* 0x30000048ff2c7230 */ /* 0x000fe40000004100 */
[C---:B------:R-:W-:Y:S01]  /*9790*/  FMUL R6, R38.reuse, R6 ;  /* 0x0000000626067220 */ /* 0x040fe20000400000 */
[C---:B------:R-:W-:Y:S01]  /*97a0*/  FMUL R7, R38.reuse, R7 ;  /* 0x0000000726077220 */ /* 0x040fe20000400000 */
[--C-:B------:R-:W-:Y:S02]  /*97b0*/  HADD2.F32 R47, -RZ, R73.reuse.H0_H0 ;  /* 0x20000049ff2f7230 */ /* 0x100fe40000004100 */
[C---:B------:R-:W-:Y:S01]  /*97c0*/  FMUL R10, R38.reuse, R10 ;  /* 0x0000000a260a7220 */ /* 0x040fe20000400000 */
[C---:B------:R-:W-:Y:S01]  /*97d0*/  FFMA R6, R41.reuse, R43, R6 ;  /* 0x0000002b29067223 */ /* 0x040fe20000000006 */
[----:B------:R-:W-:Y:S02]  /*97e0*/  HADD2.F32 R48, -RZ, R73.H1_H1 ;  /* 0x30000049ff307230 */ /* 0x000fe40000004100 */
[C---:B------:R-:W-:Y:S01]  /*97f0*/  FFMA R7, R41.reuse, R44, R7 ;  /* 0x0000002c29077223 */ /* 0x040fe20000000007 */
[C---:B------:R-:W-:Y:S01]  /*9800*/  FFMA R8, R41.reuse, R45, R8 ;  /* 0x0000002d29087223 */ /* 0x040fe20000000008 */
[C---:B------:R-:W-:Y:S01]  /*9810*/  FFMA R9, R41.reuse, R46, R9 ;  /* 0x0000002e29097223 */ /* 0x040fe20000000009 */
[----:B------:R-:W-:Y:S01]  /*9820*/  FFMA R10, R41, R47, R10 ;  /* 0x0000002f290a7223 */ /* 0x000fe2000000000a */
[C---:B------:R-:W-:Y:S01]  /*9830*/  FMUL R11, R38.reuse, R11 ;  /* 0x0000000b260b7220 */ /* 0x040fe20000400000 */
[----:B------:R-:W-:Y:S01]  /*9840*/  F2FP.F16.E4M3.UNPACK_B R78, R78.H1 ;  /* 0x0000004eff4e723e */ /* 0x000fe200030006ff */
[--C-:B------:R-:W-:Y:S01]  /*9850*/  HADD2.F32 R51, -RZ, R74.reuse.H0_H0 ;  /* 0x2000004aff337230 */ /* 0x100fe20000004100 */
[----:B-1----:R-:W-:Y:S01]  /*9860*/  F2FP.SATFINITE.E4M3.F32.PACK_AB_MERGE_C R100, R7, R6, RZ ;  /* 0x000000060764723e */ /* 0x002fe200048070ff */
[C---:B------:R-:W-:Y:S01]  /*9870*/  FFMA R11, R41.reuse, R48, R11 ;  /* 0x00000030290b7223 */ /* 0x040fe2000000000b */
[C---:B------:R-:W-:Y:S01]  /*9880*/  FFMA R12, R41.reuse, R49, R12 ;  /* 0x00000031290c7223 */ /* 0x040fe2000000000c */
[----:B------:R-:W-:Y:S01]  /*9890*/  FFMA R13, R41, R50, R13 ;  /* 0x00000032290d7223 */ /* 0x000fe2000000000d */
[----:B------:R-:W-:Y:S01]  /*98a0*/  F2FP.SATFINITE.E4M3.F32.PACK_AB_MERGE_C R100, R5, R4, R100 ;  /* 0x000000040564723e */ /* 0x000fe20004807064 */
[----:B------:R-:W-:Y:S01]  /*98b0*/  HADD2.F32 R52, -RZ, R74.H1_H1 ;  /* 0x3000004aff347230 */ /* 0x000fe20000004100 */
[----:B------:R-:W-:Y:S01]  /*98c0*/  F2FP.SATFINITE.E4M3.F32.PACK_AB_MERGE_C R101, R11, R10, RZ ;  /* 0x0000000a0b65723e */ /* 0x000fe200048070ff */
[C---:B------:R-:W-:Y:S01]  /*98d0*/  FMUL R14, R38.reuse, R14 ;  /* 0x0000000e260e7220 */ /* 0x040fe20000400000 */
[C---:B------:R-:W-:Y:S01]  /*98e0*/  FMUL R15, R38.reuse, R15 ;  /* 0x0000000f260f7220 */ /* 0x040fe20000400000 */
[--C-:B------:R-:W-:Y:S01]  /*98f0*/  HADD2.F32 R55, -RZ, R75.reuse.H0_H0 ;  /* 0x2000004bff377230 */ /* 0x100fe20000004100 */
[----:B------:R-:W-:Y:S01]  /*9900*/  F2FP.SATFINITE.E4M3.F32.PACK_AB_MERGE_C R101, R9, R8, R101 ;  /* 0x000000080965723e */ /* 0x000fe20004807065 */
[C---:B------:R-:W-:Y:S01]  /*9910*/  FFMA R14, R41.reuse, R51, R14 ;  /* 0x00000033290e7223 */ /* 0x040fe2000000000e */
[C---:B------:R-:W-:Y:S01]  /*9920*/  FFMA R15, R41.reuse, R52, R15 ;  /* 0x00000034290f7223 */ /* 0x040fe2000000000f */
[C---:B------:R-:W-:Y:S01]  /*9930*/  FFMA R16, R41.reuse, R53, R16 ;  /* 0x0000003529107223 */ /* 0x040fe20000000010 */
[C---:B------:R-:W-:Y:S01]  /*9940*/  FFMA R17, R41.reuse, R54, R17 ;  /* 0x0000003629117223 */ /* 0x040fe20000000011 */
        /* <DEDUP_REMOVED lines=15> */
[C---:B------:R-:W-:Y:S01]  /*9a40*/  FFMA R23, R41.reuse, R60, R23 ;  /* 0x0000003c29177223 */ /* 0x040fe20000000017 */
[C---:B------:R-:W-:Y:S01]  /*9a50*/  FMUL R27, R38.reuse, R27 ;  /* 0x0000001b261b7220 */ /* 0x040fe20000400000 */
[C---:B------:R-:W-:Y:S01]  /*9a60*/  FFMA R0, R41.reuse, R61, R0 ;  /* 0x0000003d29007223 */ /* 0x040fe20000000000 */
[----:B------:R-:W-:Y:S01]  /*9a70*/  F2FP.F16.E4M3.UNPACK_B R79, R79.H1 ;  /* 0x0000004fff4f723e */ /* 0x000fe200030006ff */
        /* <DEDUP_REMOVED lines=16> */
[----:B------:R-:W-:Y:S01]  /*9b80*/  FFMA R28, R41, R69, R28 ;  /* 0x00000045291c7223 */ /* 0x000fe2000000001c */
[----:B------:R-:W-:Y:S01]  /*9b90*/  F2FP.SATFINITE.E4M3.F32.PACK_AB_MERGE_C R103, R19, R18, RZ ;  /* 0x000000121367723e */ /* 0x000fe200048070ff */
        /* <DEDUP_REMOVED lines=14> */
[----:B--2---:R-:W-:Y:S03]  /*9c80*/  IADD3 R90, PT, PT, R36, 0x1, RZ ;  /* 0x00000001245a7810 */ /* 0x004fe60007ffe0ff */
        /* <DEDUP_REMOVED lines=10> */
[----:B------:R-:W-:Y:S02]  /*9d30*/  UIADD3 UR13, UPT, UPT, UR49, 0x20, URZ ;  /* 0x00000020310d7890 */ /* 0x000fe4000fffe0ff */
[----:B------:R-:W-:Y:S01]  /*9d40*/  UIADD3 UR12, UPT, UPT, UR44, 0x3500, URZ ;  /* 0x000035002c0c7890 */ /* 0x000fe2000fffe0ff */
[----:B------:R-:W-:Y:S01]  /*9d50*/  UMOV UR14, UR50 ;  /* 0x00000032000e7c82 */ /* 0x000fe20008000000 */
[----:B------:R-:W-:Y:S01]  /*9d60*/  UMOV UR15, UR36 ;  /* 0x00000024000f7c82 */ /* 0x000fe20008000000 */
[----:B------:R-:W-:Y:S02]  /*9d70*/  UIADD3 UR9, UPT, UPT, UR49, 0x60, URZ ;  /* 0x0000006031097890 */ /* 0x000fe4000fffe0ff */
[----:B------:R-:W-:Y:S01]  /*9d80*/  UIADD3 UR8, UPT, UPT, UR44, 0x3d00, URZ ;  /* 0x00003d002c087890 */ /* 0x000fe2000fffe0ff */
[----:B------:R-:W-:Y:S01]  /*9d90*/  UMOV UR10, UR50 ;  /* 0x00000032000a7c82 */ /* 0x000fe20008000000 */
[----:B------:R-:W-:Y:S01]  /*9da0*/  UMOV UR11, UR36 ;  /* 0x00000024000b7c82 */ /* 0x000fe20008000000 */
[----:B--2---:R-:W-:Y:S04]  /*9db0*/  UIADD3 UR4, UP0, UPT, UR6, 0x680, URZ ;  /* 0x0000068006047890 */ /* 0x004fe8000ff1e0ff */
[----:B------:R-:W-:Y:S09]  /*9dc0*/  UIADD3.X UR5, UPT, UPT, URZ, UR7, URZ, UP0, !UPT ;  /* 0x00000007ff057290 */ /* 0x000ff200087fe4ff */
[----:B------:R2:W-:Y:S01]  /*9dd0*/  UTMASTG.3D [UR12], [UR4] ;  /* 0x0000000c040073b5 */ /* 0x0005e20008010000 */
[----:B------:R2:W-:Y:S01]  /*9de0*/  UTMASTG.3D [UR8], [UR4] ;  /* 0x00000008040073b5 */ /* 0x0005e20008010000 */
[----:B------:R0:W-:Y:S01]  /*9df0*/  UTMACMDFLUSH ;  /* 0x00000000000079b7 */ /* 0x0001e20000000000 */
[----:B--2---:R-:W-:Y:S04]  /*9e00*/  DEPBAR.LE SB0, 0x1 ;  /* 0x000080400000791a */ /* 0x004fe80000000000 */
.L_x_170:
[----:B------:R-:W-:Y:S05]  /*9e10*/  BSYNC.RECONVERGENT B0 ;  /* 0x0000000000007941 */ /* 0x000fea0003800200 */
.L_x_169:
[----:B------:R-:W-:Y:S01]  /*9e20*/  R2UR UR4, R88 ;  /* 0x00000000580472ca */ /* 0x000fe200000e0000 */
[----:B------:R-:W-:Y:S01]  /*9e30*/  BAR.SYNC.DEFER_BLOCKING 0x1, 0x80 ;  /* 0x0042000000007b1d */ /* 0x000fe20000010000 */
[----:B------:R-:W-:Y:S01]  /*9e40*/  ISETP.NE.AND P0, PT, R91, 0x2, PT ;  /* 0x000000025b00780c */ /* 0x000fe20003f05270 */
[----:B------:R-:W-:Y:S01]  /*9e50*/  UISETP.NE.AND UP0, UPT, UR45, URZ, UPT ;  /* 0x000000ff2d00728c */ /* 0x000fe2000bf05270 */
[----:B------:R-:W-:Y:S01]  /*9e60*/  ISETP.NE.AND P1, PT, R90, 0x4, PT ;  /* 0x000000045a00780c */ /* 0x000fe20003f25270 */
[----:B------:R-:W-:Y:S01]  /*9e70*/  UIADD3 UR24, UPT, UPT, UR37, UR63, URZ ;  /* 0x0000003f25187290 */ /* 0x000fe2000fffe0ff */
[----:B------:R-:W-:Y:S02]  /*9e80*/  SEL R3, RZ, 0x1, P0 ;  /* 0x00000001ff037807 */ /* 0x000fe40000000000 */
[----:B------:R-:W-:Y:S02]  /*9e90*/  SEL R0, RZ, 0x1, P1 ;  /* 0x00000001ff007807 */ /* 0x000fe40000800000 */
[----:B------:R-:W-:Y:S02]  /*9ea0*/  LOP3.LUT R94, R94, R3, RZ, 0x3c, !PT ;  /* 0x000000035e5e7212 */ /* 0x000fe400078e3cff */
[----:B------:R-:W-:Y:S01]  /*9eb0*/  LOP3.LUT R95, R95, R0, RZ, 0x3c, !PT ;  /* 0x000000005f5f7212 */ /* 0x000fe200078e3cff */
[----:B------:R-:W-:Y:S01]  /*9ec0*/  UIADD3 UR20, UPT, UPT, UR38, UR4, URZ ;  /* 0x0000000426147290 */ /* 0x000fe2000fffe0ff */
[----:B------:R-:W-:Y:S02]  /*9ed0*/  SEL R91, R91, RZ, P0 ;  /* 0x000000ff5b5b7207 */ /* 0x000fe40000000000 */
[----:B------:R-:W-:Y:S01]  /*9ee0*/  SEL R36, R90, RZ, P1 ;  /* 0x000000ff5a247207 */ /* 0x000fe20000800000 */
[----:B------:R-:W-:Y:S01]  /*9ef0*/  UMOV UR36, UR59 ;  /* 0x0000003b00247c82 */ /* 0x000fe20008000000 */
[----:B------:R-:W-:Y:S07]  /*9f00*/  BRA.U UP0, `(.L_x_171) ;  /* 0xffffffd500787547 */ /* 0x000fee000b83ffff */
[----:B------:R-:W-:Y:S05]  /*9f10*/  EXIT ;  /* 0x000000000000794d */ /* 0x000fea0003800000 */
.L_x_25:
[----:B--2---:R2:W3:Y:S02]  /*9f20*/  SYNCS.PHASECHK.TRANS64.TRYWAIT P0, [R3+URZ+0x3e0], R2 ;  /* 0x0003e002030075a7 */ /* 0x0044e400080011ff */
[----:B---3--:R-:W-:Y:S05]  /*9f30*/  @!P0 NANOSLEEP.SYNCS 0x989680 ;  /* 0x009896800000895d */ /* 0x008fea0003900000 */
[----:B------:R-:W3:Y:S02]  /*9f40*/  @!P0 SYNCS.PHASECHK.TRANS64 P0, [R3+URZ+0x3e0], R2 ;  /* 0x0003e002030085a7 */ /* 0x000ee400080010ff */
[----:B---3--:R-:W-:Y:S05]  /*9f50*/  @!P0 BRA `(.L_x_25) ;  /* 0xfffffffc00f08947 */ /* 0x008fea000383ffff */
[----:B------:R-:W-:Y:S05]  /*9f60*/  BRA `(.L_x_172) ;  /* 0xffffff8000287947 */ /* 0x000fea000383ffff */
.L_x_28:
[----:B-1----:R-:W-:-:S07]  /*9f70*/  MOV R0, UR33 ;  /* 0x0000002100007c02 */ /* 0x002fce0008000f00 */
.L_x_173:
[----:B-1----:R1:W2:Y:S02]  /*9f80*/  SYNCS.PHASECHK.TRANS64.TRYWAIT P0, [R0+URZ+0x1a0], R3 ;  /* 0x0001a003000075a7 */ /* 0x0022a400080011ff */
[----:B--2---:R-:W-:Y:S05]  /*9f90*/  @!P0 NANOSLEEP.SYNCS 0x989680 ;  /* 0x009896800000895d */ /* 0x004fea0003900000 */
[----:B------:R-:W2:Y:S02]  /*9fa0*/  @!P0 SYNCS.PHASECHK.TRANS64 P0, [R0+URZ+0x1a0], R3 ;  /* 0x0001a003000085a7 */ /* 0x000ea400080010ff */
[----:B--2---:R-:W-:Y:S05]  /*9fb0*/  @!P0 BRA `(.L_x_173) ;  /* 0xfffffffc00f08947 */ /* 0x004fea000383ffff */
[----:B------:R-:W-:Y:S05]  /*9fc0*/  BRA `(.L_x_27) ;  /* 0xffffff8000807947 */ /* 0x000fea000383ffff */
.L_x_35:
[----:B-1----:R-:W-:-:S07]  /*9fd0*/  MOV R0, UR17 ;  /* 0x0000001100007c02 */ /* 0x002fce0008000f00 */
.L_x_174:
[----:B-1----:R1:W2:Y:S02]  /*9fe0*/  SYNCS.PHASECHK.TRANS64.TRYWAIT P0, [R0+URZ+0x1a0], R3 ;  /* 0x0001a003000075a7 */ /* 0x0022a400080011ff */
[----:B--2---:R-:W-:Y:S05]  /*9ff0*/  @!P0 NANOSLEEP.SYNCS 0x989680 ;  /* 0x009896800000895d */ /* 0x004fea0003900000 */
[----:B------:R-:W2:Y:S02]  /*a000*/  @!P0 SYNCS.PHASECHK.TRANS64 P0, [R0+URZ+0x1a0], R3 ;  /* 0x0001a003000085a7 */ /* 0x000ea400080010ff */
[----:B--2---:R-:W-:Y:S05]  /*a010*/  @!P0 BRA `(.L_x_174) ;  /* 0xfffffffc00f08947 */ /* 0x004fea000383ffff */
[----:B------:R-:W-:Y:S05]  /*a020*/  BRA `(.L_x_34) ;  /* 0xffffff8400407947 */ /* 0x000fea000383ffff */
.L_x_40:
[----:B-1----:R1:W2:Y:S02]  /*a030*/  SYNCS.PHASECHK.TRANS64.TRYWAIT P0, [R3+URZ+0x370], R0 ;  /* 0x00037000030075a7 */ /* 0x0022a400080011ff */
[----:B--2---:R-:W-:Y:S05]  /*a040*/  @!P0 NANOSLEEP.SYNCS 0x989680 ;  /* 0x009896800000895d */ /* 0x004fea0003900000 */
[----:B------:R-:W2:Y:S02]  /*a050*/  @!P0 SYNCS.PHASECHK.TRANS64 P0, [R3+URZ+0x370], R0 ;  /* 0x00037000030085a7 */ /* 0x000ea400080010ff */
[----:B--2---:R-:W-:Y:S05]  /*a060*/  @!P0 BRA `(.L_x_40) ;  /* 0xfffffffc00f08947 */ /* 0x004fea000383ffff */
[----:B------:R-:W-:Y:S05]  /*a070*/  BRA `(.L_x_175) ;  /* 0xffffff8400e87947 */ /* 0x000fea000383ffff */
.L_x_44:
[----:B-1----:R-:W-:-:S07]  /*a080*/  MOV R0, UR4 ;  /* 0x0000000400007c02 */ /* 0x002fce0008000f00 */
.L_x_176:
[----:B-1----:R1:W2:Y:S02]  /*a090*/  SYNCS.PHASECHK.TRANS64.TRYWAIT P0, [R0+URZ], R3 ;  /* 0x00000003000075a7 */ /* 0x0022a400080011ff */
[----:B--2---:R-:W-:Y:S05]  /*a0a0*/  @!P0 NANOSLEEP.SYNCS 0x989680 ;  /* 0x009896800000895d */ /* 0x004fea0003900000 */
[----:B------:R-:W2:Y:S02]  /*a0b0*/  @!P0 SYNCS.PHASECHK.TRANS64 P0, [R0+URZ], R3 ;  /* 0x00000003000085a7 */ /* 0x000ea400080010ff */
[----:B--2---:R-:W-:Y:S05]  /*a0c0*/  @!P0 BRA `(.L_x_176) ;  /* 0xfffffffc00f08947 */ /* 0x004fea000383ffff */
[----:B------:R-:W-:Y:S05]  /*a0d0*/  BRA `(.L_x_177) ;  /* 0xffffff8c00907947 */ /* 0x000fea000383ffff */
.L_x_45:
[----:B------:R-:W-:-:S07]  /*a0e0*/  MOV R0, UR5 ;  /* 0x0000000500007c02 */ /* 0x000fce0008000f00 */
.L_x_178:
[----:B-1----:R1:W2:Y:S02]  /*a0f0*/  SYNCS.PHASECHK.TRANS64.TRYWAIT P0, [R0+URZ], R3 ;  /* 0x00000003000075a7 */ /* 0x0022a400080011ff */
[----:B--2---:R-:W-:Y:S05]  /*a100*/  @!P0 NANOSLEEP.SYNCS 0x989680 ;  /* 0x009896800000895d */ /* 0x004fea0003900000 */
[----:B------:R-:W2:Y:S02]  /*a110*/  @!P0 SYNCS.PHASECHK.TRANS64 P0, [R0+URZ], R3 ;  /* 0x00000003000085a7 */ /* 0x000ea400080010ff */
[----:B--2---:R-:W-:Y:S05]  /*a120*/  @!P0 BRA `(.L_x_178) ;  /* 0xfffffffc00f08947 */ /* 0x004fea000383ffff */
[----:B------:R-:W-:Y:S05]  /*a130*/  BRA `(.L_x_179) ;  /* 0xffffff8c009c7947 */ /* 0x000fea000383ffff */
.L_x_46:
[----:B------:R-:W-:-:S07]  /*a140*/  MOV R0, UR5 ;  /* 0x0000000500007c02 */ /* 0x000fce0008000f00 */
.L_x_180:
[----:B-1----:R1:W2:Y:S02]  /*a150*/  SYNCS.PHASECHK.TRANS64.TRYWAIT P0, [R0+URZ], R3 ;  /* 0x00000003000075a7 */ /* 0x0022a400080011ff */
[----:B--2---:R-:W-:Y:S05]  /*a160*/  @!P0 NANOSLEEP.SYNCS 0x989680 ;  /* 0x009896800000895d */ /* 0x004fea0003900000 */
[----:B------:R-:W2:Y:S02]  /*a170*/  @!P0 SYNCS.PHASECHK.TRANS64 P0, [R0+URZ], R3 ;  /* 0x00000003000085a7 */ /* 0x000ea400080010ff */
[----:B--2---:R-:W-:Y:S05]  /*a180*/  @!P0 BRA `(.L_x_180) ;  /* 0xfffffffc00f08947 */ /* 0x004fea000383ffff */
[----:B------:R-:W-:Y:S05]  /*a190*/  BRA `(.L_x_181) ;  /* 0xffffff8c00a87947 */ /* 0x000fea000383ffff */
.L_x_47:
[----:B------:R-:W-:-:S07]  /*a1a0*/  MOV R0, UR5 ;  /* 0x0000000500007c02 */ /* 0x000fce0008000f00 */
.L_x_182:
[----:B-1----:R1:W2:Y:S02]  /*a1b0*/  SYNCS.PHASECHK.TRANS64.TRYWAIT P0, [R0+URZ], R3 ;  /* 0x00000003000075a7 */ /* 0x0022a400080011ff */
[----:B--2---:R-:W-:Y:S05]  /*a1c0*/  @!P0 NANOSLEEP.SYNCS 0x989680 ;  /* 0x009896800000895d */ /* 0x004fea0003900000 */
[----:B------:R-:W2:Y:S02]  /*a1d0*/  @!P0 SYNCS.PHASECHK.TRANS64 P0, [R0+URZ], R3 ;  /* 0x00000003000085a7 */ /* 0x000ea400080010ff */
[----:B--2---:R-:W-:Y:S05]  /*a1e0*/  @!P0 BRA `(.L_x_182) ;  /* 0xfffffffc00f08947 */ /* 0x004fea000383ffff */
[----:B------:R-:W-:Y:S05]  /*a1f0*/  BRA `(.L_x_183) ;  /* 0xffffff8c00b47947 */ /* 0x000fea000383ffff */
.L_x_48:
[----:B------:R-:W-:-:S07]  /*a200*/  MOV R0, UR5 ;  /* 0x0000000500007c02 */ /* 0x000fce0008000f00 */
.L_x_184:
[----:B-1----:R1:W2:Y:S02]  /*a210*/  SYNCS.PHASECHK.TRANS64.TRYWAIT P0, [R0+URZ], R3 ;  /* 0x00000003000075a7 */ /* 0x0022a400080011ff */
[----:B--2---:R-:W-:Y:S05]  /*a220*/  @!P0 NANOSLEEP.SYNCS 0x989680 ;  /* 0x009896800000895d */ /* 0x004fea0003900000 */
[----:B------:R-:W2:Y:S02]  /*a230*/  @!P0 SYNCS.PHASECHK.TRANS64 P0, [R0+URZ], R3 ;  /* 0x00000003000085a7 */ /* 0x000ea400080010ff */
[----:B--2---:R-:W-:Y:S05]  /*a240*/  @!P0 BRA `(.L_x_184) ;  /* 0xfffffffc00f08947 */ /* 0x004fea000383ffff */
[----:B------:R-:W-:Y:S05]  /*a250*/  BRA `(.L_x_185) ;  /* 0xffffff8c00c07947 */ /* 0x000fea000383ffff */
.L_x_49:
[----:B------:R-:W-:-:S07]  /*a260*/  MOV R0, UR5 ;  /* 0x0000000500007c02 */ /* 0x000fce0008000f00 */
.L_x_186:
[----:B-1----:R1:W2:Y:S02]  /*a270*/  SYNCS.PHASECHK.TRANS64.TRYWAIT P0, [R0+URZ], R3 ;  /* 0x00000003000075a7 */ /* 0x0022a400080011ff */
[----:B--2---:R-:W-:Y:S05]  /*a280*/  @!P0 NANOSLEEP.SYNCS 0x989680 ;  /* 0x009896800000895d */ /* 0x004fea0003900000 */
[----:B------:R-:W2:Y:S02]  /*a290*/  @!P0 SYNCS.PHASECHK.TRANS64 P0, [R0+URZ], R3 ;  /* 0x00000003000085a7 */ /* 0x000ea400080010ff */
[----:B--2---:R-:W-:Y:S05]  /*a2a0*/  @!P0 BRA `(.L_x_186) ;  /* 0xfffffffc00f08947 */ /* 0x004fea000383ffff */
[----:B------:R-:W-:Y:S05]  /*a2b0*/  BRA `(.L_x_187) ;  /* 0xffffff8c00cc7947 */ /* 0x000fea000383ffff */
.L_x_50:
[----:B------:R-:W-:-:S07]  /*a2c0*/  MOV R0, UR5 ;  /* 0x0000000500007c02 */ /* 0x000fce0008000f00 */
.L_x_188:
[----:B-1----:R1:W2:Y:S02]  /*a2d0*/  SYNCS.PHASECHK.TRANS64.TRYWAIT P0, [R0+URZ], R3 ;  /* 0x00000003000075a7 */ /* 0x0022a400080011ff */
[----:B--2---:R-:W-:Y:S05]  /*a2e0*/  @!P0 NANOSLEEP.SYNCS 0x989680 ;  /* 0x009896800000895d */ /* 0x004fea0003900000 */
[----:B------:R-:W2:Y:S02]  /*a2f0*/  @!P0 SYNCS.PHASECHK.TRANS64 P0, [R0+URZ], R3 ;  /* 0x00000003000085a7 */ /* 0x000ea400080010ff */
[----:B--2---:R-:W-:Y:S05]  /*a300*/  @!P0 BRA `(.L_x_188) ;  /* 0xfffffffc00f08947 */ /* 0x004fea000383ffff */
[----:B------:R-:W-:Y:S05]  /*a310*/  BRA `(.L_x_189) ;  /* 0xffffff8c00d87947 */ /* 0x000fea000383ffff */
.L_x_51:
[----:B------:R-:W-:-:S07]  /*a320*/  MOV R0, UR5 ;  /* 0x0000000500007c02 */ /* 0x000fce0008000f00 */
.L_x_190:
[----:B-1----:R1:W2:Y:S02]  /*a330*/  SYNCS.PHASECHK.TRANS64.TRYWAIT P0, [R0+URZ], R3 ;  /* 0x00000003000075a7 */ /* 0x0022a400080011ff */
[----:B--2---:R-:W-:Y:S05]  /*a340*/  @!P0 NANOSLEEP.SYNCS 0x989680 ;  /* 0x009896800000895d */ /* 0x004fea0003900000 */
[----:B------:R-:W2:Y:S02]  /*a350*/  @!P0 SYNCS.PHASECHK.TRANS64 P0, [R0+URZ], R3 ;  /* 0x00000003000085a7 */ /* 0x000ea400080010ff */
[----:B--2---:R-:W-:Y:S05]  /*a360*/  @!P0 BRA `(.L_x_190) ;  /* 0xfffffffc00f08947 */ /* 0x004fea000383ffff */
[----:B------:R-:W-:Y:S05]  /*a370*/  BRA `(.L_x_191) ;  /* 0xffffff8c00e47947 */ /* 0x000fea000383ffff */
.L_x_52:
[----:B------:R-:W-:-:S07]  /*a380*/  MOV R0, UR5 ;  /* 0x0000000500007c02 */ /* 0x000fce0008000f00 */
.L_x_192:
[----:B-1----:R1:W2:Y:S02]  /*a390*/  SYNCS.PHASECHK.TRANS64.TRYWAIT P0, [R0+URZ], R3 ;  /* 0x00000003000075a7 */ /* 0x0022a400080011ff */
[----:B--2---:R-:W-:Y:S05]  /*a3a0*/  @!P0 NANOSLEEP.SYNCS 0x989680 ;  /* 0x009896800000895d */ /* 0x004fea0003900000 */
[----:B------:R-:W2:Y:S02]  /*a3b0*/  @!P0 SYNCS.PHASECHK.TRANS64 P0, [R0+URZ], R3 ;  /* 0x00000003000085a7 */ /* 0x000ea400080010ff */
[----:B--2---:R-:W-:Y:S05]  /*a3c0*/  @!P0 BRA `(.L_x_192) ;  /* 0xfffffffc00f08947 */ /* 0x004fea000383ffff */
[----:B------:R-:W-:Y:S05]  /*a3d0*/  BRA `(.L_x_193) ;  /* 0xffffff8c00f07947 */ /* 0x000fea000383ffff */
.L_x_53:
[----:B------:R-:W-:-:S07]  /*a3e0*/  MOV R0, UR5 ;  /* 0x0000000500007c02 */ /* 0x000fce0008000f00 */
.L_x_194:
[----:B-1----:R1:W2:Y:S02]  /*a3f0*/  SYNCS.PHASECHK.TRANS64.TRYWAIT P0, [R0+URZ], R3 ;  /* 0x00000003000075a7 */ /* 0x0022a400080011ff */
[----:B--2---:R-:W-:Y:S05]  /*a400*/  @!P0 NANOSLEEP.SYNCS 0x989680 ;  /* 0x009896800000895d */ /* 0x004fea0003900000 */
[----:B------:R-:W2:Y:S02]  /*a410*/  @!P0 SYNCS.PHASECHK.TRANS64 P0, [R0+URZ], R3 ;  /* 0x00000003000085a7 */ /* 0x000ea400080010ff */
[----:B--2---:R-:W-:Y:S05]  /*a420*/  @!P0 BRA `(.L_x_194) ;  /* 0xfffffffc00f08947 */ /* 0x004fea000383ffff */
[----:B------:R-:W-:Y:S05]  /*a430*/  BRA `(.L_x_195) ;  /* 0xffffff8c00fc7947 */ /* 0x000fea000383ffff */
.L_x_54:
[----:B------:R-:W-:-:S07]  /*a440*/  MOV R0, UR5 ;  /* 0x0000000500007c02 */ /* 0x000fce0008000f00 */
.L_x_196:
[----:B-1----:R1:W2:Y:S02]  /*a450*/  SYNCS.PHASECHK.TRANS64.TRYWAIT P0, [R0+URZ], R3 ;  /* 0x00000003000075a7 */ /* 0x0022a400080011ff */
[----:B--2---:R-:W-:Y:S05]  /*a460*/  @!P0 NANOSLEEP.SYNCS 0x989680 ;  /* 0x009896800000895d */ /* 0x004fea0003900000 */
[----:B------:R-:W2:Y:S02]  /*a470*/  @!P0 SYNCS.PHASECHK.TRANS64 P0, [R0+URZ], R3 ;  /* 0x00000003000085a7 */ /* 0x000ea400080010ff */
[----:B--2---:R-:W-:Y:S05]  /*a480*/  @!P0 BRA `(.L_x_196) ;  /* 0xfffffffc00f08947 */ /* 0x004fea000383ffff */
[----:B------:R-:W-:Y:S05]  /*a490*/  BRA `(.L_x_197) ;  /* 0xffffff9000087947 */ /* 0x000fea000383ffff */
.L_x_55:
[----:B------:R-:W-:-:S07]  /*a4a0*/  MOV R0, UR5 ;  /* 0x0000000500007c02 */ /* 0x000fce0008000f00 */
.L_x_198:
[----:B-1----:R1:W2:Y:S02]  /*a4b0*/  SYNCS.PHASECHK.TRANS64.TRYWAIT P0, [R0+URZ], R3 ;  /* 0x00000003000075a7 */ /* 0x0022a400080011ff */
[----:B--2---:R-:W-:Y:S05]  /*a4c0*/  @!P0 NANOSLEEP.SYNCS 0x989680 ;  /* 0x009896800000895d */ /* 0x004fea0003900000 */
[----:B------:R-:W2:Y:S02]  /*a4d0*/  @!P0 SYNCS.PHASECHK.TRANS64 P0, [R0+URZ], R3 ;  /* 0x00000003000085a7 */ /* 0x000ea400080010ff */
[----:B--2---:R-:W-:Y:S05]  /*a4e0*/  @!P0 BRA `(.L_x_198) ;  /* 0xfffffffc00f08947 */ /* 0x004fea000383ffff */
[----:B------:R-:W-:Y:S05]  /*a4f0*/  BRA `(.L_x_199) ;  /* 0xffffff9000147947 */ /* 0x000fea000383ffff */
.L_x_56:
[----:B------:R-:W-:-:S07]  /*a500*/  MOV R0, UR5 ;  /* 0x0000000500007c02 */ /* 0x000fce0008000f00 */
.L_x_200:
[----:B-1----:R1:W2:Y:S02]  /*a510*/  SYNCS.PHASECHK.TRANS64.TRYWAIT P0, [R0+URZ], R3 ;  /* 0x00000003000075a7 */ /* 0x0022a400080011ff */
[----:B--2---:R-:W-:Y:S05]  /*a520*/  @!P0 NANOSLEEP.SYNCS 0x989680 ;  /* 0x009896800000895d */ /* 0x004fea0003900000 */
[----:B------:R-:W2:Y:S02]  /*a530*/  @!P0 SYNCS.PHASECHK.TRANS64 P0, [R0+URZ], R3 ;  /* 0x00000003000085a7 */ /* 0x000ea400080010ff */
[----:B--2---:R-:W-:Y:S05]  /*a540*/  @!P0 BRA `(.L_x_200) ;  /* 0xfffffffc00f08947 */ /* 0x004fea000383ffff */
[----:B------:R-:W-:Y:S05]  /*a550*/  BRA `(.L_x_201) ;  /* 0xffffff9000207947 */ /* 0x000fea000383ffff */
.L_x_57:
[----:B------:R-:W-:-:S07]  /*a560*/  MOV R0, UR5 ;  /* 0x0000000500007c02 */ /* 0x000fce0008000f00 */
.L_x_202:
[----:B-1----:R1:W2:Y:S02]  /*a570*/  SYNCS.PHASECHK.TRANS64.TRYWAIT P0, [R0+URZ], R3 ;  /* 0x00000003000075a7 */ /* 0x0022a400080011ff */
[----:B--2---:R-:W-:Y:S05]  /*a580*/  @!P0 NANOSLEEP.SYNCS 0x989680 ;  /* 0x009896800000895d */ /* 0x004fea0003900000 */
[----:B------:R-:W2:Y:S02]  /*a590*/  @!P0 SYNCS.PHASECHK.TRANS64 P0, [R0+URZ], R3 ;  /* 0x00000003000085a7 */ /* 0x000ea400080010ff */
[----:B--2---:R-:W-:Y:S05]  /*a5a0*/  @!P0 BRA `(.L_x_202) ;  /* 0xfffffffc00f08947 */ /* 0x004fea000383ffff */
[----:B------:R-:W-:Y:S05]  /*a5b0*/  BRA `(.L_x_203) ;  /* 0xffffff90002c7947 */ /* 0x000fea000383ffff */
.L_x_58:
[----:B------:R-:W-:-:S07]  /*a5c0*/  MOV R0, UR5 ;  /* 0x0000000500007c02 */ /* 0x000fce0008000f00 */
.L_x_204:
[----:B-1----:R1:W2:Y:S02]  /*a5d0*/  SYNCS.PHASECHK.TRANS64.TRYWAIT P0, [R0+URZ], R3 ;  /* 0x00000003000075a7 */ /* 0x0022a400080011ff */
[----:B--2---:R-:W-:Y:S05]  /*a5e0*/  @!P0 NANOSLEEP.SYNCS 0x989680 ;  /* 0x009896800000895d */ /* 0x004fea0003900000 */
[----:B------:R-:W2:Y:S02]  /*a5f0*/  @!P0 SYNCS.PHASECHK.TRANS64 P0, [R0+URZ], R3 ;  /* 0x00000003000085a7 */ /* 0x000ea400080010ff */
[----:B--2---:R-:W-:Y:S05]  /*a600*/  @!P0 BRA `(.L_x_204) ;  /* 0xfffffffc00f08947 */ /* 0x004fea000383ffff */
[----:B------:R-:W-:Y:S05]  /*a610*/  BRA `(.L_x_205) ;  /* 0xffffff9000387947 */ /* 0x000fea000383ffff */
.L_x_59:
[----:B------:R-:W-:-:S07]  /*a620*/  MOV R0, UR5 ;  /* 0x0000000500007c02 */ /* 0x000fce0008000f00 */
.L_x_206:
[----:B-1----:R1:W2:Y:S02]  /*a630*/  SYNCS.PHASECHK.TRANS64.TRYWAIT P0, [R0+URZ], R3 ;  /* 0x00000003000075a7 */ /* 0x0022a400080011ff */
[----:B--2---:R-:W-:Y:S05]  /*a640*/  @!P0 NANOSLEEP.SYNCS 0x989680 ;  /* 0x009896800000895d */ /* 0x004fea0003900000 */
[----:B------:R-:W2:Y:S02]  /*a650*/  @!P0 SYNCS.PHASECHK.TRANS64 P0, [R0+URZ], R3 ;  /* 0x00000003000085a7 */ /* 0x000ea400080010ff */
[----:B--2---:R-:W-:Y:S05]  /*a660*/  @!P0 BRA `(.L_x_206) ;  /* 0xfffffffc00f08947 */ /* 0x004fea000383ffff */
[----:B------:R-:W-:Y:S05]  /*a670*/  BRA `(.L_x_207) ;  /* 0xffffff9000447947 */ /* 0x000fea000383ffff */
.L_x_60:
[----:B------:R-:W-:-:S07]  /*a680*/  MOV R0, UR5 ;  /* 0x0000000500007c02 */ /* 0x000fce0008000f00 */
.L_x_208:
[----:B-1----:R1:W2:Y:S02]  /*a690*/  SYNCS.PHASECHK.TRANS64.TRYWAIT P0, [R0+URZ], R3 ;  /* 0x00000003000075a7 */ /* 0x0022a400080011ff */
[----:B--2---:R-:W-:Y:S05]  /*a6a0*/  @!P0 NANOSLEEP.SYNCS 0x989680 ;  /* 0x009896800000895d */ /* 0x004fea0003900000 */
[----:B------:R-:W2:Y:S02]  /*a6b0*/  @!P0 SYNCS.PHASECHK.TRANS64 P0, [R0+URZ], R3 ;  /* 0x00000003000085a7 */ /* 0x000ea400080010ff */
[----:B--2---:R-:W-:Y:S05]  /*a6c0*/  @!P0 BRA `(.L_x_208) ;  /* 0xfffffffc00f08947 */ /* 0x004fea000383ffff */
[----:B------:R-:W-:Y:S05]  /*a6d0*/  BRA `(.L_x_209) ;  /* 0xffffff9000507947 */ /* 0x000fea000383ffff */
.L_x_61:
[----:B------:R-:W-:-:S07]  /*a6e0*/  MOV R0, UR5 ;  /* 0x0000000500007c02 */ /* 0x000fce0008000f00 */
.L_x_210:
[----:B-1----:R1:W2:Y:S02]  /*a6f0*/  SYNCS.PHASECHK.TRANS64.TRYWAIT P0, [R0+URZ], R3 ;  /* 0x00000003000075a7 */ /* 0x0022a400080011ff */
[----:B--2---:R-:W-:Y:S05]  /*a700*/  @!P0 NANOSLEEP.SYNCS 0x989680 ;  /* 0x009896800000895d */ /* 0x004fea0003900000 */
[----:B------:R-:W2:Y:S02]  /*a710*/  @!P0 SYNCS.PHASECHK.TRANS64 P0, [R0+URZ], R3 ;  /* 0x00000003000085a7 */ /* 0x000ea400080010ff */
[----:B--2---:R-:W-:Y:S05]  /*a720*/  @!P0 BRA `(.L_x_210) ;  /* 0xfffffffc00f08947 */ /* 0x004fea000383ffff */
[----:B------:R-:W-:Y:S05]  /*a730*/  BRA `(.L_x_211) ;  /* 0xffffff90005c7947 */ /* 0x000fea000383ffff */
.L_x_62:
[----:B------:R-:W-:-:S07]  /*a740*/  MOV R0, UR5 ;  /* 0x0000000500007c02 */ /* 0x000fce0008000f00 */
.L_x_212:
[----:B-1----:R1:W2:Y:S02]  /*a750*/  SYNCS.PHASECHK.TRANS64.TRYWAIT P0, [R0+URZ], R3 ;  /* 0x00000003000075a7 */ /* 0x0022a400080011ff */
[----:B--2---:R-:W-:Y:S05]  /*a760*/  @!P0 NANOSLEEP.SYNCS 0x989680 ;  /* 0x009896800000895d */ /* 0x004fea0003900000 */
[----:B------:R-:W2:Y:S02]  /*a770*/  @!P0 SYNCS.PHASECHK.TRANS64 P0, [R0+URZ], R3 ;  /* 0x00000003000085a7 */ /* 0x000ea400080010ff */
[----:B--2---:R-:W-:Y:S05]  /*a780*/  @!P0 BRA `(.L_x_212) ;  /* 0xfffffffc00f08947 */ /* 0x004fea000383ffff */
[----:B------:R-:W-:Y:S05]  /*a790*/  BRA `(.L_x_213) ;  /* 0xffffff9000687947 */ /* 0x000fea000383ffff */
.L_x_63:
[----:B------:R-:W-:-:S07]  /*a7a0*/  MOV R0, UR5 ;  /* 0x0000000500007c02 */ /* 0x000fce0008000f00 */
.L_x_214:
[----:B-1----:R1:W2:Y:S02]  /*a7b0*/  SYNCS.PHASECHK.TRANS64.TRYWAIT P0, [R0+URZ], R3 ;  /* 0x00000003000075a7 */ /* 0x0022a400080011ff */
[----:B--2---:R-:W-:Y:S05]  /*a7c0*/  @!P0 NANOSLEEP.SYNCS 0x989680 ;  /* 0x009896800000895d */ /* 0x004fea0003900000 */
[----:B------:R-:W2:Y:S02]  /*a7d0*/  @!P0 SYNCS.PHASECHK.TRANS64 P0, [R0+URZ], R3 ;  /* 0x00000003000085a7 */ /* 0x000ea400080010ff */
[----:B--2---:R-:W-:Y:S05]  /*a7e0*/  @!P0 BRA `(.L_x_214) ;  /* 0xfffffffc00f08947 */ /* 0x004fea000383ffff */
[----:B------:R-:W-:Y:S05]  /*a7f0*/  BRA `(.L_x_215) ;  /* 0xffffff9000747947 */ /* 0x000fea000383ffff */
.L_x_64:
[----:B------:R-:W-:-:S07]  /*a800*/  MOV R0, UR5 ;  /* 0x0000000500007c02 */ /* 0x000fce0008000f00 */
.L_x_216:
[----:B-1----:R1:W2:Y:S02]  /*a810*/  SYNCS.PHASECHK.TRANS64.TRYWAIT P0, [R0+URZ], R3 ;  /* 0x00000003000075a7 */ /* 0x0022a400080011ff */
[----:B--2---:R-:W-:Y:S05]  /*a820*/  @!P0 NANOSLEEP.SYNCS 0x989680 ;  /* 0x009896800000895d */ /* 0x004fea0003900000 */
[----:B------:R-:W2:Y:S02]  /*a830*/  @!P0 SYNCS.PHASECHK.TRANS64 P0, [R0+URZ], R3 ;  /* 0x00000003000085a7 */ /* 0x000ea400080010ff */
[----:B--2---:R-:W-:Y:S05]  /*a840*/  @!P0 BRA `(.L_x_216) ;  /* 0xfffffffc00f08947 */ /* 0x004fea000383ffff */
[----:B------:R-:W-:Y:S05]  /*a850*/  BRA `(.L_x_217) ;  /* 0xffffff9000807947 */ /* 0x000fea000383ffff */
.L_x_65:
[----:B------:R-:W-:-:S07]  /*a860*/  MOV R0, UR5 ;  /* 0x0000000500007c02 */ /* 0x000fce0008000f00 */
.L_x_218:
[----:B-1----:R1:W2:Y:S02]  /*a870*/  SYNCS.PHASECHK.TRANS64.TRYWAIT P0, [R0+URZ], R3 ;  /* 0x00000003000075a7 */ /* 0x0022a400080011ff */
[----:B--2---:R-:W-:Y:S05]  /*a880*/  @!P0 NANOSLEEP.SYNCS 0x989680 ;  /* 0x009896800000895d */ /* 0x004fea0003900000 */
[----:B------:R-:W2:Y:S02]  /*a890*/  @!P0 SYNCS.PHASECHK.TRANS64 P0, [R0+URZ], R3 ;  /* 0x00000003000085a7 */ /* 0x000ea400080010ff */
[----:B--2---:R-:W-:Y:S05]  /*a8a0*/  @!P0 BRA `(.L_x_218) ;  /* 0xfffffffc00f08947 */ /* 0x004fea000383ffff */
[----:B------:R-:W-:Y:S05]  /*a8b0*/  BRA `(.L_x_219) ;  /* 0xffffff90008c7947 */ /* 0x000fea000383ffff */
.L_x_66:
[----:B------:R-:W-:-:S07]  /*a8c0*/  MOV R0, UR5 ;  /* 0x0000000500007c02 */ /* 0x000fce0008000f00 */
.L_x_220:
[----:B-1----:R1:W2:Y:S02]  /*a8d0*/  SYNCS.PHASECHK.TRANS64.TRYWAIT P0, [R0+URZ], R3 ;  /* 0x00000003000075a7 */ /* 0x0022a400080011ff */
[----:B--2---:R-:W-:Y:S05]  /*a8e0*/  @!P0 NANOSLEEP.SYNCS 0x989680 ;  /* 0x009896800000895d */ /* 0x004fea0003900000 */
[----:B------:R-:W2:Y:S02]  /*a8f0*/  @!P0 SYNCS.PHASECHK.TRANS64 P0, [R0+URZ], R3 ;  /* 0x00000003000085a7 */ /* 0x000ea400080010ff */
[----:B--2---:R-:W-:Y:S05]  /*a900*/  @!P0 BRA `(.L_x_220) ;  /* 0xfffffffc00f08947 */ /* 0x004fea000383ffff */
[----:B------:R-:W-:Y:S05]  /*a910*/  BRA `(.L_x_221) ;  /* 0xffffff9000987947 */ /* 0x000fea000383ffff */
.L_x_67:
[----:B------:R-:W-:-:S07]  /*a920*/  MOV R0, UR5 ;  /* 0x0000000500007c02 */ /* 0x000fce0008000f00 */
.L_x_222:
[----:B-1----:R1:W2:Y:S02]  /*a930*/  SYNCS.PHASECHK.TRANS64.TRYWAIT P0, [R0+URZ], R3 ;  /* 0x00000003000075a7 */ /* 0x0022a400080011ff */
[----:B--2---:R-:W-:Y:S05]  /*a940*/  @!P0 NANOSLEEP.SYNCS 0x989680 ;  /* 0x009896800000895d */ /* 0x004fea0003900000 */
[----:B------:R-:W2:Y:S02]  /*a950*/  @!P0 SYNCS.PHASECHK.TRANS64 P0, [R0+URZ], R3 ;  /* 0x00000003000085a7 */ /* 0x000ea400080010ff */
[----:B--2---:R-:W-:Y:S05]  /*a960*/  @!P0 BRA `(.L_x_222) ;  /* 0xfffffffc00f08947 */ /* 0x004fea000383ffff */
[----:B------:R-:W-:Y:S05]  /*a970*/  BRA `(.L_x_223) ;  /* 0xffffff9000a47947 */ /* 0x000fea000383ffff */
.L_x_68:
[----:B------:R-:W-:-:S07]  /*a980*/  MOV R0, UR5 ;  /* 0x0000000500007c02 */ /* 0x000fce0008000f00 */
.L_x_224:
[----:B-1----:R1:W2:Y:S02]  /*a990*/  SYNCS.PHASECHK.TRANS64.TRYWAIT P0, [R0+URZ], R3 ;  /* 0x00000003000075a7 */ /* 0x0022a400080011ff */
[----:B--2---:R-:W-:Y:S05]  /*a9a0*/  @!P0 NANOSLEEP.SYNCS 0x989680 ;  /* 0x009896800000895d */ /* 0x004fea0003900000 */
[----:B------:R-:W2:Y:S02]  /*a9b0*/  @!P0 SYNCS.PHASECHK.TRANS64 P0, [R0+URZ], R3 ;  /* 0x00000003000085a7 */ /* 0x000ea400080010ff */
[----:B--2---:R-:W-:Y:S05]  /*a9c0*/  @!P0 BRA `(.L_x_224) ;  /* 0xfffffffc00f08947 */ /* 0x004fea000383ffff */
[----:B------:R-:W-:Y:S05]  /*a9d0*/  BRA `(.L_x_225) ;  /* 0xffffff9000b07947 */ /* 0x000fea000383ffff */
.L_x_69:
[----:B------:R-:W-:-:S07]  /*a9e0*/  MOV R0, UR5 ;  /* 0x0000000500007c02 */ /* 0x000fce0008000f00 */
.L_x_226:
[----:B-1----:R1:W2:Y:S02]  /*a9f0*/  SYNCS.PHASECHK.TRANS64.TRYWAIT P0, [R0+URZ], R3 ;  /* 0x00000003000075a7 */ /* 0x0022a400080011ff */
[----:B--2---:R-:W-:Y:S05]  /*aa00*/  @!P0 NANOSLEEP.SYNCS 0x989680 ;  /* 0x009896800000895d */ /* 0x004fea0003900000 */
[----:B------:R-:W2:Y:S02]  /*aa10*/  @!P0 SYNCS.PHASECHK.TRANS64 P0, [R0+URZ], R3 ;  /* 0x00000003000085a7 */ /* 0x000ea400080010ff */
[----:B--2---:R-:W-:Y:S05]  /*aa20*/  @!P0 BRA `(.L_x_226) ;  /* 0xfffffffc00f08947 */ /* 0x004fea000383ffff */
[----:B------:R-:W-:Y:S05]  /*aa30*/  BRA `(.L_x_227) ;  /* 0xffffff9000bc7947 */ /* 0x000fea000383ffff */
.L_x_70:
[----:B------:R-:W-:-:S07]  /*aa40*/  MOV R0, UR5 ;  /* 0x0000000500007c02 */ /* 0x000fce0008000f00 */
.L_x_228:
[----:B-1----:R1:W2:Y:S02]  /*aa50*/  SYNCS.PHASECHK.TRANS64.TRYWAIT P0, [R0+URZ], R3 ;  /* 0x00000003000075a7 */ /* 0x0022a400080011ff */
[----:B--2---:R-:W-:Y:S05]  /*aa60*/  @!P0 NANOSLEEP.SYNCS 0x989680 ;  /* 0x009896800000895d */ /* 0x004fea0003900000 */
[----:B------:R-:W2:Y:S02]  /*aa70*/  @!P0 SYNCS.PHASECHK.TRANS64 P0, [R0+URZ], R3 ;  /* 0x00000003000085a7 */ /* 0x000ea400080010ff */
[----:B--2---:R-:W-:Y:S05]  /*aa80*/  @!P0 BRA `(.L_x_228) ;  /* 0xfffffffc00f08947 */ /* 0x004fea000383ffff */
[----:B------:R-:W-:Y:S05]  /*aa90*/  BRA `(.L_x_229) ;  /* 0xffffff9000c87947 */ /* 0x000fea000383ffff */
.L_x_71:
[----:B------:R-:W-:-:S07]  /*aaa0*/  MOV R0, UR5 ;  /* 0x0000000500007c02 */ /* 0x000fce0008000f00 */
.L_x_230:
[----:B-1----:R1:W2:Y:S02]  /*aab0*/  SYNCS.PHASECHK.TRANS64.TRYWAIT P0, [R0+URZ], R3 ;  /* 0x00000003000075a7 */ /* 0x0022a400080011ff */
[----:B--2---:R-:W-:Y:S05]  /*aac0*/  @!P0 NANOSLEEP.SYNCS 0x989680 ;  /* 0x009896800000895d */ /* 0x004fea0003900000 */
[----:B------:R-:W2:Y:S02]  /*aad0*/  @!P0 SYNCS.PHASECHK.TRANS64 P0, [R0+URZ], R3 ;  /* 0x00000003000085a7 */ /* 0x000ea400080010ff */
[----:B--2---:R-:W-:Y:S05]  /*aae0*/  @!P0 BRA `(.L_x_230) ;  /* 0xfffffffc00f08947 */ /* 0x004fea000383ffff */
[----:B------:R-:W-:Y:S05]  /*aaf0*/  BRA `(.L_x_231) ;  /* 0xffffff9000d47947 */ /* 0x000fea000383ffff */
.L_x_72:
[----:B------:R-:W-:-:S07]  /*ab00*/  MOV R0, UR5 ;  /* 0x0000000500007c02 */ /* 0x000fce0008000f00 */
.L_x_232:
[----:B-1----:R1:W2:Y:S02]  /*ab10*/  SYNCS.PHASECHK.TRANS64.TRYWAIT P0, [R0+URZ], R3 ;  /* 0x00000003000075a7 */ /* 0x0022a400080011ff */
[----:B--2---:R-:W-:Y:S05]  /*ab20*/  @!P0 NANOSLEEP.SYNCS 0x989680 ;  /* 0x009896800000895d */ /* 0x004fea0003900000 */
[----:B------:R-:W2:Y:S02]  /*ab30*/  @!P0 SYNCS.PHASECHK.TRANS64 P0, [R0+URZ], R3 ;  /* 0x00000003000085a7 */ /* 0x000ea400080010ff */
[----:B--2---:R-:W-:Y:S05]  /*ab40*/  @!P0 BRA `(.L_x_232) ;  /* 0xfffffffc00f08947 */ /* 0x004fea000383ffff */
[----:B------:R-:W-:Y:S05]  /*ab50*/  BRA `(.L_x_233) ;  /* 0xffffff9000e07947 */ /* 0x000fea000383ffff */
.L_x_73:
[----:B------:R-:W-:-:S07]  /*ab60*/  MOV R0, UR5 ;  /* 0x0000000500007c02 */ /* 0x000fce0008000f00 */
.L_x_234:
[----:B-1----:R1:W2:Y:S02]  /*ab70*/  SYNCS.PHASECHK.TRANS64.TRYWAIT P0, [R0+URZ], R3 ;  /* 0x00000003000075a7 */ /* 0x0022a400080011ff */
[----:B--2---:R-:W-:Y:S05]  /*ab80*/  @!P0 NANOSLEEP.SYNCS 0x989680 ;  /* 0x009896800000895d */ /* 0x004fea0003900000 */
[----:B------:R-:W2:Y:S02]  /*ab90*/  @!P0 SYNCS.PHASECHK.TRANS64 P0, [R0+URZ], R3 ;  /* 0x00000003000085a7 */ /* 0x000ea400080010ff */
[----:B--2---:R-:W-:Y:S05]  /*aba0*/  @!P0 BRA `(.L_x_234) ;  /* 0xfffffffc00f08947 */ /* 0x004fea000383ffff */
[----:B------:R-:W-:Y:S05]  /*abb0*/  BRA `(.L_x_235) ;  /* 0xffffff9000ec7947 */ /* 0x000fea000383ffff */
.L_x_74:
[----:B------:R-:W-:-:S07]  /*abc0*/  MOV R0, UR5 ;  /* 0x0000000500007c02 */ /* 0x000fce0008000f00 */
.L_x_236:
[----:B-1----:R1:W2:Y:S02]  /*abd0*/  SYNCS.PHASECHK.TRANS64.TRYWAIT P0, [R0+URZ], R3 ;  /* 0x00000003000075a7 */ /* 0x0022a400080011ff */
[----:B--2---:R-:W-:Y:S05]  /*abe0*/  @!P0 NANOSLEEP.SYNCS 0x989680 ;  /* 0x009896800000895d */ /* 0x004fea0003900000 */
[----:B------:R-:W2:Y:S02]  /*abf0*/  @!P0 SYNCS.PHASECHK.TRANS64 P0, [R0+URZ], R3 ;  /* 0x00000003000085a7 */ /* 0x000ea400080010ff */
[----:B--2---:R-:W-:Y:S05]  /*ac00*/  @!P0 BRA `(.L_x_236) ;  /* 0xfffffffc00f08947 */ /* 0x004fea000383ffff */
[----:B------:R-:W-:Y:S05]  /*ac10*/  BRA `(.L_x_237) ;  /* 0xffffff9000f87947 */ /* 0x000fea000383ffff */
.L_x_75:
[----:B------:R-:W-:-:S07]  /*ac20*/  MOV R0, UR5 ;  /* 0x0000000500007c02 */ /* 0x000fce0008000f00 */
.L_x_238:
[----:B-1----:R1:W2:Y:S02]  /*ac30*/  SYNCS.PHASECHK.TRANS64.TRYWAIT P0, [R0+URZ], R3 ;  /* 0x00000003000075a7 */ /* 0x0022a400080011ff */
[----:B--2---:R-:W-:Y:S05]  /*ac40*/  @!P0 NANOSLEEP.SYNCS 0x989680 ;  /* 0x009896800000895d */ /* 0x004fea0003900000 */
[----:B------:R-:W2:Y:S02]  /*ac50*/  @!P0 SYNCS.PHASECHK.TRANS64 P0, [R0+URZ], R3 ;  /* 0x00000003000085a7 */ /* 0x000ea400080010ff */
[----:B--2---:R-:W-:Y:S05]  /*ac60*/  @!P0 BRA `(.L_x_238) ;  /* 0xfffffffc00f08947 */ /* 0x004fea000383ffff */
[----:B------:R-:W-:Y:S05]  /*ac70*/  BRA `(.L_x_239) ;  /* 0xffffff9400047947 */ /* 0x000fea000383ffff */
.L_x_76:
[----:B------:R-:W-:-:S07]  /*ac80*/  MOV R0, UR5 ;  /* 0x0000000500007c02 */ /* 0x000fce0008000f00 */
.L_x_240:
[----:B-1----:R1:W2:Y:S02]  /*ac90*/  SYNCS.PHASECHK.TRANS64.TRYWAIT P0, [R0+URZ], R3 ;  /* 0x00000003000075a7 */ /* 0x0022a400080011ff */
[----:B--2---:R-:W-:Y:S05]  /*aca0*/  @!P0 NANOSLEEP.SYNCS 0x989680 ;  /* 0x009896800000895d */ /* 0x004fea0003900000 */
[----:B------:R-:W2:Y:S02]  /*acb0*/  @!P0 SYNCS.PHASECHK.TRANS64 P0, [R0+URZ], R3 ;  /* 0x00000003000085a7 */ /* 0x000ea400080010ff */
[----:B--2---:R-:W-:Y:S05]  /*acc0*/  @!P0 BRA `(.L_x_240) ;  /* 0xfffffffc00f08947 */ /* 0x004fea000383ffff */
[----:B------:R-:W-:Y:S05]  /*acd0*/  BRA `(.L_x_241) ;  /* 0xffffff9400107947 */ /* 0x000fea000383ffff */
.L_x_77:
[----:B------:R-:W-:-:S07]  /*ace0*/  MOV R0, UR5 ;  /* 0x0000000500007c02 */ /* 0x000fce0008000f00 */
.L_x_242:
[----:B-1----:R1:W2:Y:S02]  /*acf0*/  SYNCS.PHASECHK.TRANS64.TRYWAIT P0, [R0+URZ], R3 ;  /* 0x00000003000075a7 */ /* 0x0022a400080011ff */
[----:B--2---:R-:W-:Y:S05]  /*ad00*/  @!P0 NANOSLEEP.SYNCS 0x989680 ;  /* 0x009896800000895d */ /* 0x004fea0003900000 */
[----:B------:R-:W2:Y:S02]  /*ad10*/  @!P0 SYNCS.PHASECHK.TRANS64 P0, [R0+URZ], R3 ;  /* 0x00000003000085a7 */ /* 0x000ea400080010ff */
[----:B--2---:R-:W-:Y:S05]  /*ad20*/  @!P0 BRA `(.L_x_242) ;  /* 0xfffffffc00f08947 */ /* 0x004fea000383ffff */
[----:B------:R-:W-:Y:S05]  /*ad30*/  BRA `(.L_x_243) ;  /* 0xffffff94001c7947 */ /* 0x000fea000383ffff */
.L_x_78:
[----:B------:R-:W-:-:S07]  /*ad40*/  MOV R0, UR5 ;  /* 0x0000000500007c02 */ /* 0x000fce0008000f00 */
.L_x_244:
[----:B-1----:R1:W2:Y:S02]  /*ad50*/  SYNCS.PHASECHK.TRANS64.TRYWAIT P0, [R0+URZ], R3 ;  /* 0x00000003000075a7 */ /* 0x0022a400080011ff */
[----:B--2---:R-:W-:Y:S05]  /*ad60*/  @!P0 NANOSLEEP.SYNCS 0x989680 ;  /* 0x009896800000895d */ /* 0x004fea0003900000 */
[----:B------:R-:W2:Y:S02]  /*ad70*/  @!P0 SYNCS.PHASECHK.TRANS64 P0, [R0+URZ], R3 ;  /* 0x00000003000085a7 */ /* 0x000ea400080010ff */
[----:B--2---:R-:W-:Y:S05]  /*ad80*/  @!P0 BRA `(.L_x_244) ;  /* 0xfffffffc00f08947 */ /* 0x004fea000383ffff */
[----:B------:R-:W-:Y:S05]  /*ad90*/  BRA `(.L_x_245) ;  /* 0xffffff9400287947 */ /* 0x000fea000383ffff */
.L_x_79:
[----:B------:R-:W-:-:S07]  /*ada0*/  MOV R0, UR5 ;  /* 0x0000000500007c02 */ /* 0x000fce0008000f00 */
.L_x_246:
[----:B-1----:R1:W2:Y:S02]  /*adb0*/  SYNCS.PHASECHK.TRANS64.TRYWAIT P0, [R0+URZ], R3 ;  /* 0x00000003000075a7 */ /* 0x0022a400080011ff */
[----:B--2---:R-:W-:Y:S05]  /*adc0*/  @!P0 NANOSLEEP.SYNCS 0x989680 ;  /* 0x009896800000895d */ /* 0x004fea0003900000 */
[----:B------:R-:W2:Y:S02]  /*add0*/  @!P0 SYNCS.PHASECHK.TRANS64 P0, [R0+URZ], R3 ;  /* 0x00000003000085a7 */ /* 0x000ea400080010ff */
[----:B--2---:R-:W-:Y:S05]  /*ade0*/  @!P0 BRA `(.L_x_246) ;  /* 0xfffffffc00f08947 */ /* 0x004fea000383ffff */
[----:B------:R-:W-:Y:S05]  /*adf0*/  BRA `(.L_x_247) ;  /* 0xffffff9400347947 */ /* 0x000fea000383ffff */
.L_x_80:
[----:B------:R-:W-:-:S07]  /*ae00*/  MOV R0, UR5 ;  /* 0x0000000500007c02 */ /* 0x000fce0008000f00 */
.L_x_248:
[----:B-1----:R1:W2:Y:S02]  /*ae10*/  SYNCS.PHASECHK.TRANS64.TRYWAIT P0, [R0+URZ], R3 ;  /* 0x00000003000075a7 */ /* 0x0022a400080011ff */
[----:B--2---:R-:W-:Y:S05]  /*ae20*/  @!P0 NANOSLEEP.SYNCS 0x989680 ;  /* 0x009896800000895d */ /* 0x004fea0003900000 */
[----:B------:R-:W2:Y:S02]  /*ae30*/  @!P0 SYNCS.PHASECHK.TRANS64 P0, [R0+URZ], R3 ;  /* 0x00000003000085a7 */ /* 0x000ea400080010ff */
[----:B--2---:R-:W-:Y:S05]  /*ae40*/  @!P0 BRA `(.L_x_248) ;  /* 0xfffffffc00f08947 */ /* 0x004fea000383ffff */
[----:B------:R-:W-:Y:S05]  /*ae50*/  BRA `(.L_x_249) ;  /* 0xffffff9400407947 */ /* 0x000fea000383ffff */
.L_x_81:
[----:B------:R-:W-:-:S07]  /*ae60*/  MOV R0, UR5 ;  /* 0x0000000500007c02 */ /* 0x000fce0008000f00 */
.L_x_250:
[----:B-1----:R1:W2:Y:S02]  /*ae70*/  SYNCS.PHASECHK.TRANS64.TRYWAIT P0, [R0+URZ], R3 ;  /* 0x00000003000075a7 */ /* 0x0022a400080011ff */
[----:B--2---:R-:W-:Y:S05]  /*ae80*/  @!P0 NANOSLEEP.SYNCS 0x989680 ;  /* 0x009896800000895d */ /* 0x004fea0003900000 */
[----:B------:R-:W2:Y:S02]  /*ae90*/  @!P0 SYNCS.PHASECHK.TRANS64 P0, [R0+URZ], R3 ;  /* 0x00000003000085a7 */ /* 0x000ea400080010ff */
[----:B--2---:R-:W-:Y:S05]  /*aea0*/  @!P0 BRA `(.L_x_250) ;  /* 0xfffffffc00f08947 */ /* 0x004fea000383ffff */
[----:B------:R-:W-:Y:S05]  /*aeb0*/  BRA `(.L_x_251) ;  /* 0xffffff94004c7947 */ /* 0x000fea000383ffff */
.L_x_82:
[----:B------:R-:W-:-:S07]  /*aec0*/  MOV R0, UR5 ;  /* 0x0000000500007c02 */ /* 0x000fce0008000f00 */
.L_x_252:
[----:B-1----:R1:W2:Y:S02]  /*aed0*/  SYNCS.PHASECHK.TRANS64.TRYWAIT P0, [R0+URZ], R3 ;  /* 0x00000003000075a7 */ /* 0x0022a400080011ff */
[----:B--2---:R-:W-:Y:S05]  /*aee0*/  @!P0 NANOSLEEP.SYNCS 0x989680 ;  /* 0x009896800000895d */ /* 0x004fea0003900000 */
[----:B------:R-:W2:Y:S02]  /*aef0*/  @!P0 SYNCS.PHASECHK.TRANS64 P0, [R0+URZ], R3 ;  /* 0x00000003000085a7 */ /* 0x000ea400080010ff */
[----:B--2---:R-:W-:Y:S05]  /*af00*/  @!P0 BRA `(.L_x_252) ;  /* 0xfffffffc00f08947 */ /* 0x004fea000383ffff */
[----:B------:R-:W-:Y:S05]  /*af10*/  BRA `(.L_x_253) ;  /* 0xffffff9400587947 */ /* 0x000fea000383ffff */
.L_x_83:
[----:B------:R-:W-:-:S07]  /*af20*/  MOV R0, UR5 ;  /* 0x0000000500007c02 */ /* 0x000fce0008000f00 */
.L_x_254:
[----:B-1----:R1:W2:Y:S02]  /*af30*/  SYNCS.PHASECHK.TRANS64.TRYWAIT P0, [R0+URZ], R3 ;  /* 0x00000003000075a7 */ /* 0x0022a400080011ff */
[----:B--2---:R-:W-:Y:S05]  /*af40*/  @!P0 NANOSLEEP.SYNCS 0x989680 ;  /* 0x009896800000895d */ /* 0x004fea0003900000 */
[----:B------:R-:W2:Y:S02]  /*af50*/  @!P0 SYNCS.PHASECHK.TRANS64 P0, [R0+URZ], R3 ;  /* 0x00000003000085a7 */ /* 0x000ea400080010ff */
[----:B--2---:R-:W-:Y:S05]  /*af60*/  @!P0 BRA `(.L_x_254) ;  /* 0xfffffffc00f08947 */ /* 0x004fea000383ffff */
[----:B------:R-:W-:Y:S05]  /*af70*/  BRA `(.L_x_255) ;  /* 0xffffff9400647947 */ /* 0x000fea000383ffff */
.L_x_84:
[----:B------:R-:W-:-:S07]  /*af80*/  MOV R0, UR5 ;  /* 0x0000000500007c02 */ /* 0x000fce0008000f00 */
.L_x_256:
[----:B-1----:R1:W2:Y:S02]  /*af90*/  SYNCS.PHASECHK.TRANS64.TRYWAIT P0, [R0+URZ], R3 ;  /* 0x00000003000075a7 */ /* 0x0022a400080011ff */
[----:B--2---:R-:W-:Y:S05]  /*afa0*/  @!P0 NANOSLEEP.SYNCS 0x989680 ;  /* 0x009896800000895d */ /* 0x004fea0003900000 */
[----:B------:R-:W2:Y:S02]  /*afb0*/  @!P0 SYNCS.PHASECHK.TRANS64 P0, [R0+URZ], R3 ;  /* 0x00000003000085a7 */ /* 0x000ea400080010ff */
[----:B--2---:R-:W-:Y:S05]  /*afc0*/  @!P0 BRA `(.L_x_256) ;  /* 0xfffffffc00f08947 */ /* 0x004fea000383ffff */
[----:B------:R-:W-:Y:S05]  /*afd0*/  BRA `(.L_x_257) ;  /* 0xffffff9400707947 */ /* 0x000fea000383ffff */
.L_x_85:
[----:B------:R-:W-:-:S07]  /*afe0*/  MOV R0, UR5 ;  /* 0x0000000500007c02 */ /* 0x000fce0008000f00 */
.L_x_258:
[----:B-1----:R1:W2:Y:S02]  /*aff0*/  SYNCS.PHASECHK.TRANS64.TRYWAIT P0, [R0+URZ], R3 ;  /* 0x00000003000075a7 */ /* 0x0022a400080011ff */
[----:B--2---:R-:W-:Y:S05]  /*b000*/  @!P0 NANOSLEEP.SYNCS 0x989680 ;  /* 0x009896800000895d */ /* 0x004fea0003900000 */
[----:B------:R-:W2:Y:S02]  /*b010*/  @!P0 SYNCS.PHASECHK.TRANS64 P0, [R0+URZ], R3 ;  /* 0x00000003000085a7 */ /* 0x000ea400080010ff */
[----:B--2---:R-:W-:Y:S05]  /*b020*/  @!P0 BRA `(.L_x_258) ;  /* 0xfffffffc00f08947 */ /* 0x004fea000383ffff */
[----:B------:R-:W-:Y:S05]  /*b030*/  BRA `(.L_x_259) ;  /* 0xffffff94007c7947 */ /* 0x000fea000383ffff */
.L_x_86:
[----:B------:R-:W-:-:S07]  /*b040*/  MOV R0, UR5 ;  /* 0x0000000500007c02 */ /* 0x000fce0008000f00 */
.L_x_260:
[----:B-1----:R1:W2:Y:S02]  /*b050*/  SYNCS.PHASECHK.TRANS64.TRYWAIT P0, [R0+URZ], R3 ;  /* 0x00000003000075a7 */ /* 0x0022a400080011ff */
[----:B--2---:R-:W-:Y:S05]  /*b060*/  @!P0 NANOSLEEP.SYNCS 0x989680 ;  /* 0x009896800000895d */ /* 0x004fea0003900000 */
[----:B------:R-:W2:Y:S02]  /*b070*/  @!P0 SYNCS.PHASECHK.TRANS64 P0, [R0+URZ], R3 ;  /* 0x00000003000085a7 */ /* 0x000ea400080010ff */
[----:B--2---:R-:W-:Y:S05]  /*b080*/  @!P0 BRA `(.L_x_260) ;  /* 0xfffffffc00f08947 */ /* 0x004fea000383ffff */
[----:B------:R-:W-:Y:S05]  /*b090*/  BRA `(.L_x_261) ;  /* 0xffffff9400887947 */ /* 0x000fea000383ffff */
.L_x_87:
[----:B------:R-:W-:-:S07]  /*b0a0*/  MOV R0, UR5 ;  /* 0x0000000500007c02 */ /* 0x000fce0008000f00 */
.L_x_262:
[----:B-1----:R1:W2:Y:S02]  /*b0b0*/  SYNCS.PHASECHK.TRANS64.TRYWAIT P0, [R0+URZ], R3 ;  /* 0x00000003000075a7 */ /* 0x0022a400080011ff */
[----:B--2---:R-:W-:Y:S05]  /*b0c0*/  @!P0 NANOSLEEP.SYNCS 0x989680 ;  /* 0x009896800000895d */ /* 0x004fea0003900000 */
[----:B------:R-:W2:Y:S02]  /*b0d0*/  @!P0 SYNCS.PHASECHK.TRANS64 P0, [R0+URZ], R3 ;  /* 0x00000003000085a7 */ /* 0x000ea400080010ff */
[----:B--2---:R-:W-:Y:S05]  /*b0e0*/  @!P0 BRA `(.L_x_262) ;  /* 0xfffffffc00f08947 */ /* 0x004fea000383ffff */
[----:B------:R-:W-:Y:S05]  /*b0f0*/  BRA `(.L_x_263) ;  /* 0xffffff9400947947 */ /* 0x000fea000383ffff */
.L_x_88:
[----:B------:R-:W-:-:S07]  /*b100*/  MOV R0, UR5 ;  /* 0x0000000500007c02 */ /* 0x000fce0008000f00 */
.L_x_264:
[----:B-1----:R1:W2:Y:S02]  /*b110*/  SYNCS.PHASECHK.TRANS64.TRYWAIT P0, [R0+URZ], R3 ;  /* 0x00000003000075a7 */ /* 0x0022a400080011ff */
[----:B--2---:R-:W-:Y:S05]  /*b120*/  @!P0 NANOSLEEP.SYNCS 0x989680 ;  /* 0x009896800000895d */ /* 0x004fea0003900000 */
[----:B------:R-:W2:Y:S02]  /*b130*/  @!P0 SYNCS.PHASECHK.TRANS64 P0, [R0+URZ], R3 ;  /* 0x00000003000085a7 */ /* 0x000ea400080010ff */
[----:B--2---:R-:W-:Y:S05]  /*b140*/  @!P0 BRA `(.L_x_264) ;  /* 0xfffffffc00f08947 */ /* 0x004fea000383ffff */
[----:B------:R-:W-:Y:S05]  /*b150*/  BRA `(.L_x_265) ;  /* 0xffffff9400a07947 */ /* 0x000fea000383ffff */
.L_x_89:
[----:B------:R-:W-:-:S07]  /*b160*/  MOV R0, UR5 ;  /* 0x0000000500007c02 */ /* 0x000fce0008000f00 */
.L_x_266:
[----:B-1----:R1:W2:Y:S02]  /*b170*/  SYNCS.PHASECHK.TRANS64.TRYWAIT P0, [R0+URZ], R3 ;  /* 0x00000003000075a7 */ /* 0x0022a400080011ff */
[----:B--2---:R-:W-:Y:S05]  /*b180*/  @!P0 NANOSLEEP.SYNCS 0x989680 ;  /* 0x009896800000895d */ /* 0x004fea0003900000 */
[----:B------:R-:W2:Y:S02]  /*b190*/  @!P0 SYNCS.PHASECHK.TRANS64 P0, [R0+URZ], R3 ;  /* 0x00000003000085a7 */ /* 0x000ea400080010ff */
[----:B--2---:R-:W-:Y:S05]  /*b1a0*/  @!P0 BRA `(.L_x_266) ;  /* 0xfffffffc00f08947 */ /* 0x004fea000383ffff */
[----:B------:R-:W-:Y:S05]  /*b1b0*/  BRA `(.L_x_267) ;  /* 0xffffff9400ac7947 */ /* 0x000fea000383ffff */
.L_x_90:
[----:B------:R-:W-:-:S07]  /*b1c0*/  MOV R0, UR5 ;  /* 0x0000000500007c02 */ /* 0x000fce0008000f00 */
.L_x_268:
[----:B-1----:R1:W2:Y:S02]  /*b1d0*/  SYNCS.PHASECHK.TRANS64.TRYWAIT P0, [R0+URZ], R3 ;  /* 0x00000003000075a7 */ /* 0x0022a400080011ff */
[----:B--2---:R-:W-:Y:S05]  /*b1e0*/  @!P0 NANOSLEEP.SYNCS 0x989680 ;  /* 0x009896800000895d */ /* 0x004fea0003900000 */
[----:B------:R-:W2:Y:S02]  /*b1f0*/  @!P0 SYNCS.PHASECHK.TRANS64 P0, [R0+URZ], R3 ;  /* 0x00000003000085a7 */ /* 0x000ea400080010ff */
[----:B--2---:R-:W-:Y:S05]  /*b200*/  @!P0 BRA `(.L_x_268) ;  /* 0xfffffffc00f08947 */ /* 0x004fea000383ffff */
[----:B------:R-:W-:Y:S05]  /*b210*/  BRA `(.L_x_269) ;  /* 0xffffff9400b87947 */ /* 0x000fea000383ffff */
.L_x_91:
[----:B------:R-:W-:-:S07]  /*b220*/  MOV R0, UR5 ;  /* 0x0000000500007c02 */ /* 0x000fce0008000f00 */
.L_x_270:
[----:B-1----:R1:W2:Y:S02]  /*b230*/  SYNCS.PHASECHK.TRANS64.TRYWAIT P0, [R0+URZ], R3 ;  /* 0x00000003000075a7 */ /* 0x0022a400080011ff */
[----:B--2---:R-:W-:Y:S05]  /*b240*/  @!P0 NANOSLEEP.SYNCS 0x989680 ;  /* 0x009896800000895d */ /* 0x004fea0003900000 */
[----:B------:R-:W2:Y:S02]  /*b250*/  @!P0 SYNCS.PHASECHK.TRANS64 P0, [R0+URZ], R3 ;  /* 0x00000003000085a7 */ /* 0x000ea400080010ff */
[----:B--2---:R-:W-:Y:S05]  /*b260*/  @!P0 BRA `(.L_x_270) ;  /* 0xfffffffc00f08947 */ /* 0x004fea000383ffff */
[----:B------:R-:W-:Y:S05]  /*b270*/  BRA `(.L_x_271) ;  /* 0xffffff9400c47947 */ /* 0x000fea000383ffff */
.L_x_92:
[----:B------:R-:W-:-:S07]  /*b280*/  MOV R0, UR5 ;  /* 0x0000000500007c02 */ /* 0x000fce0008000f00 */
.L_x_272:
[----:B-1----:R1:W2:Y:S02]  /*b290*/  SYNCS.PHASECHK.TRANS64.TRYWAIT P0, [R0+URZ], R3 ;  /* 0x00000003000075a7 */ /* 0x0022a400080011ff */
[----:B--2---:R-:W-:Y:S05]  /*b2a0*/  @!P0 NANOSLEEP.SYNCS 0x989680 ;  /* 0x009896800000895d */ /* 0x004fea0003900000 */
[----:B------:R-:W2:Y:S02]  /*b2b0*/  @!P0 SYNCS.PHASECHK.TRANS64 P0, [R0+URZ], R3 ;  /* 0x00000003000085a7 */ /* 0x000ea400080010ff */
[----:B--2---:R-:W-:Y:S05]  /*b2c0*/  @!P0 BRA `(.L_x_272) ;  /* 0xfffffffc00f08947 */ /* 0x004fea000383ffff */
[----:B------:R-:W-:Y:S05]  /*b2d0*/  BRA `(.L_x_273) ;  /* 0xffffff9400d07947 */ /* 0x000fea000383ffff */
.L_x_93:
[----:B------:R-:W-:-:S07]  /*b2e0*/  MOV R0, UR5 ;  /* 0x0000000500007c02 */ /* 0x000fce0008000f00 */
.L_x_274:
[----:B-1----:R1:W2:Y:S02]  /*b2f0*/  SYNCS.PHASECHK.TRANS64.TRYWAIT P0, [R0+URZ], R3 ;  /* 0x00000003000075a7 */ /* 0x0022a400080011ff */
[----:B--2---:R-:W-:Y:S05]  /*b300*/  @!P0 NANOSLEEP.SYNCS 0x989680 ;  /* 0x009896800000895d */ /* 0x004fea0003900000 */
[----:B------:R-:W2:Y:S02]  /*b310*/  @!P0 SYNCS.PHASECHK.TRANS64 P0, [R0+URZ], R3 ;  /* 0x00000003000085a7 */ /* 0x000ea400080010ff */
[----:B--2---:R-:W-:Y:S05]  /*b320*/  @!P0 BRA `(.L_x_274) ;  /* 0xfffffffc00f08947 */ /* 0x004fea000383ffff */
[----:B------:R-:W-:Y:S05]  /*b330*/  BRA `(.L_x_275) ;  /* 0xffffff9400dc7947 */ /* 0x000fea000383ffff */
.L_x_94:
[----:B------:R-:W-:-:S07]  /*b340*/  MOV R0, UR5 ;  /* 0x0000000500007c02 */ /* 0x000fce0008000f00 */
.L_x_276:
[----:B-1----:R1:W2:Y:S02]  /*b350*/  SYNCS.PHASECHK.TRANS64.TRYWAIT P0, [R0+URZ], R3 ;  /* 0x00000003000075a7 */ /* 0x0022a400080011ff */
[----:B--2---:R-:W-:Y:S05]  /*b360*/  @!P0 NANOSLEEP.SYNCS 0x989680 ;  /* 0x009896800000895d */ /* 0x004fea0003900000 */
[----:B------:R-:W2:Y:S02]  /*b370*/  @!P0 SYNCS.PHASECHK.TRANS64 P0, [R0+URZ], R3 ;  /* 0x00000003000085a7 */ /* 0x000ea400080010ff */
[----:B--2---:R-:W-:Y:S05]  /*b380*/  @!P0 BRA `(.L_x_276) ;  /* 0xfffffffc00f08947 */ /* 0x004fea000383ffff */
[----:B------:R-:W-:Y:S05]  /*b390*/  BRA `(.L_x_277) ;  /* 0xffffff9400e87947 */ /* 0x000fea000383ffff */
.L_x_97:
[----:B-1----:R1:W2:Y:S02]  /*b3a0*/  SYNCS.PHASECHK.TRANS64.TRYWAIT P0, [R2+URZ+0x3d0], R5 ;  /* 0x0003d005020075a7 */ /* 0x0022a400080011ff */
[----:B--2---:R-:W-:Y:S05]  /*b3b0*/  @!P0 NANOSLEEP.SYNCS 0x989680 ;  /* 0x009896800000895d */ /* 0x004fea0003900000 */
[----:B------:R-:W2:Y:S02]  /*b3c0*/  @!P0 SYNCS.PHASECHK.TRANS64 P0, [R2+URZ+0x3d0], R5 ;  /* 0x0003d005020085a7 */ /* 0x000ea400080010ff */
[----:B--2---:R-:W-:Y:S05]  /*b3d0*/  @!P0 BRA `(.L_x_97) ;  /* 0xfffffffc00f08947 */ /* 0x004fea000383ffff */
[----:B------:R-:W-:Y:S05]  /*b3e0*/  BRA `(.L_x_278) ;  /* 0xffffff9800447947 */ /* 0x000fea000383ffff */
.L_x_98:
[----:B------:R-:W-:-:S07]  /*b3f0*/  MOV R2, UR4 ;  /* 0x0000000400027c02 */ /* 0x000fce0008000f00 */
.L_x_279:
[----:B-1----:R1:W2:Y:S02]  /*b400*/  SYNCS.PHASECHK.TRANS64.TRYWAIT P0, [R2+URZ+0x380], R5 ;  /* 0x00038005020075a7 */ /* 0x0022a400080011ff */
[----:B--2---:R-:W-:Y:S05]  /*b410*/  @!P0 NANOSLEEP.SYNCS 0x989680 ;  /* 0x009896800000895d */ /* 0x004fea0003900000 */
[----:B------:R-:W2:Y:S02]  /*b420*/  @!P0 SYNCS.PHASECHK.TRANS64 P0, [R2+URZ+0x380], R5 ;  /* 0x00038005020085a7 */ /* 0x000ea400080010ff */
[----:B--2---:R-:W-:Y:S05]  /*b430*/  @!P0 BRA `(.L_x_279) ;  /* 0xfffffffc00f08947 */ /* 0x004fea000383ffff */
[----:B------:R-:W-:Y:S05]  /*b440*/  BRA `(.L_x_280) ;  /* 0xffffff9800547947 */ /* 0x000fea000383ffff */
.L_x_99:
[----:B-1----:R1:W2:Y:S02]  /*b450*/  SYNCS.PHASECHK.TRANS64.TRYWAIT P1, [R2+URZ+0x370], R5 ;  /* 0x00037005020075a7 */ /* 0x0022a400080211ff */
[----:B--2---:R-:W-:Y:S05]  /*b460*/  @!P1 NANOSLEEP.SYNCS 0x989680 ;  /* 0x009896800000995d */ /* 0x004fea0003900000 */
[----:B------:R-:W2:Y:S02]  /*b470*/  @!P1 SYNCS.PHASECHK.TRANS64 P1, [R2+URZ+0x370], R5 ;  /* 0x00037005020095a7 */ /* 0x000ea400080210ff */
[----:B--2---:R-:W-:Y:S05]  /*b480*/  @!P1 BRA `(.L_x_99) ;  /* 0xfffffffc00f09947 */ /* 0x004fea000383ffff */
[----:B------:R-:W-:Y:S05]  /*b490*/  BRA `(.L_x_281) ;  /* 0xffffff9800847947 */ /* 0x000fea000383ffff */
.L_x_102:
[----:B------:R-:W-:-:S07]  /*b4a0*/  MOV R0, UR4 ;  /* 0x0000000400007c02 */ /* 0x000fce0008000f00 */
.L_x_282:
[----:B-1----:R1:W2:Y:S02]  /*b4b0*/  SYNCS.PHASECHK.TRANS64.TRYWAIT P0, [R0+URZ+0x380], R3 ;  /* 0x00038003000075a7 */ /* 0x0022a400080011ff */
[----:B--2---:R-:W-:Y:S05]  /*b4c0*/  @!P0 NANOSLEEP.SYNCS 0x989680 ;  /* 0x009896800000895d */ /* 0x004fea0003900000 */
[----:B------:R-:W2:Y:S02]  /*b4d0*/  @!P0 SYNCS.PHASECHK.TRANS64 P0, [R0+URZ+0x380], R3 ;  /* 0x00038003000085a7 */ /* 0x000ea400080010ff */
[----:B--2---:R-:W-:Y:S05]  /*b4e0*/  @!P0 BRA `(.L_x_282) ;  /* 0xfffffffc00f08947 */ /* 0x004fea000383ffff */
[----:B------:R-:W-:Y:S05]  /*b4f0*/  BRA `(.L_x_101) ;  /* 0xffffff9800d87947 */ /* 0x000fea000383ffff */
.L_x_111:
[----:B-1----:R-:W-:-:S04]  /*b500*/  MOV R0, UR5 ;  /* 0x0000000500007c02 */ /* 0x002fc80008000f00 */
[----:B------:R1:W2:Y:S03]  /*b510*/  SYNCS.PHASECHK.TRANS64.TRYWAIT P0, [R0+URZ+0x8], R7 ;  /* 0x00000807000075a7 */ /* 0x0002a600080011ff */
[----:B--2---:R-:W-:Y:S05]  /*b520*/  @!P0 NANOSLEEP.SYNCS 0x989680 ;  /* 0x009896800000895d */ /* 0x004fea0003900000 */
[----:B------:R-:W2:Y:S02]  /*b530*/  @!P0 SYNCS.PHASECHK.TRANS64 P0, [R0+URZ+0x8], R7 ;  /* 0x00000807000085a7 */ /* 0x000ea400080010ff */
[----:B--2---:R-:W-:Y:S05]  /*b540*/  @!P0 BRA `(.L_x_111) ;  /* 0xfffffffc00ec8947 */ /* 0x004fea000383ffff */
[----:B------:R-:W-:Y:S05]  /*b550*/  BRA `(.L_x_110) ;  /* 0xffffff9c008c7947 */ /* 0x000fea000383ffff */
.L_x_113:
[----:B------:R-:W-:Y:S01]  /*b560*/  BSSY B0, `(.L_x_283) ;  /* 0x0000006000007945 */ /* 0x000fe20003800000 */
[----:B------:R-:W-:-:S07]  /*b570*/  MOV R15, 0xffffffff ;  /* 0xffffffff000f7802 */ /* 0x000fce0000000f00 */
[----:B-1---5:R-:W-:Y:S05]  /*b580*/  WARPSYNC.COLLECTIVE R15, `(.L_x_284) ;  /* 0x000000000f0c7348 */ /* 0x022fea0003c00000 */
[----:B------:R-:W-:Y:S02]  /*b590*/  ELECT P6, UR79, PT ;  /* 0x00000000004f782f */ /* 0x000fe400038c0000 */
[----:B------:R-:W-:Y:S01]  /*b5a0*/  MOV R14, UR79 ;  /* 0x0000004f000e7c02 */ /* 0x000fe20008000f00 */
[----:B-1---5:R-:W-:Y:S10]  /*b5b0*/  ENDCOLLECTIVE ;  /* 0x000000000000791b */ /* 0x022ff40003800000 */
.L_x_284:
[----:B------:R-:W-:Y:S05]  /*b5c0*/  BSYNC B0 ;  /* 0x0000000000007941 */ /* 0x000fea0003800000 */
.L_x_283:
[----:B------:R-:W-:Y:S05]  /*b5d0*/  BRA `(.L_x_285) ;  /* 0xffffff9c00bc7947 */ /* 0x000fea000383ffff */
.L_x_115:
[----:B-1----:R-:W-:-:S04]  /*b5e0*/  MOV R0, UR5 ;  /* 0x0000000500007c02 */ /* 0x002fc80008000f00 */
[----:B------:R1:W2:Y:S03]  /*b5f0*/  SYNCS.PHASECHK.TRANS64.TRYWAIT P0, [R0+URZ+0x8], R5 ;  /* 0x00000805000075a7 */ /* 0x0002a600080011ff */
[----:B--2---:R-:W-:Y:S05]  /*b600*/  @!P0 NANOSLEEP.SYNCS 0x989680 ;  /* 0x009896800000895d */ /* 0x004fea0003900000 */
[----:B------:R-:W2:Y:S02]  /*b610*/  @!P0 SYNCS.PHASECHK.TRANS64 P0, [R0+URZ+0x8], R5 ;  /* 0x00000805000085a7 */ /* 0x000ea400080010ff */
[----:B--2---:R-:W-:Y:S05]  /*b620*/  @!P0 BRA `(.L_x_115) ;  /* 0xfffffffc00ec8947 */ /* 0x004fea000383ffff */
[----:B------:R-:W-:Y:S05]  /*b630*/  BRA `(.L_x_114) ;  /* 0xffffff9c00c07947 */ /* 0x000fea000383ffff */
.L_x_116:
[----:B-1----:R1:W2:Y:S02]  /*b640*/  SYNCS.PHASECHK.TRANS64.TRYWAIT P0, [R0+URZ+0x370], R5 ;  /* 0x00037005000075a7 */ /* 0x0022a400080011ff */
[----:B--2---:R-:W-:Y:S05]  /*b650*/  @!P0 NANOSLEEP.SYNCS 0x989680 ;  /* 0x009896800000895d */ /* 0x004fea0003900000 */
[----:B------:R-:W2:Y:S02]  /*b660*/  @!P0 SYNCS.PHASECHK.TRANS64 P0, [R0+URZ+0x370], R5 ;  /* 0x00037005000085a7 */ /* 0x000ea400080010ff */
[----:B--2---:R-:W-:Y:S05]  /*b670*/  @!P0 BRA `(.L_x_116) ;  /* 0xfffffffc00f08947 */ /* 0x004fea000383ffff */
[----:B------:R-:W-:Y:S05]  /*b680*/  BRA `(.L_x_286) ;  /* 0xffffffa000947947 */ /* 0x000fea000383ffff */
.L_x_118:
[----:B------:R-:W-:-:S07]  /*b690*/  MOV R0, UR19 ;  /* 0x0000001300007c02 */ /* 0x000fce0008000f00 */
.L_x_287:
[----:B-1----:R1:W2:Y:S02]  /*b6a0*/  SYNCS.PHASECHK.TRANS64.TRYWAIT P0, [R0+URZ+0x3b0], R5 ;  /* 0x0003b005000075a7 */ /* 0x0022a400080011ff */
[----:B--2---:R-:W-:Y:S05]  /*b6b0*/  @!P0 NANOSLEEP.SYNCS 0x989680 ;  /* 0x009896800000895d */ /* 0x004fea0003900000 */
[----:B------:R-:W2:Y:S02]  /*b6c0*/  @!P0 SYNCS.PHASECHK.TRANS64 P0, [R0+URZ+0x3b0], R5 ;  /* 0x0003b005000085a7 */ /* 0x000ea400080010ff */
[----:B--2---:R-:W-:Y:S05]  /*b6d0*/  @!P0 BRA `(.L_x_287) ;  /* 0xfffffffc00f08947 */ /* 0x004fea000383ffff */
[----:B------:R-:W-:Y:S05]  /*b6e0*/  BRA `(.L_x_288) ;  /* 0xffffffa000dc7947 */ /* 0x000fea000383ffff */
.L_x_121:
[----:B------:R-:W-:Y:S07]  /*b6f0*/  MOV R0, UR6 ;  /* 0x0000000600007c02 */ /* 0x000fee0008000f00 */
.L_x_289:
[----:B-1----:R1:W2:Y:S02]  /*b700*/  SYNCS.PHASECHK.TRANS64.TRYWAIT P0, [R0+URZ], R5 ;  /* 0x00000005000075a7 */ /* 0x0022a400080011ff */
[----:B--2---:R-:W-:Y:S05]  /*b710*/  @!P0 NANOSLEEP.SYNCS 0x989680 ;  /* 0x009896800000895d */ /* 0x004fea0003900000 */
[----:B------:R-:W2:Y:S02]  /*b720*/  @!P0 SYNCS.PHASECHK.TRANS64 P0, [R0+URZ], R5 ;  /* 0x00000005000085a7 */ /* 0x000ea400080010ff */
[----:B--2---:R-:W-:Y:S05]  /*b730*/  @!P0 BRA `(.L_x_289) ;  /* 0xfffffffc00f08947 */ /* 0x004fea000383ffff */
[----:B------:R-:W-:Y:S05]  /*b740*/  BRA `(.L_x_120) ;  /* 0xffffffa000f47947 */ /* 0x000fea000383ffff */
.L_x_125:
[----:B-1----:R-:W-:-:S07]  /*b750*/  MOV R0, UR4 ;  /* 0x0000000400007c02 */ /* 0x002fce0008000f00 */
.L_x_290:
[----:B-1----:R1:W2:Y:S02]  /*b760*/  SYNCS.PHASECHK.TRANS64.TRYWAIT P0, [R0+URZ], R3 ;  /* 0x00000003000075a7 */ /* 0x0022a400080011ff */
[----:B--2---:R-:W-:Y:S05]  /*b770*/  @!P0 NANOSLEEP.SYNCS 0x989680 ;  /* 0x009896800000895d */ /* 0x004fea0003900000 */
[----:B------:R-:W2:Y:S02]  /*b780*/  @!P0 SYNCS.PHASECHK.TRANS64 P0, [R0+URZ], R3 ;  /* 0x00000003000085a7 */ /* 0x000ea400080010ff */
[----:B--2---:R-:W-:Y:S05]  /*b790*/  @!P0 BRA `(.L_x_290) ;  /* 0xfffffffc00f08947 */ /* 0x004fea000383ffff */
[----:B------:R-:W-:Y:S05]  /*b7a0*/  BRA `(.L_x_291) ;  /* 0xffffffa400ac7947 */ /* 0x000fea000383ffff */
.L_x_126:
[----:B------:R-:W-:-:S07]  /*b7b0*/  MOV R0, UR5 ;  /* 0x0000000500007c02 */ /* 0x000fce0008000f00 */
.L_x_292:
[----:B-1----:R1:W2:Y:S02]  /*b7c0*/  SYNCS.PHASECHK.TRANS64.TRYWAIT P0, [R0+URZ], R3 ;  /* 0x00000003000075a7 */ /* 0x0022a400080011ff */
[----:B--2---:R-:W-:Y:S05]  /*b7d0*/  @!P0 NANOSLEEP.SYNCS 0x989680 ;  /* 0x009896800000895d */ /* 0x004fea0003900000 */
[----:B------:R-:W2:Y:S02]  /*b7e0*/  @!P0 SYNCS.PHASECHK.TRANS64 P0, [R0+URZ], R3 ;  /* 0x00000003000085a7 */ /* 0x000ea400080010ff */
[----:B--2---:R-:W-:Y:S05]  /*b7f0*/  @!P0 BRA `(.L_x_292) ;  /* 0xfffffffc00f08947 */ /* 0x004fea000383ffff */
[----:B------:R-:W-:Y:S05]  /*b800*/  BRA `(.L_x_293) ;  /* 0xffffffa400b87947 */ /* 0x000fea000383ffff */
.L_x_127:
[----:B------:R-:W-:-:S07]  /*b810*/  MOV R0, UR5 ;  /* 0x0000000500007c02 */ /* 0x000fce0008000f00 */
.L_x_294:
[----:B-1----:R1:W2:Y:S02]  /*b820*/  SYNCS.PHASECHK.TRANS64.TRYWAIT P0, [R0+URZ], R3 ;  /* 0x00000003000075a7 */ /* 0x0022a400080011ff */
[----:B--2---:R-:W-:Y:S05]  /*b830*/  @!P0 NANOSLEEP.SYNCS 0x989680 ;  /* 0x009896800000895d */ /* 0x004fea0003900000 */
[----:B------:R-:W2:Y:S02]  /*b840*/  @!P0 SYNCS.PHASECHK.TRANS64 P0, [R0+URZ], R3 ;  /* 0x00000003000085a7 */ /* 0x000ea400080010ff */
[----:B--2---:R-:W-:Y:S05]  /*b850*/  @!P0 BRA `(.L_x_294) ;  /* 0xfffffffc00f08947 */ /* 0x004fea000383ffff */
[----:B------:R-:W-:Y:S05]  /*b860*/  BRA `(.L_x_295) ;  /* 0xffffffa400c47947 */ /* 0x000fea000383ffff */
.L_x_130:
[----:B------:R-:W-:-:S07]  /*b870*/  MOV R0, UR13 ;  /* 0x0000000d00007c02 */ /* 0x000fce0008000f00 */
.L_x_296:
[----:B-1----:R1:W2:Y:S02]  /*b880*/  SYNCS.PHASECHK.TRANS64.TRYWAIT P1, [R0+URZ+0x3f0], R3 ;  /* 0x0003f003000075a7 */ /* 0x0022a400080211ff */
[----:B--2---:R-:W-:Y:S05]  /*b890*/  @!P1 NANOSLEEP.SYNCS 0x989680 ;  /* 0x009896800000995d */ /* 0x004fea0003900000 */
[----:B------:R-:W2:Y:S02]  /*b8a0*/  @!P1 SYNCS.PHASECHK.TRANS64 P1, [R0+URZ+0x3f0], R3 ;  /* 0x0003f003000095a7 */ /* 0x000ea400080210ff */
[----:B--2---:R-:W-:Y:S05]  /*b8b0*/  @!P1 BRA `(.L_x_296) ;  /* 0xfffffffc00f09947 */ /* 0x004fea000383ffff */
[----:B------:R-:W-:Y:S05]  /*b8c0*/  BRA `(.L_x_297) ;  /* 0xffffffa800107947 */ /* 0x000fea000383ffff */
.L_x_135:
[----:B--2---:R2:W3:Y:S02]  /*b8d0*/  SYNCS.PHASECHK.TRANS64.TRYWAIT P0, [R12+URZ+0x370], R9 ;  /* 0x000370090c0075a7 */ /* 0x0044e400080011ff */
[----:B---3--:R-:W-:Y:S05]  /*b8e0*/  @!P0 NANOSLEEP.SYNCS 0x989680 ;  /* 0x009896800000895d */ /* 0x008fea0003900000 */
[----:B------:R-:W3:Y:S02]  /*b8f0*/  @!P0 SYNCS.PHASECHK.TRANS64 P0, [R12+URZ+0x370], R9 ;  /* 0x000370090c0085a7 */ /* 0x000ee400080010ff */
[----:B---3--:R-:W-:Y:S05]  /*b900*/  @!P0 BRA `(.L_x_135) ;  /* 0xfffffffc00f08947 */ /* 0x008fea000383ffff */
[----:B------:R-:W-:Y:S05]  /*b910*/  BRA `(.L_x_298) ;  /* 0xffffffac00307947 */ /* 0x000fea000383ffff */
.L_x_138:
[----:B------:R-:W-:Y:S07]  /*b920*/  MOV R0, UR21 ;  /* 0x0000001500007c02 */ /* 0x000fee0008000f00 */
.L_x_299:
[----:B--2---:R2:W3:Y:S02]  /*b930*/  SYNCS.PHASECHK.TRANS64.TRYWAIT P2, [R0+URZ+0x368], R11 ;  /* 0x0003680b000075a7 */ /* 0x0044e400080411ff */
[----:B---3--:R-:W-:Y:S05]  /*b940*/  @!P2 NANOSLEEP.SYNCS 0x989680 ;  /* 0x009896800000a95d */ /* 0x008fea0003900000 */
[----:B------:R-:W3:Y:S02]  /*b950*/  @!P2 SYNCS.PHASECHK.TRANS64 P2, [R0+URZ+0x368], R11 ;  /* 0x0003680b0000a5a7 */ /* 0x000ee400080410ff */
[----:B---3--:R-:W-:Y:S05]  /*b960*/  @!P2 BRA `(.L_x_299) ;  /* 0xfffffffc00f0a947 */ /* 0x008fea000383ffff */
[----:B------:R-:W-:Y:S05]  /*b970*/  BRA `(.L_x_137) ;  /* 0xffffffb000987947 */ /* 0x000fea000383ffff */
.L_x_141:
[----:B--2---:R-:W-:Y:S07]  /*b980*/  MOV R0, UR21 ;  /* 0x0000001500007c02 */ /* 0x004fee0008000f00 */
.L_x_300:
[----:B--2---:R2:W3:Y:S02]  /*b990*/  SYNCS.PHASECHK.TRANS64.TRYWAIT P0, [R0+URZ+0x350], R9 ;  /* 0x00035009000075a7 */ /* 0x0044e400080011ff */
[----:B---3--:R-:W-:Y:S05]  /*b9a0*/  @!P0 NANOSLEEP.SYNCS 0x989680 ;  /* 0x009896800000895d */ /* 0x008fea0003900000 */
[----:B------:R-:W3:Y:S02]  /*b9b0*/  @!P0 SYNCS.PHASECHK.TRANS64 P0, [R0+URZ+0x350], R9 ;  /* 0x00035009000085a7 */ /* 0x000ee400080010ff */
[----:B---3--:R-:W-:Y:S05]  /*b9c0*/  @!P0 BRA `(.L_x_300) ;  /* 0xfffffffc00f08947 */ /* 0x008fea000383ffff */
[----:B------:R-:W-:Y:S05]  /*b9d0*/  BRA `(.L_x_301) ;  /* 0xffffffb000f47947 */ /* 0x000fea000383ffff */
.L_x_142:
[----:B------:R-:W-:Y:S07]  /*b9e0*/  MOV R0, UR21 ;  /* 0x0000001500007c02 */ /* 0x000fee0008000f00 */
.L_x_302:
[----:B--2---:R2:W3:Y:S02]  /*b9f0*/  SYNCS.PHASECHK.TRANS64.TRYWAIT P0, [R0+URZ+0x358], R9 ;  /* 0x00035809000075a7 */ /* 0x0044e400080011ff */
[----:B---3--:R-:W-:Y:S05]  /*ba00*/  @!P0 NANOSLEEP.SYNCS 0x989680 ;  /* 0x009896800000895d */ /* 0x008fea0003900000 */
[----:B------:R-:W3:Y:S02]  /*ba10*/  @!P0 SYNCS.PHASECHK.TRANS64 P0, [R0+URZ+0x358], R9 ;  /* 0x00035809000085a7 */ /* 0x000ee400080010ff */
[----:B---3--:R-:W-:Y:S05]  /*ba20*/  @!P0 BRA `(.L_x_302) ;  /* 0xfffffffc00f08947 */ /* 0x008fea000383ffff */
[----:B------:R-:W-:Y:S05]  /*ba30*/  BRA `(.L_x_303) ;  /* 0xffffffb4004c7947 */ /* 0x000fea000383ffff */
.L_x_144:
[----:B------:R-:W-:-:S07]  /*ba40*/  MOV R0, UR21 ;  /* 0x0000001500007c02 */ /* 0x000fce0008000f00 */
.L_x_304:
[----:B--2---:R2:W4:Y:S02]  /*ba50*/  SYNCS.PHASECHK.TRANS64.TRYWAIT P0, [R0+URZ+0x350], R3 ;  /* 0x00035003000075a7 */ /* 0x00452400080011ff */
[----:B----4-:R-:W-:Y:S05]  /*ba60*/  @!P0 NANOSLEEP.SYNCS 0x989680 ;  /* 0x009896800000895d */ /* 0x010fea0003900000 */
[----:B------:R-:W4:Y:S02]  /*ba70*/  @!P0 SYNCS.PHASECHK.TRANS64 P0, [R0+URZ+0x350], R3 ;  /* 0x00035003000085a7 */ /* 0x000f2400080010ff */
[----:B----4-:R-:W-:Y:S05]  /*ba80*/  @!P0 BRA `(.L_x_304) ;  /* 0xfffffffc00f08947 */ /* 0x010fea000383ffff */
[----:B------:R-:W-:Y:S05]  /*ba90*/  BRA `(.L_x_305) ;  /* 0xffffffb400d87947 */ /* 0x000fea000383ffff */
.L_x_146:
[----:B-1----:R1:W2:Y:S02]  /*baa0*/  SYNCS.PHASECHK.TRANS64.TRYWAIT P0, [R3+URZ+0x370], R0 ;  /* 0x00037000030075a7 */ /* 0x0022a400080011ff */
[----:B--2---:R-:W-:Y:S05]  /*bab0*/  @!P0 NANOSLEEP.SYNCS 0x989680 ;  /* 0x009896800000895d */ /* 0x004fea0003900000 */
[----:B------:R-:W2:Y:S02]  /*bac0*/  @!P0 SYNCS.PHASECHK.TRANS64 P0, [R3+URZ+0x370], R0 ;  /* 0x00037000030085a7 */ /* 0x000ea400080010ff */
[----:B--2---:R-:W-:Y:S05]  /*bad0*/  @!P0 BRA `(.L_x_146) ;  /* 0xfffffffc00f08947 */ /* 0x004fea000383ffff */
[----:B------:R-:W-:Y:S05]  /*bae0*/  BRA `(.L_x_306) ;  /* 0xffffffb800947947 */ /* 0x000fea000383ffff */
.L_x_157:
[----:B-1----:R1:W2:Y:S02]  /*baf0*/  SYNCS.PHASECHK.TRANS64.TRYWAIT P1, [R3+URZ+0x340], R0 ;  /* 0x00034000030075a7 */ /* 0x0022a400080211ff */
[----:B--2---:R-:W-:Y:S05]  /*bb00*/  @!P1 NANOSLEEP.SYNCS 0x989680 ;  /* 0x009896800000995d */ /* 0x004fea0003900000 */
[----:B------:R-:W2:Y:S02]  /*bb10*/  @!P1 SYNCS.PHASECHK.TRANS64 P1, [R3+URZ+0x340], R0 ;  /* 0x00034000030095a7 */ /* 0x000ea400080210ff */
[----:B--2---:R-:W-:Y:S05]  /*bb20*/  @!P1 BRA `(.L_x_157) ;  /* 0xfffffffc00f09947 */ /* 0x004fea000383ffff */
[----:B------:R-:W-:Y:S05]  /*bb30*/  BRA `(.L_x_156) ;  /* 0xffffffc800007947 */ /* 0x000fea000383ffff */
.L_x_159:
[----:B-1----:R1:W4:Y:S02]  /*bb40*/  SYNCS.PHASECHK.TRANS64.TRYWAIT P0, [R90+URZ+0x390], R5 ;  /* 0x000390055a0075a7 */ /* 0x00232400080011ff */
[----:B----4-:R-:W-:Y:S05]  /*bb50*/  @!P0 NANOSLEEP.SYNCS 0x989680 ;  /* 0x009896800000895d */ /* 0x010fea0003900000 */
[----:B------:R-:W4:Y:S02]  /*bb60*/  @!P0 SYNCS.PHASECHK.TRANS64 P0, [R90+URZ+0x390], R5 ;  /* 0x000390055a0085a7 */ /* 0x000f2400080010ff */
[----:B----4-:R-:W-:Y:S05]  /*bb70*/  @!P0 BRA `(.L_x_159) ;  /* 0xfffffffc00f08947 */ /* 0x010fea000383ffff */
[----:B------:R-:W-:Y:S05]  /*bb80*/  BRA `(.L_x_158) ;  /* 0xffffffc800547947 */ /* 0x000fea000383ffff */
.L_x_167:
[----:B--2---:R2:W3:Y:S02]  /*bb90*/  SYNCS.PHASECHK.TRANS64.TRYWAIT P0, [R109+URZ+0x340], R2 ;  /* 0x000340026d0075a7 */ /* 0x0044e400080011ff */
[----:B---3--:R-:W-:Y:S05]  /*bba0*/  @!P0 NANOSLEEP.SYNCS 0x989680 ;  /* 0x009896800000895d */ /* 0x008fea0003900000 */
[----:B------:R-:W3:Y:S02]  /*bbb0*/  @!P0 SYNCS.PHASECHK.TRANS64 P0, [R109+URZ+0x340], R2 ;  /* 0x000340026d0085a7 */ /* 0x000ee400080010ff */
[----:B---3--:R-:W-:Y:S05]  /*bbc0*/  @!P0 BRA `(.L_x_167) ;  /* 0xfffffffc00f08947 */ /* 0x008fea000383ffff */
[----:B------:R-:W-:Y:S05]  /*bbd0*/  BRA `(.L_x_166) ;  /* 0xffffffd4005c7947 */ /* 0x000fea000383ffff */
        .weak           $__internal_0_$__cuda_sm10x_tcgen05_guardrail_trap_col_being_dealloced_not_returned_by_alloc
        .type           $__internal_0_$__cuda_sm10x_tcgen05_guardrail_trap_col_being_dealloced_not_returned_by_alloc,@function
        .size           $__internal_0_$__cuda_sm10x_tcgen05_guardrail_trap_col_being_dealloced_not_returned_by_alloc,($__internal_1_$__cuda_sm10x_tcgen05_guardrail_trap_phase_invalid_during_alloc - $__internal_0_$__cuda_sm10x_tcgen05_guardrail_trap_col_being_dealloced_not_returned_by_alloc)
$__internal_0_$__cuda_sm10x_tcgen05_guardrail_trap_col_being_dealloced_not_returned_by_alloc:
[----:B------:R-:W-:Y:S05]  /*bbe0*/  BPT.TRAP 0x1 ;  /* 0x000000040000795c */ /* 0x000fea0000300000 */
[----:B------:R-:W-:-:S04]  /*bbf0*/  HFMA2 R3, -RZ, RZ, 0, 0 ;  /* 0x00000000ff037431 */ /* 0x000fc800000001ff */
[----:B------:R-:W-:Y:S05]  /*bc00*/  RET.REL.NODEC R2 `(_ZN7cutlass13device_kernelINS_4gemm6kernel13GemmUniversalIN4cute5tupleIJiiiiEEENS1_10collective13CollectiveMmaINS1_35MainloopSm100TmaUmmaWarpSpecializedILi52ELi2ELi4ENS5_IJNS4_1CILi2EEESB_NSA_ILi1EEEEEEEENS5_IJNSA_ILi128EEESF_NSA_ILi32EEEEEENS_12float_e4m3_tENS5_IJlSC_lEEESI_SJ_NS4_8TiledMMAINS4_8MMA_AtomIJNS4_10MMA_TraitsINS4_25SM100_MMA_F8F6F4_2x1SM_SSEJSI_SI_fSF_SF_NS4_17integral_constantINS4_4UMMA5MajorELSQ_0EEESR_NSO_INSP_7ScaleInELSS_0EEEST_EEEEEENS4_6LayoutINS5_IJSC_SC_SC_EEENS5_IJNSA_ILi0EEESY_SY_EEEEENS5_IJNS4_10UnderscoreES11_S11_EEEEENS4_28SM100_TMA_2SM_LOAD_MULTICASTENS4_14ComposedLayoutINS4_7SwizzleILi1ELi4ELi3EEENS4_18smem_ptr_flag_bitsILi8EEENSW_INS5_IJNSA_ILi8EEESG_EEENS5_IJSG_SC_EEEEEEEvNS4_8identityENS4_18SM100_TMA_2SM_LOADES1E_vS1F_EENS_8epilogue10collective18CollectiveEpilogueINS1I_23Sm100TmaWarpSpecializedILi2ELi2ELi32ELb0ELb0EEEJNS5_IJNSA_ILi64EEESF_SG_EEENS5_IJNSW_IS1N_SC_EENSW_INS5_IJSG_SB_EEENS5_IJSC_S1N_EEEEEEEESI_SJ_SI_SJ_NS1I_6fusion15FusionCallbacksIS1M_NS1U_17LinearCombinationISI_fSI_fLNS_15FloatRoundStyleE2EEES1O_S1T_JEEENS4_5SM1004TMEM4LOAD26SM100_TMEM_LOAD_32dp32b32xENS4_13SM90_TMA_LOADES1E_NS4_39AutoVectorizingCopyWithAssumedAlignmentILi128EEENS4_14SM90_TMA_STOREES1E_S26_S26_EEEvvEEEEvNT_6ParamsE) ;  /* 0xffffff4002fc7950 */ /* 0x000fea0003c3ffff */
        .weak           $__internal_1_$__cuda_sm10x_tcgen05_guardrail_trap_phase_invalid_during_alloc
        .type           $__internal_1_$__cuda_sm10x_tcgen05_guardrail_trap_phase_invalid_during_alloc,@function
        .size           $__internal_1_$__cuda_sm10x_tcgen05_guardrail_trap_phase_invalid_during_alloc,($__internal_2_$__cuda_sm10x_tcgen05_guardrail_trap_unallocated_columns_being_dealloced - $__internal_1_$__cuda_sm10x_tcgen05_guardrail_trap_phase_invalid_during_alloc)
$__internal_1_$__cuda_sm10x_tcgen05_guardrail_trap_phase_invalid_during_alloc:
[----:B------:R-:W-:Y:S05]  /*bc10*/  BPT.TRAP 0x1 ;  /* 0x000000040000795c */ /* 0x000fea0000300000 */
[----:B------:R-:W-:-:S04]  /*bc20*/  MOV R5, 0x0 ;  /* 0x0000000000057802 */ /* 0x000fc80000000f00 */
[----:B------:R-:W-:Y:S05]  /*bc30*/  RET.REL.NODEC R4 `(_ZN7cutlass13device_kernelINS_4gemm6kernel13GemmUniversalIN4cute5tupleIJiiiiEEENS1_10collective13CollectiveMmaINS1_35MainloopSm100TmaUmmaWarpSpecializedILi52ELi2ELi4ENS5_IJNS4_1CILi2EEESB_NSA_ILi1EEEEEEEENS5_IJNSA_ILi128EEESF_NSA_ILi32EEEEEENS_12float_e4m3_tENS5_IJlSC_lEEESI_SJ_NS4_8TiledMMAINS4_8MMA_AtomIJNS4_10MMA_TraitsINS4_25SM100_MMA_F8F6F4_2x1SM_SSEJSI_SI_fSF_SF_NS4_17integral_constantINS4_4UMMA5MajorELSQ_0EEESR_NSO_INSP_7ScaleInELSS_0EEEST_EEEEEENS4_6LayoutINS5_IJSC_SC_SC_EEENS5_IJNSA_ILi0EEESY_SY_EEEEENS5_IJNS4_10UnderscoreES11_S11_EEEEENS4_28SM100_TMA_2SM_LOAD_MULTICASTENS4_14ComposedLayoutINS4_7SwizzleILi1ELi4ELi3EEENS4_18smem_ptr_flag_bitsILi8EEENSW_INS5_IJNSA_ILi8EEESG_EEENS5_IJSG_SC_EEEEEEEvNS4_8identityENS4_18SM100_TMA_2SM_LOADES1E_vS1F_EENS_8epilogue10collective18CollectiveEpilogueINS1I_23Sm100TmaWarpSpecializedILi2ELi2ELi32ELb0ELb0EEEJNS5_IJNSA_ILi64EEESF_SG_EEENS5_IJNSW_IS1N_SC_EENSW_INS5_IJSG_SB_EEENS5_IJSC_S1N_EEEEEEEESI_SJ_SI_SJ_NS1I_6fusion15FusionCallbacksIS1M_NS1U_17LinearCombinationISI_fSI_fLNS_15FloatRoundStyleE2EEES1O_S1T_JEEENS4_5SM1004TMEM4LOAD26SM100_TMEM_LOAD_32dp32b32xENS4_13SM90_TMA_LOADES1E_NS4_39AutoVectorizingCopyWithAssumedAlignmentILi128EEENS4_14SM90_TMA_STOREES1E_S26_S26_EEEvvEEEEvNT_6ParamsE) ;  /* 0xffffff4004f07950 */ /* 0x000fea0003c3ffff */
        .weak           $__internal_2_$__cuda_sm10x_tcgen05_guardrail_trap_unallocated_columns_being_dealloced
        .type           $__internal_2_$__cuda_sm10x_tcgen05_guardrail_trap_unallocated_columns_being_dealloced,@function
        .size           $__internal_2_$__cuda_sm10x_tcgen05_guardrail_trap_unallocated_columns_being_dealloced,(.L_x_308 - $__internal_2_$__cuda_sm10x_tcgen05_guardrail_trap_unallocated_columns_being_dealloced)
$__internal_2_$__cuda_sm10x_tcgen05_guardrail_trap_unallocated_columns_being_dealloced:
[----:B------:R-:W-:Y:S05]  /*bc40*/  BPT.TRAP 0x1 ;  /* 0x000000040000795c */ /* 0x000fea0000300000 */
[----:B------:R-:W-:-:S04]  /*bc50*/  HFMA2 R3, -RZ, RZ, 0, 0 ;  /* 0x00000000ff037431 */ /* 0x000fc800000001ff */
[----:B------:R-:W-:Y:S05]  /*bc60*/  RET.REL.NODEC R2 `(_ZN7cutlass13device_kernelINS_4gemm6kernel13GemmUniversalIN4cute5tupleIJiiiiEEENS1_10collective13CollectiveMmaINS1_35MainloopSm100TmaUmmaWarpSpecializedILi52ELi2ELi4ENS5_IJNS4_1CILi2EEESB_NSA_ILi1EEEEEEEENS5_IJNSA_ILi128EEESF_NSA_ILi32EEEEEENS_12float_e4m3_tENS5_IJlSC_lEEESI_SJ_NS4_8TiledMMAINS4_8MMA_AtomIJNS4_10MMA_TraitsINS4_25SM100_MMA_F8F6F4_2x1SM_SSEJSI_SI_fSF_SF_NS4_17integral_constantINS4_4UMMA5MajorELSQ_0EEESR_NSO_INSP_7ScaleInELSS_0EEEST_EEEEEENS4_6LayoutINS5_IJSC_SC_SC_EEENS5_IJNSA_ILi0EEESY_SY_EEEEENS5_IJNS4_10UnderscoreES11_S11_EEEEENS4_28SM100_TMA_2SM_LOAD_MULTICASTENS4_14ComposedLayoutINS4_7SwizzleILi1ELi4ELi3EEENS4_18smem_ptr_flag_bitsILi8EEENSW_INS5_IJNSA_ILi8EEESG_EEENS5_IJSG_SC_EEEEEEEvNS4_8identityENS4_18SM100_TMA_2SM_LOADES1E_vS1F_EENS_8epilogue10collective18CollectiveEpilogueINS1I_23Sm100TmaWarpSpecializedILi2ELi2ELi32ELb0ELb0EEEJNS5_IJNSA_ILi64EEESF_SG_EEENS5_IJNSW_IS1N_SC_EENSW_INS5_IJSG_SB_EEENS5_IJSC_S1N_EEEEEEEESI_SJ_SI_SJ_NS1I_6fusion15FusionCallbacksIS1M_NS1U_17LinearCombinationISI_fSI_fLNS_15FloatRoundStyleE2EEES1O_S1T_JEEENS4_5SM1004TMEM4LOAD26SM100_TMEM_LOAD_32dp32b32xENS4_13SM90_TMA_LOADES1E_NS4_39AutoVectorizingCopyWithAssumedAlignmentILi128EEENS4_14SM90_TMA_STOREES1E_S26_S26_EEEvvEEEEvNT_6ParamsE) ;  /* 0xffffff4002e47950 */ /* 0x000fea0003c3ffff */
.L_x_307:
[----:B------:R-:W-:-:S00]  /*bc70*/  BRA `(.L_x_307) ;  /* 0xfffffffc00fc7947 */ /* 0x000fc0000383ffff */
[----:B------:R-:W-:-:S00]  /*bc80*/  NOP ;  /* 0x0000000000007918 */ /* 0x000fc00000000000 */
[----:B------:R-:W-:-:S00]  /*bc90*/  NOP ;  /* 0x0000000000007918 */ /* 0x000fc00000000000 */
[----:B------:R-:W-:-:S00]  /*bca0*/  NOP ;  /* 0x0000000000007918 */ /* 0x000fc00000000000 */
[----:B------:R-:W-:-:S00]  /*bcb0*/  NOP ;  /* 0x0000000000007918 */ /* 0x000fc00000000000 */
[----:B------:R-:W-:-:S00]  /*bcc0*/  NOP ;  /* 0x0000000000007918 */ /* 0x000fc00000000000 */
[----:B------:R-:W-:-:S00]  /*bcd0*/  NOP ;  /* 0x0000000000007918 */ /* 0x000fc00000000000 */
[----:B------:R-:W-:-:S00]  /*bce0*/  NOP ;  /* 0x0000000000007918 */ /* 0x000fc00000000000 */
[----:B------:R-:W-:-:S00]  /*bcf0*/  NOP ;  /* 0x0000000000007918 */ /* 0x000fc00000000000 */
.L_x_308:


//--------------------- .nv.global.init           --------------------------
	.section	.nv.global.init,"aw",@progbits
.nv.global.init:
	.type		$str$27,@object
	.size		$str$27,($str$28 - $str$27)
$str$27:
        /*0000*/ 	.byte	0x28, 0x61, 0x64, 0x64, 0x72, 0x65, 0x73, 0x73, 0x20, 0x26, 0x20, 0x6d, 0x61, 0x73, 0x6b, 0x29
        /*0010*/ 	.byte	0x20, 0x3d, 0x3d, 0x20, 0x30, 0x00
	.type		$str$28,@object
	.size		$str$28,($str$26 - $str$28)
$str$28:
        /*0016*/ 	.byte	0x2f, 0x74, 0x6d, 0x70, 0x2f, 0x63, 0x75, 0x74, 0x6c, 0x61, 0x73, 0x73, 0x5f, 0x73, 0x77, 0x65
        /*0026*/ 	.byte	0x65, 0x70, 0x5f, 0x73, 0x72, 0x63, 0x2f, 0x69, 0x6e, 0x63, 0x6c, 0x75, 0x64, 0x65, 0x2f, 0x63
        /*0036*/ 	.byte	0x75, 0x74, 0x65, 0x2f, 0x70, 0x6f, 0x69, 0x6e, 0x74, 0x65, 0x72, 0x5f, 0x66, 0x6c, 0x61, 0x67
        /*0046*/ 	.byte	0x67, 0x65, 0x64, 0x2e, 0x68, 0x70, 0x70, 0x00
	.type		$str$26,@object
	.size		$str$26,($str$25 - $str$26)
$str$26:
        /*004e*/ 	.byte	0x2f, 0x74, 0x6d, 0x70, 0x2f, 0x63, 0x75, 0x74, 0x6c, 0x61, 0x73, 0x73, 0x5f, 0x73, 0x77, 0x65
        /*005e*/ 	.byte	0x65, 0x70, 0x5f, 0x73, 0x72, 0x63, 0x2f, 0x69, 0x6e, 0x63, 0x6c, 0x75, 0x64, 0x65, 0x2f, 0x63
        /*006e*/ 	.byte	0x75, 0x74, 0x65, 0x2f, 0x61, 0x74, 0x6f, 0x6d, 0x2f, 0x63, 0x6f, 0x70, 0x79, 0x5f, 0x74, 0x72
        /*007e*/ 	.byte	0x61, 0x69, 0x74, 0x73, 0x5f, 0x73, 0x6d, 0x31, 0x30, 0x30, 0x2e, 0x68, 0x70, 0x70, 0x00
	.type		$str$25,@object
	.size		$str$25,(__unnamed_1 - $str$25)
$str$25:
        /*008d*/ 	.byte	0x28, 0x28, 0x75, 0x69, 0x6e, 0x74, 0x33, 0x32, 0x5f, 0x74, 0x28, 0x74, 0x68, 0x72, 0x65, 0x61
        /*009d*/ 	.byte	0x64, 0x49, 0x64, 0x78, 0x2e, 0x78, 0x29, 0x20, 0x2f, 0x20, 0x33, 0x32, 0x29, 0x20, 0x25, 0x20
        /*00ad*/ 	.byte	0x34, 0x29, 0x20, 0x3d, 0x3d, 0x20, 0x28, 0x28, 0x28, 0x74, 0x6d, 0x65, 0x6d, 0x5f, 0x61, 0x64
        /*00bd*/ 	.byte	0x64, 0x72, 0x20, 0x3e, 0x3e, 0x20, 0x31, 0x36, 0x29, 0x20, 0x2f, 0x20, 0x33, 0x32, 0x29, 0x20
        /*00cd*/ 	.byte	0x25, 0x20, 0x34, 0x29, 0x00
	.type		__unnamed_1,@object
	.size		__unnamed_1,(__unnamed_2 - __unnamed_1)
__unnamed_1:
        /*00d2*/ 	.byte	0x61, 0x75, 0x74, 0x6f, 0x20, 0x63, 0x75, 0x74, 0x65, 0x3a, 0x3a, 0x61, 0x73, 0x5f, 0x70, 0x6f
        /* <DEDUP_REMOVED lines=24> */
        /*0262*/ 	.byte	0x3a, 0x3a, 0x43, 0x3c, 0x34, 0x30, 0x39, 0x36, 0x3e, 0x3e, 0x3e, 0x3e, 0x5d, 0x00
	.type		__unnamed_2,@object
	.size		__unnamed_2,(.L_2 - __unnamed_2)
__unnamed_2:
        /* <DEDUP_REMOVED lines=40> */
        /*04f0*/ 	.byte	0x74, 0x65, 0x3a, 0x3a, 0x43, 0x3c, 0x30, 0x3e, 0x3e, 0x3e, 0x3e, 0x5d, 0x00
.L_2:


//--------------------- .nv.shared._ZN7cutlass13device_kernelINS_4gemm6kernel13GemmUniversalIN4cute5tupleIJiiiiEEENS1_10collective13CollectiveMmaINS1_35MainloopSm100TmaUmmaWarpSpecializedILi52ELi2ELi4ENS5_IJNS4_1CILi2EEESB_NSA_ILi1EEEEEEEENS5_IJNSA_ILi128EEESF_NSA_ILi32EEEEEENS_12float_e4m3_tENS5_IJlSC_lEEESI_SJ_NS4_8TiledMMAINS4_8MMA_AtomIJNS4_10MMA_TraitsINS4_25SM100_MMA_F8F6F4_2x1SM_SSEJSI_SI_fSF_SF_NS4_17integral_constantINS4_4UMMA5MajorELSQ_0EEESR_NSO_INSP_7ScaleInELSS_0EEEST_EEEEEENS4_6LayoutINS5_IJSC_SC_SC_EEENS5_IJNSA_ILi0EEESY_SY_EEEEENS5_IJNS4_10UnderscoreES11_S11_EEEEENS4_28SM100_TMA_2SM_LOAD_MULTICASTENS4_14ComposedLayoutINS4_7SwizzleILi1ELi4ELi3EEENS4_18smem_ptr_flag_bitsILi8EEENSW_INS5_IJNSA_ILi8EEESG_EEENS5_IJSG_SC_EEEEEEEvNS4_8identityENS4_18SM100_TMA_2SM_LOADES1E_vS1F_EENS_8epilogue10collective18CollectiveEpilogueINS1I_23Sm100TmaWarpSpecializedILi2ELi2ELi32ELb0ELb0EEEJNS5_IJNSA_ILi64EEESF_SG_EEENS5_IJNSW_IS1N_SC_EENSW_INS5_IJSG_SB_EEENS5_IJSC_S1N_EEEEEEEESI_SJ_SI_SJ_NS1I_6fusion15FusionCallbacksIS1M_NS1U_17LinearCombinationISI_fSI_fLNS_15FloatRoundStyleE2EEES1O_S1T_JEEENS4_5SM1004TMEM4LOAD26SM100_TMEM_LOAD_32dp32b32xENS4_13SM90_TMA_LOADES1E_NS4_39AutoVectorizingCopyWithAssumedAlignmentILi128EEENS4_14SM90_TMA_STOREES1E_S26_S26_EEEvvEEEEvNT_6ParamsE --------------------------
	.section	.nv.shared._ZN7cutlass13device_kernelINS_4gemm6kernel13GemmUniversalIN4cute5tupleIJiiiiEEENS1_10collective13CollectiveMmaINS1_35MainloopSm100TmaUmmaWarpSpecializedILi52ELi2ELi4ENS5_IJNS4_1CILi2EEESB_NSA_ILi1EEEEEEEENS5_IJNSA_ILi128EEESF_NSA_ILi32EEEEEENS_12float_e4m3_tENS5_IJlSC_lEEESI_SJ_NS4_8TiledMMAINS4_8MMA_AtomIJNS4_10MMA_TraitsINS4_25SM100_MMA_F8F6F4_2x1SM_SSEJSI_SI_fSF_SF_NS4_17integral_constantINS4_4UMMA5MajorELSQ_0EEESR_NSO_INSP_7ScaleInELSS_0EEEST_EEEEEENS4_6LayoutINS5_IJSC_SC_SC_EEENS5_IJNSA_ILi0EEESY_SY_EEEEENS5_IJNS4_10UnderscoreES11_S11_EEEEENS4_28SM100_TMA_2SM_LOAD_MULTICASTENS4_14ComposedLayoutINS4_7SwizzleILi1ELi4ELi3EEENS4_18smem_ptr_flag_bitsILi8EEENSW_INS5_IJNSA_ILi8EEESG_EEENS5_IJSG_SC_EEEEEEEvNS4_8identityENS4_18SM100_TMA_2SM_LOADES1E_vS1F_EENS_8epilogue10collective18CollectiveEpilogueINS1I_23Sm100TmaWarpSpecializedILi2ELi2ELi32ELb0ELb0EEEJNS5_IJNSA_ILi64EEESF_SG_EEENS5_IJNSW_IS1N_SC_EENSW_INS5_IJSG_SB_EEENS5_IJSC_S1N_EEEEEEEESI_SJ_SI_SJ_NS1I_6fusion15FusionCallbacksIS1M_NS1U_17LinearCombinationISI_fSI_fLNS_15FloatRoundStyleE2EEES1O_S1T_JEEENS4_5SM1004TMEM4LOAD26SM100_TMEM_LOAD_32dp32b32xENS4_13SM90_TMA_LOADES1E_NS4_39AutoVectorizingCopyWithAssumedAlignmentILi128EEENS4_14SM90_TMA_STOREES1E_S26_S26_EEEvvEEEEvNT_6ParamsE,"aw",@nobits
	.sectionflags	@""
	.align	16
	.zero		1024


//--------------------- .nv.shared.reserved.0     --------------------------
	.section	.nv.shared.reserved.0,"aw",@nobits
	.weak		__nv_reservedSMEM_offset_0_alias
	.size		__nv_reservedSMEM_offset_0_alias, 0, 64
	.other		__nv_reservedSMEM_offset_0_alias,@"STO_CUDA_RESERVED_SHARED STV_DEFAULT"
__nv_reservedSMEM_offset_0_alias:
	.zero		0
.nv.shared.reserved.0:
	.zero		64
	.weak		__nv_reservedSMEM_tcgen05_partition
	.type		__nv_reservedSMEM_tcgen05_partition,@object
	.size		__nv_reservedSMEM_tcgen05_partition,(.L_0 - __nv_reservedSMEM_tcgen05_partition)
__nv_reservedSMEM_tcgen05_partition:
	.zero		32
.L_0:


//--------------------- .nv.global                --------------------------
	.section	.nv.global,"aw",@nobits
.nv.global:
	.type		_ZN40_INTERNAL_d2a2e829_4_k_cu_3fdd4e11_212654cute1_E,@object
	.size		_ZN40_INTERNAL_d2a2e829_4_k_cu_3fdd4e11_212654cute1_E,(_ZN40_INTERNAL_d2a2e829_4_k_cu_3fdd4e11_212654cuda3std3__45__cpo6cbeginE - _ZN40_INTERNAL_d2a2e829_4_k_cu_3fdd4e11_212654cute1_E)
_ZN40_INTERNAL_d2a2e829_4_k_cu_3fdd4e11_212654cute1_E:
	.zero		1
	.type		_ZN40_INTERNAL_d2a2e829_4_k_cu_3fdd4e11_212654cuda3std3__45__cpo6cbeginE,@object
	.size		_ZN40_INTERNAL_d2a2e829_4_k_cu_3fdd4e11_212654cuda3std3__45__cpo6cbeginE,(_ZN40_INTERNAL_d2a2e829_4_k_cu_3fdd4e11_212654cuda3std3__48in_placeE - _ZN40_INTERNAL_d2a2e829_4_k_cu_3fdd4e11_212654cuda3std3__45__cpo6cbeginE)
_ZN40_INTERNAL_d2a2e829_4_k_cu_3fdd4e11_212654cuda3std3__45__cpo6cbeginE:
	.zero		1
	.type		_ZN40_INTERNAL_d2a2e829_4_k_cu_3fdd4e11_212654cuda3std3__48in_placeE,@object
	.size		_ZN40_INTERNAL_d2a2e829_4_k_cu_3fdd4e11_212654cuda3std3__48in_placeE,(_ZN40_INTERNAL_d2a2e829_4_k_cu_3fdd4e11_212654cuda3std6ranges3__45__cpo9iter_moveE - _ZN40_INTERNAL_d2a2e829_4_k_cu_3fdd4e11_212654cuda3std3__48in_placeE)
_ZN40_INTERNAL_d2a2e829_4_k_cu_3fdd4e11_212654cuda3std3__48in_placeE:
	.zero		1
	.type		_ZN40_INTERNAL_d2a2e829_4_k_cu_3fdd4e11_212654cuda3std6ranges3__45__cpo9iter_moveE,@object
	.size		_ZN40_INTERNAL_d2a2e829_4_k_cu_3fdd4e11_212654cuda3std6ranges3__45__cpo9iter_moveE,(_ZN40_INTERNAL_d2a2e829_4_k_cu_3fdd4e11_212654cuda3std3__45__cpo5beginE - _ZN40_INTERNAL_d2a2e829_4_k_cu_3fdd4e11_212654cuda3std6ranges3__45__cpo9iter_moveE)
_ZN40_INTERNAL_d2a2e829_4_k_cu_3fdd4e11_212654cuda3std6ranges3__45__cpo9iter_moveE:
	.zero		1
	.type		_ZN40_INTERNAL_d2a2e829_4_k_cu_3fdd4e11_212654cuda3std3__45__cpo5beginE,@object
	.size		_ZN40_INTERNAL_d2a2e829_4_k_cu_3fdd4e11_212654cuda3std3__45__cpo5beginE,(_ZN40_INTERNAL_d2a2e829_4_k_cu_3fdd4e11_212654cuda3std3__442_GLOBAL__N__d2a2e829_4_k_cu_3fdd4e11_212656ignoreE - _ZN40_INTERNAL_d2a2e829_4_k_cu_3fdd4e11_212654cuda3std3__45__cpo5beginE)
_ZN40_INTERNAL_d2a2e829_4_k_cu_3fdd4e11_212654cuda3std3__45__cpo5beginE:
	.zero		1
	.type		_ZN40_INTERNAL_d2a2e829_4_k_cu_3fdd4e11_212654cuda3std3__442_GLOBAL__N__d2a2e829_4_k_cu_3fdd4e11_212656ignoreE,@object
	.size		_ZN40_INTERNAL_d2a2e829_4_k_cu_3fdd4e11_212654cuda3std3__442_GLOBAL__N__d2a2e829_4_k_cu_3fdd4e11_212656ignoreE,(_ZN40_INTERNAL_d2a2e829_4_k_cu_3fdd4e11_212654cute7productE - _ZN40_INTERNAL_d2a2e829_4_k_cu_3fdd4e11_212654cuda3std3__442_GLOBAL__N__d2a2e829_4_k_cu_3fdd4e11_212656ignoreE)
_ZN40_INTERNAL_d2a2e829_4_k_cu_3fdd4e11_212654cuda3std3__442_GLOBAL__N__d2a2e829_4_k_cu_3fdd4e11_212656ignoreE:
	.zero		1
	.type		_ZN40_INTERNAL_d2a2e829_4_k_cu_3fdd4e11_212654cute7productE,@object
	.size		_ZN40_INTERNAL_d2a2e829_4_k_cu_3fdd4e11_212654cute7productE,(_ZN40_INTERNAL_d2a2e829_4_k_cu_3fdd4e11_212654cuda3std3__45__cpo3endE - _ZN40_INTERNAL_d2a2e829_4_k_cu_3fdd4e11_212654cute7productE)
_ZN40_INTERNAL_d2a2e829_4_k_cu_3fdd4e11_212654cute7productE:
	.zero		1
	.type		_ZN40_INTERNAL_d2a2e829_4_k_cu_3fdd4e11_212654cuda3std3__45__cpo3endE,@object
	.size		_ZN40_INTERNAL_d2a2e829_4_k_cu_3fdd4e11_212654cuda3std3__45__cpo3endE,(_ZN40_INTERNAL_d2a2e829_4_k_cu_3fdd4e11_212654cuda3std3__419piecewise_constructE - _ZN40_INTERNAL_d2a2e829_4_k_cu_3fdd4e11_212654cuda3std3__45__cpo3endE)
_ZN40_INTERNAL_d2a2e829_4_k_cu_3fdd4e11_212654cuda3std3__45__cpo3endE:
	.zero		1
	.type		_ZN40_INTERNAL_d2a2e829_4_k_cu_3fdd4e11_212654cuda3std3__419piecewise_constructE,@object
	.size		_ZN40_INTERNAL_d2a2e829_4_k_cu_3fdd4e11_212654cuda3std3__419piecewise_constructE,(_ZN40_INTERNAL_d2a2e829_4_k_cu_3fdd4e11_212654cuda3std3__45__cpo4cendE - _ZN40_INTERNAL_d2a2e829_4_k_cu_3fdd4e11_212654cuda3std3__419piecewise_constructE)
_ZN40_INTERNAL_d2a2e829_4_k_cu_3fdd4e11_212654cuda3std3__419piecewise_constructE:
	.zero		1
	.type		_ZN40_INTERNAL_d2a2e829_4_k_cu_3fdd4e11_212654cuda3std3__45__cpo4cendE,@object
	.size		_ZN40_INTERNAL_d2a2e829_4_k_cu_3fdd4e11_212654cuda3std3__45__cpo4cendE,(_ZN40_INTERNAL_d2a2e829_4_k_cu_3fdd4e11_212654cuda3std6ranges3__45__cpo4swapE - _ZN40_INTERNAL_d2a2e829_4_k_cu_3fdd4e11_212654cuda3std3__45__cpo4cendE)
_ZN40_INTERNAL_d2a2e829_4_k_cu_3fdd4e11_212654cuda3std3__45__cpo4cendE:
	.zero		1
	.type		_ZN40_INTERNAL_d2a2e829_4_k_cu_3fdd4e11_212654cuda3std6ranges3__45__cpo4swapE,@object
	.size		_ZN40_INTERNAL_d2a2e829_4_k_cu_3fdd4e11_212654cuda3std6ranges3__45__cpo4swapE,(.L_10 - _ZN40_INTERNAL_d2a2e829_4_k_cu_3fdd4e11_212654cuda3std6ranges3__45__cpo4swapE)
_ZN40_INTERNAL_d2a2e829_4_k_cu_3fdd4e11_212654cuda3std6ranges3__45__cpo4swapE:
	.zero		1
.L_10:


//--------------------- .nv.constant0._ZN7cutlass13device_kernelINS_4gemm6kernel13GemmUniversalIN4cute5tupleIJiiiiEEENS1_10collective13CollectiveMmaINS1_35MainloopSm100TmaUmmaWarpSpecializedILi52ELi2ELi4ENS5_IJNS4_1CILi2EEESB_NSA_ILi1EEEEEEEENS5_IJNSA_ILi128EEESF_NSA_ILi32EEEEEENS_12float_e4m3_tENS5_IJlSC_lEEESI_SJ_NS4_8TiledMMAINS4_8MMA_AtomIJNS4_10MMA_TraitsINS4_25SM100_MMA_F8F6F4_2x1SM_SSEJSI_SI_fSF_SF_NS4_17integral_constantINS4_4UMMA5MajorELSQ_0EEESR_NSO_INSP_7ScaleInELSS_0EEEST_EEEEEENS4_6LayoutINS5_IJSC_SC_SC_EEENS5_IJNSA_ILi0EEESY_SY_EEEEENS5_IJNS4_10UnderscoreES11_S11_EEEEENS4_28SM100_TMA_2SM_LOAD_MULTICASTENS4_14ComposedLayoutINS4_7SwizzleILi1ELi4ELi3EEENS4_18smem_ptr_flag_bitsILi8EEENSW_INS5_IJNSA_ILi8EEESG_EEENS5_IJSG_SC_EEEEEEEvNS4_8identityENS4_18SM100_TMA_2SM_LOADES1E_vS1F_EENS_8epilogue10collective18CollectiveEpilogueINS1I_23Sm100TmaWarpSpecializedILi2ELi2ELi32ELb0ELb0EEEJNS5_IJNSA_ILi64EEESF_SG_EEENS5_IJNSW_IS1N_SC_EENSW_INS5_IJSG_SB_EEENS5_IJSC_S1N_EEEEEEEESI_SJ_SI_SJ_NS1I_6fusion15FusionCallbacksIS1M_NS1U_17LinearCombinationISI_fSI_fLNS_15FloatRoundStyleE2EEES1O_S1T_JEEENS4_5SM1004TMEM4LOAD26SM100_TMEM_LOAD_32dp32b32xENS4_13SM90_TMA_LOADES1E_NS4_39AutoVectorizingCopyWithAssumedAlignmentILi128EEENS4_14SM90_TMA_STOREES1E_S26_S26_EEEvvEEEEvNT_6ParamsE --------------------------
	.section	.nv.constant0._ZN7cutlass13device_kernelINS_4gemm6kernel13GemmUniversalIN4cute5tupleIJiiiiEEENS1_10collective13CollectiveMmaINS1_35MainloopSm100TmaUmmaWarpSpecializedILi52ELi2ELi4ENS5_IJNS4_1CILi2EEESB_NSA_ILi1EEEEEEEENS5_IJNSA_ILi128EEESF_NSA_ILi32EEEEEENS_12float_e4m3_tENS5_IJlSC_lEEESI_SJ_NS4_8TiledMMAINS4_8MMA_AtomIJNS4_10MMA_TraitsINS4_25SM100_MMA_F8F6F4_2x1SM_SSEJSI_SI_fSF_SF_NS4_17integral_constantINS4_4UMMA5MajorELSQ_0EEESR_NSO_INSP_7ScaleInELSS_0EEEST_EEEEEENS4_6LayoutINS5_IJSC_SC_SC_EEENS5_IJNSA_ILi0EEESY_SY_EEEEENS5_IJNS4_10UnderscoreES11_S11_EEEEENS4_28SM100_TMA_2SM_LOAD_MULTICASTENS4_14ComposedLayoutINS4_7SwizzleILi1ELi4ELi3EEENS4_18smem_ptr_flag_bitsILi8EEENSW_INS5_IJNSA_ILi8EEESG_EEENS5_IJSG_SC_EEEEEEEvNS4_8identityENS4_18SM100_TMA_2SM_LOADES1E_vS1F_EENS_8epilogue10collective18CollectiveEpilogueINS1I_23Sm100TmaWarpSpecializedILi2ELi2ELi32ELb0ELb0EEEJNS5_IJNSA_ILi64EEESF_SG_EEENS5_IJNSW_IS1N_SC_EENSW_INS5_IJSG_SB_EEENS5_IJSC_S1N_EEEEEEEESI_SJ_SI_SJ_NS1I_6fusion15FusionCallbacksIS1M_NS1U_17LinearCombinationISI_fSI_fLNS_15FloatRoundStyleE2EEES1O_S1T_JEEENS4_5SM1004TMEM4LOAD26SM100_TMEM_LOAD_32dp32b32xENS4_13SM90_TMA_LOADES1E_NS4_39AutoVectorizingCopyWithAssumedAlignmentILi128EEENS4_14SM90_TMA_STOREES1E_S26_S26_EEEvvEEEEvNT_6ParamsE,"a",@progbits
	.sectionflags	@""
	.align	4
.nv.constant0._ZN7cutlass13device_kernelINS_4gemm6kernel13GemmUniversalIN4cute5tupleIJiiiiEEENS1_10collective13CollectiveMmaINS1_35MainloopSm100TmaUmmaWarpSpecializedILi52ELi2ELi4ENS5_IJNS4_1CILi2EEESB_NSA_ILi1EEEEEEEENS5_IJNSA_ILi128EEESF_NSA_ILi32EEEEEENS_12float_e4m3_tENS5_IJlSC_lEEESI_SJ_NS4_8TiledMMAINS4_8MMA_AtomIJNS4_10MMA_TraitsINS4_25SM100_MMA_F8F6F4_2x1SM_SSEJSI_SI_fSF_SF_NS4_17integral_constantINS4_4UMMA5MajorELSQ_0EEESR_NSO_INSP_7ScaleInELSS_0EEEST_EEEEEENS4_6LayoutINS5_IJSC_SC_SC_EEENS5_IJNSA_ILi0EEESY_SY_EEEEENS5_IJNS4_10UnderscoreES11_S11_EEEEENS4_28SM100_TMA_2SM_LOAD_MULTICASTENS4_14ComposedLayoutINS4_7SwizzleILi1ELi4ELi3EEENS4_18smem_ptr_flag_bitsILi8EEENSW_INS5_IJNSA_ILi8EEESG_EEENS5_IJSG_SC_EEEEEEEvNS4_8identityENS4_18SM100_TMA_2SM_LOADES1E_vS1F_EENS_8epilogue10collective18CollectiveEpilogueINS1I_23Sm100TmaWarpSpecializedILi2ELi2ELi32ELb0ELb0EEEJNS5_IJNSA_ILi64EEESF_SG_EEENS5_IJNSW_IS1N_SC_EENSW_INS5_IJSG_SB_EEENS5_IJSC_S1N_EEEEEEEESI_SJ_SI_SJ_NS1I_6fusion15FusionCallbacksIS1M_NS1U_17LinearCombinationISI_fSI_fLNS_15FloatRoundStyleE2EEES1O_S1T_JEEENS4_5SM1004TMEM4LOAD26SM100_TMEM_LOAD_32dp32b32xENS4_13SM90_TMA_LOADES1E_NS4_39AutoVectorizingCopyWithAssumedAlignmentILi128EEENS4_14SM90_TMA_STOREES1E_S26_S26_EEEvvEEEEvNT_6ParamsE:
	.zero		2944


//--------------------- SYMBOLS --------------------------

	.type		.nv.reservedSmem.offset0,@object
	.size		.nv.reservedSmem.offset0,0x4
	.type		.nv.reservedSmem.cap,@object
	.size		.nv.reservedSmem.cap,0x4
	.type		__assertfail,@function
